def matmul_kernel(
    a_ptr,
    b_ptr,
    c_ptr,
    M,
    N,
    K,
    stride_am,
    stride_ak,
    stride_bk,
    stride_bn,
    stride_cm,
    stride_cn,
    BLOCK_M: tl.constexpr,
    BLOCK_N: tl.constexpr,
    BLOCK_K: tl.constexpr,
    GROUP_M: tl.constexpr,
):
    pid = tl.program_id(axis=0)
    num_pid_m = tl.cdiv(M, BLOCK_M)
    num_pid_n = tl.cdiv(N, BLOCK_N)
    num_pid_in_group = GROUP_M * num_pid_n
    group_id = pid // num_pid_in_group
    first_pid_m = group_id * GROUP_M
    group_size_m = min(num_pid_m - first_pid_m, GROUP_M)
    pid_m = first_pid_m + ((pid % num_pid_in_group) % group_size_m)
    pid_n = (pid % num_pid_in_group) // group_size_m

    offs_am = (pid_m * BLOCK_M + tl.arange(0, BLOCK_M)) % M
    offs_bn = (pid_n * BLOCK_N + tl.arange(0, BLOCK_N)) % N
    offs_k = tl.arange(0, BLOCK_K)
    a_ptrs = a_ptr + offs_am[:, None] * stride_am + offs_k[None, :] * stride_ak
    b_ptrs = b_ptr + offs_k[:, None] * stride_bk + offs_bn[None, :] * stride_bn

    acc = tl.zeros((BLOCK_M, BLOCK_N), dtype=tl.float32)
    for kk in range(0, tl.cdiv(K, BLOCK_K)):
        a = tl.load(a_ptrs, mask=offs_k[None, :] < K - kk * BLOCK_K, other=0.0)
        b = tl.load(b_ptrs, mask=offs_k[:, None] < K - kk * BLOCK_K, other=0.0)
        acc = tl.dot(a, b, acc)
        a_ptrs += BLOCK_K * stride_ak
        b_ptrs += BLOCK_K * stride_bk

    c = acc.to(c_ptr.dtype.element_ty)
    offs_cm = pid_m * BLOCK_M + tl.arange(0, BLOCK_M)
    offs_cn = pid_n * BLOCK_N + tl.arange(0, BLOCK_N)
    c_ptrs = c_ptr + offs_cm[:, None] * stride_cm + offs_cn[None, :] * stride_cn
    mask = (offs_cm[:, None] < M) & (offs_cn[None, :] < N)
    tl.store(c_ptrs, c, mask=mask)

# config = {"BLOCK_K": 128, "BLOCK_M": 128, "BLOCK_N": 64, "GROUP_M": 8, "arch": "sm_100", "dtype": "fp32", "num_ctas": 1, "num_stages": 6, "num_warps": 4}
# arch = sm_100


// ===== COMPILED SASS (sm_100a) =====

	.target	sm_100a

	.elftype	@"ET_EXEC"


//--------------------- .note.nv.tkinfo           --------------------------
	.section	.note.nv.tkinfo,"",@"SHT_NOTE"
	.sectionflags	@"SHF_NOTE_NV_TKINFO"
	.tkinfo
        /*0018*/ 	.word	0x00000081
        /*0030*/ 	.string	""
        /*0030*/ 	.string	"ptxas-blackwell"
        /*0030*/ 	.string	"Cuda compilation tools, release 12.9, V12.9.86"
        /*0030*/ 	.string	"Build cuda_12.9.r12.9/compiler.36037853_0"
        /*0030*/ 	.string	"-v  -suppress-debug-info  -lineinfo  -arch sm_100a "



//--------------------- .note.nv.cuver            --------------------------
	.section	.note.nv.cuver,"",@"SHT_NOTE"
	.sectionflags	@"SHF_NOTE_NV_CUVER"
        /*0018*/ 	.short	0x0001
        /*001a*/ 	.short	0x0064
        /*001c*/ 	.short	0x0001
        /*001e*/ 	.short	0x0000
        /*0020*/ 	.short	0x0001
        /*0022*/ 	.short	0x0000


//--------------------- .nv.info                  --------------------------
	.section	.nv.info,"",@"SHT_CUDA_INFO"
	.align	4


	//----- nvinfo : EIATTR_REGCOUNT
	.align		4
        /*0000*/ 	.byte	0x04, 0x2f
        /*0002*/ 	.short	(.L_4 - .L_3)
	.align		4
.L_3:
        /*0004*/ 	.word	index@(matmul_kernel)
        /*0008*/ 	.word	0x000000ff


	//----- nvinfo : EIATTR_FRAME_SIZE
	.align		4
.L_4:
        /*000c*/ 	.byte	0x04, 0x11
        /*000e*/ 	.short	(.L_6 - .L_5)
	.align		4
.L_5:
        /*0010*/ 	.word	index@($__internal_2_$__cuda_sm10x_tcgen05_guardrail_trap_unallocated_columns_being_dealloced)
        /*0014*/ 	.word	0x00000768


	//----- nvinfo : EIATTR_FRAME_SIZE
	.align		4
.L_6:
        /*0018*/ 	.byte	0x04, 0x11
        /*001a*/ 	.short	(.L_8 - .L_7)
	.align		4
.L_7:
        /*001c*/ 	.word	index@($__internal_1_$__cuda_sm10x_tcgen05_guardrail_trap_phase_invalid_during_alloc)
        /*0020*/ 	.word	0x00000768


	//----- nvinfo : EIATTR_FRAME_SIZE
	.align		4
.L_8:
        /*0024*/ 	.byte	0x04, 0x11
        /*0026*/ 	.short	(.L_10 - .L_9)
	.align		4
.L_9:
        /*0028*/ 	.word	index@($__internal_0_$__cuda_sm10x_tcgen05_guardrail_trap_col_being_dealloced_not_returned_by_alloc)
        /*002c*/ 	.word	0x00000768


	//----- nvinfo : EIATTR_FRAME_SIZE
	.align		4
.L_10:
        /*0030*/ 	.byte	0x04, 0x11
        /*0032*/ 	.short	(.L_12 - .L_11)
	.align		4
.L_11:
        /*0034*/ 	.word	index@(matmul_kernel)
        /*0038*/ 	.word	0x00000768


	//----- nvinfo : EIATTR_MIN_STACK_SIZE
	.align		4
.L_12:
        /*003c*/ 	.byte	0x04, 0x12
        /*003e*/ 	.short	(.L_14 - .L_13)
	.align		4
.L_13:
        /*0040*/ 	.word	index@(matmul_kernel)
        /*0044*/ 	.word	0x00000768
.L_14:


//--------------------- .nv.info.matmul_kernel    --------------------------
	.section	.nv.info.matmul_kernel,"",@"SHT_CUDA_INFO"
	.sectionflags	@""
	.align	4


	//----- nvinfo : EIATTR_CUDA_API_VERSION
	.align		4
        /*0000*/ 	.byte	0x04, 0x37
        /*0002*/ 	.short	(.L_16 - .L_15)
.L_15:
        /*0004*/ 	.word	0x00000081


	//----- nvinfo : EIATTR_KPARAM_INFO
	.align		4
.L_16:
        /*0008*/ 	.byte	0x04, 0x17
        /*000a*/ 	.short	(.L_18 - .L_17)
.L_17:
        /*000c*/ 	.word	0x00000000
        /*0010*/ 	.short	0x000d
        /*0012*/ 	.short	0x0048
        /*0014*/ 	.byte	0x00, 0xf4, 0x21, 0x00


	//----- nvinfo : EIATTR_KPARAM_INFO
	.align		4
.L_18:
        /*0018*/ 	.byte	0x04, 0x17
        /*001a*/ 	.short	(.L_20 - .L_19)
.L_19:
        /*001c*/ 	.word	0x00000000
        /*0020*/ 	.short	0x000c
        /*0022*/ 	.short	0x0040
        /*0024*/ 	.byte	0x00, 0xf4, 0x21, 0x00


	//----- nvinfo : EIATTR_KPARAM_INFO
	.align		4
.L_20:
        /*0028*/ 	.byte	0x04, 0x17
        /*002a*/ 	.short	(.L_22 - .L_21)
.L_21:
        /*002c*/ 	.word	0x00000000
        /*0030*/ 	.short	0x000b
        /*0032*/ 	.short	0x0038
        /*0034*/ 	.byte	0x00, 0xf0, 0x11, 0x00


	//----- nvinfo : EIATTR_KPARAM_INFO
	.align		4
.L_22:
        /*0038*/ 	.byte	0x04, 0x17
        /*003a*/ 	.short	(.L_24 - .L_23)
.L_23:
        /*003c*/ 	.word	0x00000000
        /*0040*/ 	.short	0x000a
        /*0042*/ 	.short	0x0034
        /*0044*/ 	.byte	0x00, 0xf0, 0x11, 0x00


	//----- nvinfo : EIATTR_KPARAM_INFO
	.align		4
.L_24:
        /*0048*/ 	.byte	0x04, 0x17
        /*004a*/ 	.short	(.L_26 - .L_25)
.L_25:
        /*004c*/ 	.word	0x00000000
        /*0050*/ 	.short	0x0009
        /*0052*/ 	.short	0x0030
        /*0054*/ 	.byte	0x00, 0xf0, 0x11, 0x00


	//----- nvinfo : EIATTR_KPARAM_INFO
	.align		4
.L_26:
        /*0058*/ 	.byte	0x04, 0x17
        /*005a*/ 	.short	(.L_28 - .L_27)
.L_27:
        /*005c*/ 	.word	0x00000000
        /*0060*/ 	.short	0x0008
        /*0062*/ 	.short	0x002c
        /*0064*/ 	.byte	0x00, 0xf0, 0x11, 0x00


	//----- nvinfo : EIATTR_KPARAM_INFO
	.align		4
.L_28:
        /*0068*/ 	.byte	0x04, 0x17
        /*006a*/ 	.short	(.L_30 - .L_29)
.L_29:
        /*006c*/ 	.word	0x00000000
        /*0070*/ 	.short	0x0007
        /*0072*/ 	.short	0x0028
        /*0074*/ 	.byte	0x00, 0xf0, 0x11, 0x00


	//----- nvinfo : EIATTR_KPARAM_INFO
	.align		4
.L_30:
        /*0078*/ 	.byte	0x04, 0x17
        /*007a*/ 	.short	(.L_32 - .L_31)
.L_31:
        /*007c*/ 	.word	0x00000000
        /*0080*/ 	.short	0x0006
        /*0082*/ 	.short	0x0024
        /*0084*/ 	.byte	0x00, 0xf0, 0x11, 0x00


	//----- nvinfo : EIATTR_KPARAM_INFO
	.align		4
.L_32:
        /*0088*/ 	.byte	0x04, 0x17
        /*008a*/ 	.short	(.L_34 - .L_33)
.L_33:
        /*008c*/ 	.word	0x00000000
        /*0090*/ 	.short	0x0005
        /*0092*/ 	.short	0x0020
        /*0094*/ 	.byte	0x00, 0xf0, 0x11, 0x00


	//----- nvinfo : EIATTR_KPARAM_INFO
	.align		4
.L_34:
        /*0098*/ 	.byte	0x04, 0x17
        /*009a*/ 	.short	(.L_36 - .L_35)
.L_35:
        /*009c*/ 	.word	0x00000000
        /*00a0*/ 	.short	0x0004
        /*00a2*/ 	.short	0x001c
        /*00a4*/ 	.byte	0x00, 0xf0, 0x11, 0x00


	//----- nvinfo : EIATTR_KPARAM_INFO
	.align		4
.L_36:
        /*00a8*/ 	.byte	0x04, 0x17
        /*00aa*/ 	.short	(.L_38 - .L_37)
.L_37:
        /*00ac*/ 	.word	0x00000000
        /*00b0*/ 	.short	0x0003
        /*00b2*/ 	.short	0x0018
        /*00b4*/ 	.byte	0x00, 0xf0, 0x11, 0x00


	//----- nvinfo : EIATTR_KPARAM_INFO
	.align		4
.L_38:
        /*00b8*/ 	.byte	0x04, 0x17
        /*00ba*/ 	.short	(.L_40 - .L_39)
.L_39:
        /*00bc*/ 	.word	0x00000000
        /*00c0*/ 	.short	0x0002
        /*00c2*/ 	.short	0x0010
        /*00c4*/ 	.byte	0x00, 0xf4, 0x21, 0x00


	//----- nvinfo : EIATTR_KPARAM_INFO
	.align		4
.L_40:
        /*00c8*/ 	.byte	0x04, 0x17
        /*00ca*/ 	.short	(.L_42 - .L_41)
.L_41:
        /*00cc*/ 	.word	0x00000000
        /*00d0*/ 	.short	0x0001
        /*00d2*/ 	.short	0x0008
        /*00d4*/ 	.byte	0x00, 0xf4, 0x21, 0x00


	//----- nvinfo : EIATTR_KPARAM_INFO
	.align		4
.L_42:
        /*00d8*/ 	.byte	0x04, 0x17
        /*00da*/ 	.short	(.L_44 - .L_43)
.L_43:
        /*00dc*/ 	.word	0x00000000
        /*00e0*/ 	.short	0x0000
        /*00e2*/ 	.short	0x0000
        /*00e4*/ 	.byte	0x00, 0xf4, 0x21, 0x00


	//----- nvinfo : EIATTR_AT_ENTRY_FRAGMENTS
	.align		4
.L_44:
        /*00e8*/ 	.byte	0x04, 0x4f
        /*00ea*/ 	.short	(.L_46 - .L_45)


	//   ....[0]....
.L_45:
        /*00ec*/ 	.word	0x00000004


	//----- nvinfo : EIATTR_RESERVED_SMEM_USED
	.align		4
.L_46:
        /*00f0*/ 	.byte	0x01, 0x41
	.zero		2


	//----- nvinfo : EIATTR_SPARSE_MMA_MASK
	.align		4
        /*00f4*/ 	.byte	0x03, 0x50
        /*00f6*/ 	.short	0x0000


	//----- nvinfo : EIATTR_TCGEN05_1CTA_USED
	.align		4
        /*00f8*/ 	.byte	0x01, 0x51
	.zero		2


	//----- nvinfo : EIATTR_MAXREG_COUNT
	.align		4
        /*00fc*/ 	.byte	0x03, 0x1b
        /*00fe*/ 	.short	0x00ff


	//----- nvinfo : EIATTR_NUM_BARRIERS
	.align		4
        /*0100*/ 	.byte	0x02, 0x4c
        /*0102*/ 	.byte	0x01
	.zero		1


	//----- nvinfo : EIATTR_ANNOTATIONS
	.align		4
        /*0104*/ 	.byte	0x04, 0x55
        /*0106*/ 	.short	(.L_48 - .L_47)


	//   ....[0]....
.L_47:
        /*0108*/ 	.word	0x00000001
        /*010c*/ 	.byte	0x50, 0x0a, 0x00, 0x00, 0x01, 0x00, 0x00, 0x00, 0x90, 0x0a, 0x00, 0x00, 0x01, 0x00, 0x00, 0x00
        /* <DEDUP_REMOVED lines=1148> */
        /*48dc*/ 	.byte	0x30, 0xaa, 0x02, 0x00, 0x01, 0x00, 0x00, 0x00, 0x50, 0xaa, 0x02, 0x00


	//----- nvinfo : EIATTR_INT_WARP_WIDE_INSTR_OFFSETS
	.align		4
.L_48:
        /*48e8*/ 	.byte	0x04, 0x31
        /*48ea*/ 	.short	(.L_50 - .L_49)


	//   ....[0]....
.L_49:
        /*48ec*/ 	.word	0x000070e0


	//   ....[1]....
        /*48f0*/ 	.word	0x00007100


	//   ....[2]....
        /*48f4*/ 	.word	0x000071b0


	//   ....[3]....
        /*48f8*/ 	.word	0x0002aef0


	//   ....[4]....
        /*48fc*/ 	.word	0x0002af40


	//----- nvinfo : EIATTR_COOP_GROUP_MASK_REGIDS
	.align		4
.L_50:
        /*4900*/ 	.byte	0x04, 0x29
        /*4902*/ 	.short	(.L_52 - .L_51)


	//   ....[0]....
.L_51:
        /*4904*/ 	.word	0xffffffff


	//   ....[1]....
        /*4908*/ 	.word	0xffffffff


	//   ....[2]....
        /*490c*/ 	.word	0xffffffff


	//   ....[3]....
        /*4910*/ 	.word	0xffffffff


	//----- nvinfo : EIATTR_COOP_GROUP_INSTR_OFFSETS
	.align		4
.L_52:
        /*4914*/ 	.byte	0x04, 0x28
        /*4916*/ 	.short	(.L_54 - .L_53)


	//   ....[0]....
.L_53:
        /*4918*/ 	.word	0x00000070


	//   ....[1]....
        /*491c*/ 	.word	0x00000330


	//   ....[2]....
        /*4920*/ 	.word	0x0002ad80


	//   ....[3]....
        /*4924*/ 	.word	0x0002aff0


	//----- nvinfo : EIATTR_VRC_CTA_INIT_COUNT
	.align		4
.L_54:
        /*4928*/ 	.byte	0x02, 0x4a
        /*492a*/ 	.byte	0x80
	.zero		1


	//----- nvinfo : EIATTR_MBARRIER_INSTR_OFFSETS
	.align		4
        /*492c*/ 	.byte	0x04, 0x39
        /*492e*/ 	.short	(.L_56 - .L_55)


	//   ....[0]....
.L_55:
        /*4930*/ 	.word	0x00007220
        /*4934*/ 	.word	0x000000ff
        /*4938*/ 	.word	0x00000000
        /*493c*/ 	.short	0x0100
        /*493e*/ 	.byte	0x04
	.zero		1


	//   ....[1]....
        /*4940*/ 	.word	0x00007300
        /*4944*/ 	.word	0x000000ff
        /*4948*/ 	.word	0x00080008
        /*494c*/ 	.short	0x0100
        /*494e*/ 	.byte	0x09
	.zero		1


	//   ....[2]....
        /*4950*/ 	.word	0x00020a70
        /*4954*/ 	.word	0x000000ff
        /*4958*/ 	.word	0x00000000
        /*495c*/ 	.short	0x010a
        /*495e*/ 	.byte	0x04
	.zero		1


	//   ....[3]....
        /*4960*/ 	.word	0x00029550
        /*4964*/ 	.word	0x000000ff
        /*4968*/ 	.word	0x00000000
        /*496c*/ 	.short	0x010a
        /*496e*/ 	.byte	0x04
	.zero		1


	//   ....[4]....
        /*4970*/ 	.word	0x00029780
        /*4974*/ 	.word	0x000000ff
        /*4978*/ 	.word	0x00080000
        /*497c*/ 	.short	0x0108
        /*497e*/ 	.byte	0x09
	.zero		1


	//   ....[5]....
        /*4980*/ 	.word	0x00029880
        /*4984*/ 	.word	0x000000ff
        /*4988*/ 	.word	0x00080008
        /*498c*/ 	.short	0x0108
        /*498e*/ 	.byte	0x09
	.zero		1


	//   ....[6]....
        /*4990*/ 	.word	0x0002b010
        /*4994*/ 	.word	0x000000ff
        /*4998*/ 	.word	0x00000000
        /*499c*/ 	.short	0x010a
        /*499e*/ 	.byte	0x04
	.zero		1


	//   ....[7]....
        /*49a0*/ 	.word	0x0002b040
        /*49a4*/ 	.word	0x000000ff
        /*49a8*/ 	.word	0x00000000
        /*49ac*/ 	.short	0x010a
        /*49ae*/ 	.byte	0x04
	.zero		1


	//----- nvinfo : EIATTR_NUM_MBARRIERS
	.align		4
.L_56:
        /*49b0*/ 	.byte	0x03, 0x38
        /*49b2*/ 	.short	0x0002


	//----- nvinfo : EIATTR_EXIT_INSTR_OFFSETS
	.align		4
        /*49b4*/ 	.byte	0x04, 0x1c
        /*49b6*/ 	.short	(.L_58 - .L_57)


	//   ....[0]....
.L_57:
        /*49b8*/ 	.word	0x0002b000


	//----- nvinfo : EIATTR_REQNTID
	.align		4
.L_58:
        /*49bc*/ 	.byte	0x04, 0x10
        /*49be*/ 	.short	(.L_60 - .L_59)
.L_59:
        /*49c0*/ 	.word	0x00000080
        /*49c4*/ 	.word	0x00000001
        /*49c8*/ 	.word	0x00000001


	//----- nvinfo : EIATTR_CRS_STACK_SIZE
	.align		4
.L_60:
        /*49cc*/ 	.byte	0x04, 0x1e
        /*49ce*/ 	.short	(.L_62 - .L_61)
.L_61:
        /*49d0*/ 	.word	0x00000000


	//----- nvinfo : EIATTR_CBANK_PARAM_SIZE
	.align		4
.L_62:
        /*49d4*/ 	.byte	0x03, 0x19
        /*49d6*/ 	.short	0x0050


	//----- nvinfo : EIATTR_PARAM_CBANK
	.align		4
        /*49d8*/ 	.byte	0x04, 0x0a
        /*49da*/ 	.short	(.L_64 - .L_63)
	.align		4
.L_63:
        /*49dc*/ 	.word	index@(.nv.constant0.matmul_kernel)
        /*49e0*/ 	.short	0x0380
        /*49e2*/ 	.short	0x0050


	//----- nvinfo : EIATTR_SW_WAR
	.align		4
.L_64:
        /*49e4*/ 	.byte	0x04, 0x36
        /*49e6*/ 	.short	(.L_66 - .L_65)
.L_65:
        /*49e8*/ 	.word	0x00000008
.L_66:


//--------------------- .nv.compat                --------------------------
	.section	.nv.compat,"",@"SHT_CUDA_COMPAT_INFO"
	.align	4
        /*0000*/ 	.byte	0x02, 0x02, 0x02, 0x00, 0x02, 0x05, 0x05, 0x00, 0x02, 0x03, 0x00, 0x00, 0x02, 0x06, 0x01, 0x00


//--------------------- .nv.callgraph             --------------------------
	.section	.nv.callgraph,"",@"SHT_CUDA_CALLGRAPH"
	.align	4
	.sectionentsize	8
	.align		4
        /*0000*/ 	.word	0x00000000
	.align		4
        /*0004*/ 	.word	0xffffffff
	.align		4
        /*0008*/ 	.word	0x00000000
	.align		4
        /*000c*/ 	.word	0xfffffffe
	.align		4
        /*0010*/ 	.word	0x00000000
	.align		4
        /*0014*/ 	.word	0xfffffffd
	.align		4
        /*0018*/ 	.word	0x00000000
	.align		4
        /*001c*/ 	.word	0xfffffffc


//--------------------- .text.matmul_kernel       --------------------------
	.section	.text.matmul_kernel,"ax",@progbits
	.align	128
        .global         matmul_kernel
        .type           matmul_kernel,@function
        .size           matmul_kernel,(.L_x_21 - matmul_kernel)
        .other          matmul_kernel,@"STO_CUDA_ENTRY STV_DEFAULT"
matmul_kernel:
.text.matmul_kernel:
[----:B------:R-:W1:Y:S01]  /*0000*/  LDC R1, c[0x0][0x37c] ;  /* 0x0000df00ff017b82 */ /* 0x000e620000000800 */
[----:B------:R-:W2:Y:S01]  /*0010*/  S2R R0, SR_TID.X ;  /* 0x0000000000007919 */ /* 0x000ea20000002100 */
[----:B-1----:R-:W-:Y:S01]  /*0020*/  VIADD R1, R1, 0xfffff898 ;  /* 0xfffff89801017836 */ /* 0x002fe20000000000 */
[----:B--2---:R-:W-:-:S13]  /*0030*/  ISETP.GE.U32.AND P0, PT, R0, 0x20, PT ;  /* 0x000000200000780c */ /* 0x004fda0003f06070 */
[----:B------:R-:W-:Y:S02]  /*0040*/  VOTEU.ANY UP0, P0 ;  /* 0x0000000000ff7886 */ /* 0x000fe40000000100 */
[----:B------:R-:W-:Y:S05]  /*0050*/  BRA.U UP0, `(.L_x_0) ;  /* 0x0000000100b87547 */ /* 0x000fea000b800000 */
[----:B------:R-:W1:Y:S01]  /*0060*/  S2UR UR6, SR_CgaCtaId ;  /* 0x00000000000679c3 */ /* 0x000e620000008800 */
[----:B------:R-:W-:Y:S01]  /*0070*/  NOP ;  /* 0x0000000000007918 */ /* 0x000fe20000000000 */
[----:B------:R-:W-:Y:S02]  /*0080*/  UMOV UR4, 0x40 ;  /* 0x0000004000047882 */ /* 0x000fe40000000000 */
[----:B-1----:R-:W-:-:S09]  /*0090*/  ULEA UR4, UR6, UR4, 0x18 ;  /* 0x0000000406047291 */ /* 0x002fd2000f8ec0ff */
[----:B------:R-:W1:Y:S01]  /*00a0*/  LDS.U8 R2, [UR4] ;  /* 0x00000004ff027984 */ /* 0x000e620008000000 */
[----:B------:R-:W-:Y:S02]  /*00b0*/  UMOV UR4, 0x400 ;  /* 0x0000040000047882 */ /* 0x000fe40000000000 */
[----:B------:R-:W-:Y:S01]  /*00c0*/  ULEA UR4, UR6, UR4, 0x18 ;  /* 0x0000000406047291 */ /* 0x000fe2000f8ec0ff */
[----:B-1----:R-:W-:-:S13]  /*00d0*/  ISETP.NE.AND P0, PT, R2, RZ, PT ;  /* 0x000000ff0200720c */ /* 0x002fda0003f05270 */
[----:B------:R-:W-:Y:S05]  /*00e0*/  @P0 BRA `(.L_x_1) ;  /* 0x00000000007c0947 */ /* 0x000fea0003800000 */
[----:B------:R-:W-:-:S13]  /*00f0*/  ELECT P0, URZ, PT ;  /* 0x0000000000ff782f */ /* 0x000fda0003800000 */
[----:B------:R-:W-:Y:S05]  /*0100*/  @!P0 BRA `(.L_x_2) ;  /* 0x0000000000848947 */ /* 0x000fea0003800000 */
[----:B------:R-:W-:Y:S01]  /*0110*/  UMOV UR5, 0x8 ;  /* 0x0000000800057882 */ /* 0x000fe20000000000 */
[----:B------:R-:W-:Y:S02]  /*0120*/  IMAD.MOV.U32 R5, RZ, RZ, 0x1 ;  /* 0x00000001ff057424 */ /* 0x000fe400078e00ff */
[----:B------:R-:W-:Y:S02]  /*0130*/  IMAD.MOV.U32 R3, RZ, RZ, 0xff ;  /* 0x000000ffff037424 */ /* 0x000fe400078e00ff */
[----:B------:R-:W-:Y:S04]  /*0140*/  DEPBAR.LE SB1, 0x36 ;  /* 0x00009d800000791a */ /* 0x000fe80000000000 */
[----:B------:R-:W1:Y:S02]  /*0150*/  UTCATOMSWS.FIND_AND_SET.ALIGN UP1, UR5, UR5 ;  /* 0x00000005000575e3 */ /* 0x000e640008020800 */
[----:B-1----:R-:W-:-:S04]  /*0160*/  PLOP3.LUT P0, PT, PT, PT, UP1, 0x80, 0x8 ;  /* 0x000000000008781c */ /* 0x002fc80003f0f018 */
[----:B------:R-:W-:-:S04]  /*0170*/  SEL R2, RZ, 0xffffffff, !P0 ;  /* 0xffffffffff027807 */ /* 0x000fc80004000000 */
[----:B------:R-:W-:Y:S01]  /*0180*/  ISETP.NE.AND P0, PT, R2, RZ, PT ;  /* 0x000000ff0200720c */ /* 0x000fe20003f05270 */
[----:B------:R-:W-:-:S12]  /*0190*/  IMAD.U32 R2, RZ, RZ, UR5 ;  /* 0x00000005ff027e24 */ /* 0x000fd8000f8e00ff */
[----:B------:R-:W-:Y:S05]  /*01a0*/  @P0 BRA `(.L_x_3) ;  /* 0x0000000000240947 */ /* 0x000fea0003800000 */
.L_x_4:
[----:B------:R-:W-:Y:S05]  /*01b0*/  NANOSLEEP 0x64 ;  /* 0x000000640000795d */ /* 0x000fea0003800000 */
[----:B------:R-:W-:-:S05]  /*01c0*/  UMOV UR5, 0x8 ;  /* 0x0000000800057882 */ /* 0x000fca0000000000 */
[----:B------:R-:W-:Y:S04]  /*01d0*/  DEPBAR.LE SB1, 0x36 ;  /* 0x00009d800000791a */ /* 0x000fe80000000000 */
[----:B------:R-:W1:Y:S02]  /*01e0*/  UTCATOMSWS.FIND_AND_SET.ALIGN UP1, UR5, UR5 ;  /* 0x00000005000575e3 */ /* 0x000e640008020800 */
[----:B-1----:R-:W-:-:S04]  /*01f0*/  PLOP3.LUT P0, PT, PT, PT, UP1, 0x80, 0x8 ;  /* 0x000000000008781c */ /* 0x002fc80003f0f018 */
[----:B------:R-:W-:-:S04]  /*0200*/  SEL R2, RZ, 0xffffffff, !P0 ;  /* 0xffffffffff027807 */ /* 0x000fc80004000000 */
[----:B------:R-:W-:Y:S01]  /*0210*/  ISETP.NE.AND P0, PT, R2, RZ, PT ;  /* 0x000000ff0200720c */ /* 0x000fe20003f05270 */
[----:B------:R-:W-:-:S12]  /*0220*/  IMAD.U32 R2, RZ, RZ, UR5 ;  /* 0x00000005ff027e24 */ /* 0x000fd8000f8e00ff */
[----:B------:R-:W-:Y:S05]  /*0230*/  @!P0 BRA `(.L_x_4) ;  /* 0xfffffffc00dc8947 */ /* 0x000fea000383ffff */
.L_x_3:
[C---:B------:R-:W-:Y:S01]  /*0240*/  IADD3 R4, PT, PT, R2.reuse, 0x10, RZ ;  /* 0x0000001002047810 */ /* 0x040fe20007ffe0ff */
[----:B------:R-:W-:Y:S01]  /*0250*/  UMOV UR5, 0x50 ;  /* 0x0000005000057882 */ /* 0x000fe20000000000 */
[----:B------:R-:W-:Y:S01]  /*0260*/  SHF.L.U32 R3, R3, R2, RZ ;  /* 0x0000000203037219 */ /* 0x000fe200000006ff */
[----:B------:R-:W-:Y:S01]  /*0270*/  ULEA UR5, UR6, UR5, 0x18 ;  /* 0x0000000506057291 */ /* 0x000fe2000f8ec0ff */
[----:B------:R-:W-:Y:S01]  /*0280*/  SHF.L.U32 R4, R5, R4, RZ ;  /* 0x0000000405047219 */ /* 0x000fe200000006ff */
[----:B------:R-:W-:-:S03]  /*0290*/  IMAD.SHL.U32 R2, R2, 0x20, RZ ;  /* 0x0000002002027824 */ /* 0x000fc600078e00ff */
[----:B------:R-:W-:-:S05]  /*02a0*/  LOP3.LUT R3, R4, R3, RZ, 0xfc, !PT ;  /* 0x0000000304037212 */ /* 0x000fca00078efcff */
[----:B------:R1:W-:Y:S04]  /*02b0*/  ATOMS.OR RZ, [UR5], R3 ;  /* 0x00000003ffff798c */ /* 0x0003e8000b000005 */
[----:B------:R1:W-:Y:S01]  /*02c0*/  STS [UR4], R2 ;  /* 0x00000002ff007988 */ /* 0x0003e20008000804 */
[----:B------:R-:W-:Y:S05]  /*02d0*/  BRA `(.L_x_2) ;  /* 0x0000000000107947 */ /* 0x000fea0003800000 */
.L_x_1:
[----:B------:R-:W-:-:S05]  /*02e0*/  IMAD.MOV.U32 R2, RZ, RZ, -0x1 ;  /* 0xffffffffff027424 */ /* 0x000fca00078e00ff */
[----:B------:R1:W-:Y:S02]  /*02f0*/  STS [UR4], R2 ;  /* 0x00000002ff007988 */ /* 0x0003e40008000804 */
[----:B-1----:R-:W-:-:S07]  /*0300*/  MOV R2, 0x320 ;  /* 0x0000032000027802 */ /* 0x002fce0000000f00 */
[----:B------:R-:W-:Y:S05]  /*0310*/  CALL.REL.NOINC `($__internal_1_$__cuda_sm10x_tcgen05_guardrail_trap_phase_invalid_during_alloc) ;  /* 0x000002ac00607944 */ /* 0x000fea0003c00000 */
.L_x_2:
[----:B------:R-:W-:Y:S05]  /*0320*/  WARPSYNC.ALL ;  /* 0x0000000000007948 */ /* 0x000fea0003800000 */
[----:B------:R-:W-:Y:S01]  /*0330*/  NOP ;  /* 0x0000000000007918 */ /* 0x000fe20000000000 */
.L_x_0:
[----:B------:R-:W2:Y:S01]  /*0340*/  LDC.64 R106, c[0x0][0x398] ;  /* 0x0000e600ff6a7b82 */ /* 0x000ea20000000a00 */
[----:B------:R-:W3:Y:S01]  /*0350*/  S2R R8, SR_CTAID.X ;  /* 0x0000000000087919 */ /* 0x000ee20000002500 */
[----:B------:R-:W-:Y:S01]  /*0360*/  UMOV UR9, 0x400 ;  /* 0x0000040000097882 */ /* 0x000fe20000000000 */
[----:B------:R-:W4:Y:S01]  /*0370*/  LDCU UR5, c[0x0][0x3a4] ;  /* 0x00007480ff0577ac */ /* 0x000f220008000800 */
[----:B------:R-:W5:Y:S04]  /*0380*/  LDCU UR6, c[0x0][0x3b0] ;  /* 0x00007600ff0677ac */ /* 0x000f680008000800 */
[----:B------:R-:W1:Y:S01]  /*0390*/  S2UR UR4, SR_CgaCtaId ;  /* 0x00000000000479c3 */ /* 0x000e620000008800 */
[----:B------:R-:W1:Y:S01]  /*03a0*/  LDCU.128 UR12, c[0x0][0x380] ;  /* 0x00007000ff0c77ac */ /* 0x000e620008000c00 */
[----:B------:R-:W1:Y:S02]  /*03b0*/  LDCU.64 UR22, c[0x0][0x358] ;  /* 0x00006b00ff1677ac */ /* 0x000e640008000a00 */
[----:B-12---:R-:W-:-:S05]  /*03c0*/  VIADD R2, R107, 0x3f ;  /* 0x0000003f6b027836 */ /* 0x006fca0000000000 */
[----:B------:R-:W-:Y:S01]  /*03d0*/  SHF.R.S32.HI R3, RZ, 0x1f, R2 ;  /* 0x0000001fff037819 */ /* 0x000fe20000011402 */
[----:B------:R-:W-:-:S03]  /*03e0*/  ULEA UR9, UR4, UR9, 0x18 ;  /* 0x0000000904097291 */ /* 0x000fc6000f8ec0ff */
[----:B------:R-:W-:Y:S02]  /*03f0*/  LEA.HI R3, R3, R2, RZ, 0x6 ;  /* 0x0000000203037211 */ /* 0x000fe400078f30ff */
[----:B---3--:R-:W-:Y:S02]  /*0400*/  IABS R10, R8 ;  /* 0x00000008000a7213 */ /* 0x008fe40000000000 */
[----:B------:R-:W-:-:S05]  /*0410*/  SHF.R.S32.HI R3, RZ, 0x6, R3 ;  /* 0x00000006ff037819 */ /* 0x000fca0000011403 */
[----:B------:R-:W-:-:S05]  /*0420*/  IMAD.SHL.U32 R5, R3, 0x8, RZ ;  /* 0x0000000803057824 */ /* 0x000fca00078e00ff */
[-C--:B------:R-:W-:Y:S02]  /*0430*/  IABS R7, R5.reuse ;  /* 0x0000000500077213 */ /* 0x080fe40000000000 */
[----:B------:R-:W-:Y:S02]  /*0440*/  IABS R11, R5 ;  /* 0x00000005000b7213 */ /* 0x000fe40000000000 */
[----:B------:R-:W1:Y:S08]  /*0450*/  I2F.RP R4, R7 ;  /* 0x0000000700047306 */ /* 0x000e700000209400 */
[----:B-1----:R-:W1:Y:S02]  /*0460*/  MUFU.RCP R4, R4 ;  /* 0x0000000400047308 */ /* 0x002e640000001000 */
[----:B-1----:R-:W-:-:S02]  /*0470*/  VIADD R2, R4, 0xffffffe ;  /* 0x0ffffffe04027836 */ /* 0x002fc40000000000 */
[----:B------:R-:W-:-:S04]  /*0480*/  IMAD.MOV R4, RZ, RZ, -R11 ;  /* 0x000000ffff047224 */ /* 0x000fc800078e0a0b */
[----:B------:R1:W2:Y:S02]  /*0490*/  F2I.FTZ.U32.TRUNC.NTZ R3, R2 ;  /* 0x0000000200037305 */ /* 0x0002a4000021f000 */
[----:B-1----:R-:W-:Y:S01]  /*04a0*/  IMAD.MOV.U32 R2, RZ, RZ, RZ ;  /* 0x000000ffff027224 */ /* 0x002fe200078e00ff */
[----:B--2---:R-:W-:-:S05]  /*04b0*/  IADD3 R6, PT, PT, RZ, -R3, RZ ;  /* 0x80000003ff067210 */ /* 0x004fca0007ffe0ff */
[----:B------:R-:W-:Y:S02]  /*04c0*/  IMAD R9, R6, R7, RZ ;  /* 0x0000000706097224 */ /* 0x000fe400078e02ff */
[----:B------:R-:W-:Y:S01]  /*04d0*/  IMAD.MOV.U32 R6, RZ, RZ, R10 ;  /* 0x000000ffff067224 */ /* 0x000fe200078e000a */
[----:B------:R-:W-:Y:S01]  /*04e0*/  IABS R10, R106 ;  /* 0x0000006a000a7213 */ /* 0x000fe20000000000 */
[----:B------:R-:W-:-:S06]  /*04f0*/  IMAD.HI.U32 R3, R3, R9, R2 ;  /* 0x0000000903037227 */ /* 0x000fcc00078e0002 */
[----:B------:R-:W-:-:S04]  /*0500*/  IMAD.HI.U32 R3, R3, R6, RZ ;  /* 0x0000000603037227 */ /* 0x000fc800078e00ff */
[----:B------:R-:W-:Y:S01]  /*0510*/  IMAD R2, R3, R4, R6 ;  /* 0x0000000403027224 */ /* 0x000fe200078e0206 */
[----:B------:R-:W-:Y:S04]  /*0520*/  BAR.SYNC.DEFER_BLOCKING 0x0 ;  /* 0x0000000000007b1d */ /* 0x000fe80000010000 */
[----:B------:R-:W-:-:S13]  /*0530*/  ISETP.GT.U32.AND P1, PT, R7, R2, PT ;  /* 0x000000020700720c */ /* 0x000fda0003f24070 */
[----:B------:R-:W-:Y:S02]  /*0540*/  @!P1 IMAD.IADD R2, R2, 0x1, -R7 ;  /* 0x0000000102029824 */ /* 0x000fe400078e0a07 */
[----:B------:R-:W-:Y:S01]  /*0550*/  @!P1 VIADD R3, R3, 0x1 ;  /* 0x0000000103039836 */ /* 0x000fe20000000000 */
[----:B------:R-:W-:Y:S02]  /*0560*/  ISETP.NE.AND P1, PT, R5, RZ, PT ;  /* 0x000000ff0500720c */ /* 0x000fe40003f25270 */
[----:B------:R-:W-:Y:S02]  /*0570*/  ISETP.GE.U32.AND P0, PT, R2, R7, PT ;  /* 0x000000070200720c */ /* 0x000fe40003f06070 */
[----:B------:R-:W-:-:S04]  /*0580*/  LOP3.LUT R2, R8, R5, RZ, 0x3c, !PT ;  /* 0x0000000508027212 */ /* 0x000fc800078e3cff */
[----:B------:R-:W-:Y:S01]  /*0590*/  ISETP.GE.AND P2, PT, R2, RZ, PT ;  /* 0x000000ff0200720c */ /* 0x000fe20003f46270 */
[----:B------:R-:W-:-:S06]  /*05a0*/  VIADD R2, R106, 0x7f ;  /* 0x0000007f6a027836 */ /* 0x000fcc0000000000 */
[----:B------:R-:W-:-:S05]  /*05b0*/  @P0 IADD3 R3, PT, PT, R3, 0x1, RZ ;  /* 0x0000000103030810 */ /* 0x000fca0007ffe0ff */
[----:B------:R-:W-:Y:S01]  /*05c0*/  IMAD.MOV.U32 R4, RZ, RZ, R3 ;  /* 0x000000ffff047224 */ /* 0x000fe200078e0003 */
[----:B------:R-:W-:-:S03]  /*05d0*/  SHF.R.S32.HI R3, RZ, 0x1f, R2 ;  /* 0x0000001fff037819 */ /* 0x000fc60000011402 */
[----:B------:R-:W-:Y:S01]  /*05e0*/  @!P2 IMAD.MOV R4, RZ, RZ, -R4 ;  /* 0x000000ffff04a224 */ /* 0x000fe200078e0a04 */
[----:B------:R-:W-:Y:S02]  /*05f0*/  @!P1 LOP3.LUT R4, RZ, R5, RZ, 0x33, !PT ;  /* 0x00000005ff049212 */ /* 0x000fe400078e33ff */
[----:B------:R-:W-:Y:S02]  /*0600*/  LEA.HI R3, R3, R2, RZ, 0x7 ;  /* 0x0000000203037211 */ /* 0x000fe400078f38ff */
[C---:B------:R-:W-:Y:S01]  /*0610*/  IADD3 R7, PT, PT, -R4.reuse, RZ, RZ ;  /* 0x000000ff04077210 */ /* 0x040fe20007ffe1ff */
[----:B------:R-:W-:Y:S02]  /*0620*/  IMAD.SHL.U32 R13, R4, 0x8, RZ ;  /* 0x00000008040d7824 */ /* 0x000fe400078e00ff */
[----:B------:R-:W-:Y:S01]  /*0630*/  IMAD.MOV.U32 R4, RZ, RZ, R10 ;  /* 0x000000ffff047224 */ /* 0x000fe200078e000a */
[----:B------:R-:W-:Y:S01]  /*0640*/  IABS R10, R107 ;  /* 0x0000006b000a7213 */ /* 0x000fe20000000000 */
[----:B------:R-:W-:Y:S01]  /*0650*/  IMAD R14, R5, R7, R8 ;  /* 0x00000007050e7224 */ /* 0x000fe200078e0208 */
[----:B------:R-:W-:Y:S01]  /*0660*/  LEA.HI.SX32 R3, R3, -R13, 0x19 ;  /* 0x8000000d03037211 */ /* 0x000fe200078fcaff */
[----:B------:R-:W1:Y:S03]  /*0670*/  I2F.RP R7, R4 ;  /* 0x0000000400077306 */ /* 0x000e660000209400 */
[----:B------:R-:W-:-:S04]  /*0680*/  VIMNMX R11, PT, PT, R3, 0x8, PT ;  /* 0x00000008030b7848 */ /* 0x000fc80003fe0100 */
[-C--:B------:R-:W-:Y:S02]  /*0690*/  IABS R12, R11.reuse ;  /* 0x0000000b000c7213 */ /* 0x080fe40000000000 */
[----:B------:R-:W-:Y:S02]  /*06a0*/  IABS R8, R11 ;  /* 0x0000000b00087213 */ /* 0x000fe40000000000 */
[----:B------:R-:W2:Y:S08]  /*06b0*/  I2F.RP R6, R12 ;  /* 0x0000000c00067306 */ /* 0x000eb00000209400 */
[----:B-1----:R-:W-:Y:S08]  /*06c0*/  MUFU.RCP R7, R7 ;  /* 0x0000000700077308 */ /* 0x002ff00000001000 */
[----:B--2---:R-:W1:Y:S02]  /*06d0*/  MUFU.RCP R6, R6 ;  /* 0x0000000600067308 */ /* 0x004e640000001000 */
[----:B-1----:R-:W-:Y:S01]  /*06e0*/  VIADD R2, R6, 0xffffffe ;  /* 0x0ffffffe06027836 */ /* 0x002fe20000000000 */
[----:B------:R-:W-:-:S05]  /*06f0*/  IABS R6, R14 ;  /* 0x0000000e00067213 */ /* 0x000fca0000000000 */
[----:B------:R1:W2:Y:S02]  /*0700*/  F2I.FTZ.U32.TRUNC.NTZ R3, R2 ;  /* 0x0000000200037305 */ /* 0x0002a4000021f000 */
[----:B-1----:R-:W-:Y:S02]  /*0710*/  IMAD.MOV.U32 R2, RZ, RZ, RZ ;  /* 0x000000ffff027224 */ /* 0x002fe400078e00ff */
[----:B--2---:R-:W-:-:S04]  /*0720*/  IMAD.MOV R9, RZ, RZ, -R3 ;  /* 0x000000ffff097224 */ /* 0x004fc800078e0a03 */
[----:B------:R-:W-:-:S04]  /*0730*/  IMAD R5, R9, R12, RZ ;  /* 0x0000000c09057224 */ /* 0x000fc800078e02ff */
[----:B------:R-:W-:-:S04]  /*0740*/  IMAD.HI.U32 R2, R3, R5, R2 ;  /* 0x0000000503027227 */ /* 0x000fc800078e0002 */
[----:B------:R-:W-:Y:S01]  /*0750*/  IMAD.MOV.U32 R3, RZ, RZ, R6 ;  /* 0x000000ffff037224 */ /* 0x000fe200078e0006 */
[----:B------:R-:W-:Y:S01]  /*0760*/  IADD3 R6, PT, PT, RZ, -R8, RZ ;  /* 0x80000008ff067210 */ /* 0x000fe20007ffe0ff */
[----:B------:R-:W-:Y:S02]  /*0770*/  IMAD.MOV.U32 R5, RZ, RZ, R10 ;  /* 0x000000ffff057224 */ /* 0x000fe400078e000a */
[----:B------:R-:W-:Y:S02]  /*0780*/  IMAD.HI.U32 R2, R2, R3, RZ ;  /* 0x0000000302027227 */ /* 0x000fe400078e00ff */
[----:B------:R-:W1:Y:S02]  /*0790*/  I2F.RP R10, R5 ;  /* 0x00000005000a7306 */ /* 0x000e640000209400 */
[----:B------:R-:W-:Y:S02]  /*07a0*/  IMAD R3, R2, R6, R3 ;  /* 0x0000000602037224 */ /* 0x000fe400078e0203 */
[----:B------:R-:W-:-:S03]  /*07b0*/  VIADD R8, R7, 0xffffffe ;  /* 0x0ffffffe07087836 */ /* 0x000fc60000000000 */
[----:B------:R-:W-:Y:S01]  /*07c0*/  ISETP.GT.U32.AND P1, PT, R12, R3, PT ;  /* 0x000000030c00720c */ /* 0x000fe20003f24070 */
[----:B------:R2:W3:Y:S08]  /*07d0*/  F2I.FTZ.U32.TRUNC.NTZ R9, R8 ;  /* 0x0000000800097305 */ /* 0x0004f0000021f000 */
[----:B-1----:R-:W1:Y:S01]  /*07e0*/  MUFU.RCP R10, R10 ;  /* 0x0000000a000a7308 */ /* 0x002e620000001000 */
[----:B--2---:R-:W-:-:S03]  /*07f0*/  IMAD.MOV.U32 R8, RZ, RZ, RZ ;  /* 0x000000ffff087224 */ /* 0x004fc600078e00ff */
[----:B------:R-:W-:Y:S02]  /*0800*/  @!P1 IMAD.IADD R3, R3, 0x1, -R12 ;  /* 0x0000000103039824 */ /* 0x000fe400078e0a0c */
[----:B------:R-:W-:Y:S01]  /*0810*/  @!P1 VIADD R2, R2, 0x1 ;  /* 0x0000000102029836 */ /* 0x000fe20000000000 */
[----:B------:R-:W-:Y:S02]  /*0820*/  ISETP.NE.AND P1, PT, R11, RZ, PT ;  /* 0x000000ff0b00720c */ /* 0x000fe40003f25270 */
[----:B------:R-:W-:Y:S02]  /*0830*/  ISETP.GE.U32.AND P0, PT, R3, R12, PT ;  /* 0x0000000c0300720c */ /* 0x000fe40003f06070 */
[----:B------:R-:W-:-:S04]  /*0840*/  LOP3.LUT R3, R14, R11, RZ, 0x3c, !PT ;  /* 0x0000000b0e037212 */ /* 0x000fc800078e3cff */
[----:B------:R-:W-:Y:S01]  /*0850*/  ISETP.GE.AND P2, PT, R3, RZ, PT ;  /* 0x000000ff0300720c */ /* 0x000fe20003f46270 */
[--C-:B---3--:R-:W-:Y:S02]  /*0860*/  IMAD.MOV R3, RZ, RZ, -R9.reuse ;  /* 0x000000ffff037224 */ /* 0x108fe400078e0a09 */
[----:B-1----:R-:W-:Y:S02]  /*0870*/  VIADD R6, R10, 0xffffffe ;  /* 0x0ffffffe0a067836 */ /* 0x002fe40000000000 */
[----:B------:R-:W-:Y:S02]  /*0880*/  IMAD R3, R3, R4, RZ ;  /* 0x0000000403037224 */ /* 0x000fe400078e02ff */
[----:B------:R-:W-:Y:S01]  /*0890*/  @P0 VIADD R2, R2, 0x1 ;  /* 0x0000000102020836 */ /* 0x000fe20000000000 */
[----:B------:R1:W2:Y:S01]  /*08a0*/  F2I.FTZ.U32.TRUNC.NTZ R7, R6 ;  /* 0x0000000600077305 */ /* 0x0002a2000021f000 */
[----:B------:R-:W-:-:S03]  /*08b0*/  IMAD.HI.U32 R8, R9, R3, R8 ;  /* 0x0000000309087227 */ /* 0x000fc600078e0008 */
[----:B------:R-:W-:-:S05]  /*08c0*/  MOV R10, R2 ;  /* 0x00000002000a7202 */ /* 0x000fca0000000f00 */
[----:B------:R-:W-:Y:S01]  /*08d0*/  @!P2 IMAD.MOV R10, RZ, RZ, -R10 ;  /* 0x000000ffff0aa224 */ /* 0x000fe200078e0a0a */
[----:B------:R-:W-:Y:S01]  /*08e0*/  @!P1 LOP3.LUT R10, RZ, R11, RZ, 0x33, !PT ;  /* 0x0000000bff0a9212 */ /* 0x000fe200078e33ff */
[----:B-1----:R-:W-:-:S03]  /*08f0*/  IMAD.MOV.U32 R6, RZ, RZ, RZ ;  /* 0x000000ffff067224 */ /* 0x002fc600078e00ff */
[----:B------:R-:W-:Y:S01]  /*0900*/  SHF.L.U32 R3, R10, 0x6, RZ ;  /* 0x000000060a037819 */ /* 0x000fe200000006ff */
[----:B------:R-:W-:Y:S02]  /*0910*/  IMAD.MOV R2, RZ, RZ, -R10 ;  /* 0x000000ffff027224 */ /* 0x000fe400078e0a0a */
[--C-:B--2---:R-:W-:Y:S01]  /*0920*/  IMAD.MOV R12, RZ, RZ, -R7.reuse ;  /* 0x000000ffff0c7224 */ /* 0x104fe200078e0a07 */
[----:B------:R-:W-:Y:S01]  /*0930*/  IADD3 R139, PT, PT, R3, 0x4, RZ ;  /* 0x00000004038b7810 */ /* 0x000fe20007ffe0ff */
[----:B------:R-:W-:Y:S01]  /*0940*/  IMAD R2, R11, R2, R14 ;  /* 0x000000020b027224 */ /* 0x000fe200078e020e */
[----:B------:R-:W-:Y:S01]  /*0950*/  IABS R14, R3 ;  /* 0x00000003000e7213 */ /* 0x000fe20000000000 */
[----:B------:R-:W-:Y:S01]  /*0960*/  IMAD R11, R12, R5, RZ ;  /* 0x000000050c0b7224 */ /* 0x000fe200078e02ff */
[----:B------:R-:W-:Y:S01]  /*0970*/  IABS R22, R139 ;  /* 0x0000008b00167213 */ /* 0x000fe20000000000 */
[C---:B------:R-:W-:Y:S01]  /*0980*/  VIADD R140, R3.reuse, 0x2 ;  /* 0x00000002038c7836 */ /* 0x040fe20000000000 */
[C---:B------:R-:W-:Y:S01]  /*0990*/  IADD3 R137, PT, PT, R3.reuse, 0x5, RZ ;  /* 0x0000000503897810 */ /* 0x040fe20007ffe0ff */
[C---:B------:R-:W-:Y:S01]  /*09a0*/  VIADD R51, R3.reuse, 0x3 ;  /* 0x0000000303337836 */ /* 0x040fe20000000000 */
[C---:B------:R-:W-:Y:S01]  /*09b0*/  IADD3 R111, PT, PT, R3.reuse, 0x13, RZ ;  /* 0x00000013036f7810 */ /* 0x040fe20007ffe0ff */
[----:B------:R-:W-:Y:S01]  /*09c0*/  VIADD R141, R3, 0x1 ;  /* 0x00000001038d7836 */ /* 0x000fe20000000000 */
[----:B------:R-:W-:Y:S01]  /*09d0*/  IABS R18, R140 ;  /* 0x0000008c00127213 */ /* 0x000fe20000000000 */
[----:B------:R-:W-:Y:S01]  /*09e0*/  IMAD.HI.U32 R7, R7, R11, R6 ;  /* 0x0000000b07077227 */ /* 0x000fe200078e0006 */
[----:B------:R-:W-:-:S02]  /*09f0*/  IABS R20, R51 ;  /* 0x0000003300147213 */ /* 0x000fc40000000000 */
[----:B------:R-:W-:Y:S01]  /*0a00*/  IABS R16, R141 ;  /* 0x0000008d00107213 */ /* 0x000fe20000000000 */
[----:B------:R-:W-:Y:S01]  /*0a10*/  IMAD.IADD R9, R13, 0x1, R2 ;  /* 0x000000010d097824 */ /* 0x000fe200078e0202 */
[----:B------:R-:W-:Y:S01]  /*0a20*/  IADD3 R125, PT, PT, R3, 0xc, RZ ;  /* 0x0000000c037d7810 */ /* 0x000fe20007ffe0ff */
[----:B------:R-:W-:Y:S01]  /*0a30*/  IMAD.HI.U32 R2, R7, R14, RZ ;  /* 0x0000000e07027227 */ /* 0x000fe200078e00ff */
[----:B------:R-:W-:Y:S01]  /*0a40*/  IABS R46, R111 ;  /* 0x0000006f002e7213 */ /* 0x000fe20000000000 */
[----:B------:R-:W-:Y:S01]  /*0a50*/  STL [R1+0x4e4], R141 ;  /* 0x0004e48d01007387 */ /* 0x000fe20000100800 */
[----:B------:R-:W-:Y:S01]  /*0a60*/  IADD3 R109, PT, PT, R3, 0x14, RZ ;  /* 0x00000014036d7810 */ /* 0x000fe20007ffe0ff */
[C---:B------:R-:W-:Y:S01]  /*0a70*/  IMAD.HI.U32 R10, R7.reuse, R18, RZ ;  /* 0x00000012070a7227 */ /* 0x040fe200078e00ff */
[----:B------:R-:W-:Y:S01]  /*0a80*/  IABS R32, R125 ;  /* 0x0000007d00207213 */ /* 0x000fe20000000000 */
[----:B------:R-:W-:Y:S01]  /*0a90*/  STL [R1+0x4e0], R140 ;  /* 0x0004e08c01007387 */ /* 0x000fe20000100800 */
[----:B------:R-:W-:Y:S01]  /*0aa0*/  IABS R48, R109 ;  /* 0x0000006d00307213 */ /* 0x000fe20000000000 */
[----:B------:R-:W-:Y:S01]  /*0ab0*/  IMAD.HI.U32 R11, R7, R20, RZ ;  /* 0x00000014070b7227 */ /* 0x000fe200078e00ff */
[C---:B------:R-:W-:Y:S01]  /*0ac0*/  IADD3 R79, PT, PT, R3.reuse, 0x22, RZ ;  /* 0x00000022034f7810 */ /* 0x040fe20007ffe0ff */
[----:B------:R1:W-:Y:S01]  /*0ad0*/  STL [R1+0x5d8], R51 ;  /* 0x0005d83301007387 */ /* 0x0003e20000100800 */
[----:B------:R-:W-:Y:S01]  /*0ae0*/  IADD3 R93, PT, PT, R3, 0x1b, RZ ;  /* 0x0000001b035d7810 */ /* 0x000fe20007ffe0ff */
[----:B------:R-:W-:Y:S01]  /*0af0*/  IMAD.HI.U32 R6, R7, R16, RZ ;  /* 0x0000001007067227 */ /* 0x000fe200078e00ff */
[----:B------:R-:W-:Y:S01]  /*0b00*/  IABS R76, R79 ;  /* 0x0000004f004c7213 */ /* 0x000fe20000000000 */
[----:B------:R-:W-:Y:S01]  /*0b10*/  STL [R1+0x5d4], R139 ;  /* 0x0005d48b01007387 */ /* 0x000fe20000100800 */
[----:B------:R-:W-:Y:S01]  /*0b20*/  IADD3 R77, PT, PT, R3, 0x23, RZ ;  /* 0x00000023034d7810 */ /* 0x000fe20007ffe0ff */
[----:B------:R-:W-:Y:S01]  /*0b30*/  IMAD.HI.U32 R12, R7, R22, RZ ;  /* 0x00000016070c7227 */ /* 0x000fe200078e00ff */
[----:B------:R-:W-:Y:S01]  /*0b40*/  IABS R62, R93 ;  /* 0x0000005d003e7213 */ /* 0x000fe20000000000 */
[----:B------:R-:W-:Y:S01]  /*0b50*/  STL [R1+0x5d0], R137 ;  /* 0x0005d08901007387 */ /* 0x000fe20000100800 */
[----:B------:R-:W-:Y:S01]  /*0b60*/  IABS R78, R77 ;  /* 0x0000004d004e7213 */ /* 0x000fe20000000000 */
[----:B------:R-:W-:Y:S01]  /*0b70*/  IMAD.MOV R2, RZ, RZ, -R2 ;  /* 0x000000ffff027224 */ /* 0x000fe200078e0a02 */
[C---:B------:R-:W-:Y:S01]  /*0b80*/  IADD3 R47, PT, PT, R3.reuse, 0x31, RZ ;  /* 0x00000031032f7810 */ /* 0x040fe20007ffe0ff */
[----:B------:R-:W-:Y:S01]  /*0b90*/  IMAD.MOV R15, RZ, RZ, -R10 ;  /* 0x000000ffff0f7224 */ /* 0x000fe200078e0a0a */
[C---:B------:R-:W-:Y:S01]  /*0ba0*/  IADD3 R63, PT, PT, R3.reuse, 0x2a, RZ ;  /* 0x0000002a033f7810 */ /* 0x040fe20007ffe0ff */
[----:B------:R-:W-:Y:S01]  /*0bb0*/  IMAD.MOV R11, RZ, RZ, -R11 ;  /* 0x000000ffff0b7224 */ /* 0x000fe200078e0a0b */
[----:B------:R-:W-:Y:S01]  /*0bc0*/  IABS R108, R47 ;  /* 0x0000002f006c7213 */ /* 0x000fe20000000000 */
[C---:B------:R-:W-:Y:S01]  /*0bd0*/  VIADD R135, R3.reuse, 0x6 ;  /* 0x0000000603877836 */ /* 0x040fe20000000000 */
[----:B------:R-:W-:Y:S01]  /*0be0*/  IADD3 R45, PT, PT, R3, 0x32, RZ ;  /* 0x00000032032d7810 */ /* 0x000fe20007ffe0ff */
[----:B------:R-:W-:Y:S01]  /*0bf0*/  IMAD.MOV R13, RZ, RZ, -R6 ;  /* 0x000000ffff0d7224 */ /* 0x000fe200078e0a06 */
[----:B------:R-:W-:Y:S01]  /*0c00*/  IABS R92, R63 ;  /* 0x0000003f005c7213 */ /* 0x000fe20000000000 */
[----:B------:R-:W-:Y:S01]  /*0c10*/  IMAD.MOV R17, RZ, RZ, -R12 ;  /* 0x000000ffff117224 */ /* 0x000fe200078e0a0c */
[----:B------:R-:W-:Y:S01]  /*0c20*/  IABS R110, R45 ;  /* 0x0000002d006e7213 */ /* 0x000fe20000000000 */
[----:B------:R-:W-:Y:S01]  /*0c30*/  IMAD R6, R5, R2, R14 ;  /* 0x0000000205067224 */ /* 0x000fe200078e020e */
[----:B------:R-:W-:Y:S01]  /*0c40*/  IADD3 R31, PT, PT, R3, 0x39, RZ ;  /* 0x00000039031f7810 */ /* 0x000fe20007ffe0ff */
[----:B------:R-:W-:Y:S01]  /*0c50*/  IMAD R12, R5, R15, R18 ;  /* 0x0000000f050c7224 */ /* 0x000fe200078e0212 */
[----:B------:R-:W-:Y:S01]  /*0c60*/  IABS R18, R137 ;  /* 0x0000008900127213 */ /* 0x000fe20000000000 */
[----:B------:R-:W-:Y:S01]  /*0c70*/  VIADD R131, R3, 0x9 ;  /* 0x0000000903837836 */ /* 0x000fe20000000000 */
[C---:B------:R-:W-:Y:S01]  /*0c80*/  ISETP.GT.U32.AND P1, PT, R5.reuse, R6, PT ;  /* 0x000000060500720c */ /* 0x040fe20003f24070 */
[----:B------:R-:W-:Y:S01]  /*0c90*/  IMAD R14, R5, R11, R20 ;  /* 0x0000000b050e7224 */ /* 0x000fe200078e0214 */
[----:B------:R-:W-:Y:S01]  /*0ca0*/  IABS R20, R135 ;  /* 0x0000008700147213 */ /* 0x000fe20000000000 */
[----:B------:R-:W-:Y:S01]  /*0cb0*/  VIADD R129, R3, 0xa ;  /* 0x0000000a03817836 */ /* 0x000fe20000000000 */
[----:B------:R-:W-:Y:S01]  /*0cc0*/  IABS R26, R131 ;  /* 0x00000083001a7213 */ /* 0x000fe20000000000 */
[----:B------:R-:W-:Y:S01]  /*0cd0*/  IMAD.HI.U32 R2, R7, R18, RZ ;  /* 0x0000001207027227 */ /* 0x000fe200078e00ff */
[----:B------:R-:W-:Y:S01]  /*0ce0*/  ISETP.GT.U32.AND P3, PT, R5, R12, PT ;  /* 0x0000000c0500720c */ /* 0x000fe20003f64070 */
[----:B------:R-:W-:Y:S01]  /*0cf0*/  STL [R1+0x5cc], R135 ;  /* 0x0005cc8701007387 */ /* 0x000fe20000100800 */
[----:B------:R-:W-:Y:S01]  /*0d00*/  IABS R28, R129 ;  /* 0x00000081001c7213 */ /* 0x000fe20000000000 */
[----:B------:R-:W-:Y:S01]  /*0d10*/  IMAD.HI.U32 R11, R7, R20, RZ ;  /* 0x00000014070b7227 */ /* 0x000fe200078e00ff */
[----:B------:R-:W-:-:S02]  /*0d20*/  IABS R124, R31 ;  /* 0x0000001f007c7213 */ /* 0x000fc40000000000 */
[----:B------:R-:W-:Y:S01]  /*0d30*/  IADD3 R29, PT, PT, R3, 0x3a, RZ ;  /* 0x0000003a031d7810 */ /* 0x000fe20007ffe0ff */
[----:B------:R-:W-:Y:S01]  /*0d40*/  IMAD R10, R5, R13, R16 ;  /* 0x0000000d050a7224 */ /* 0x000fe200078e0210 */
[----:B------:R-:W-:Y:S01]  /*0d50*/  IADD3 R11, PT, PT, -R11, RZ, RZ ;  /* 0x000000ff0b0b7210 */ /* 0x000fe20007ffe1ff */
[----:B------:R-:W-:Y:S01]  /*0d60*/  VIADD R127, R3, 0xb ;  /* 0x0000000b037f7836 */ /* 0x000fe20000000000 */
[----:B------:R-:W-:Y:S01]  /*0d70*/  IABS R126, R29 ;  /* 0x0000001d007e7213 */ /* 0x000fe20000000000 */
[----:B------:R-:W-:Y:S01]  /*0d80*/  IMAD R16, R5, R17, R22 ;  /* 0x0000001105107224 */ /* 0x000fe200078e0216 */
[C---:B------:R-:W-:Y:S01]  /*0d90*/  IADD3 R19, PT, PT, R3.reuse, 0x3e, RZ ;  /* 0x0000003e03137810 */ /* 0x040fe20007ffe0ff */
[----:B------:R-:W-:Y:S01]  /*0da0*/  VIADD R121, R3, 0xe ;  /* 0x0000000e03797836 */ /* 0x000fe20000000000 */
[----:B------:R-:W-:Y:S01]  /*0db0*/  IABS R30, R127 ;  /* 0x0000007f001e7213 */ /* 0x000fe20000000000 */
[----:B------:R-:W-:Y:S01]  /*0dc0*/  IMAD.HI.U32 R17, R7, R26, RZ ;  /* 0x0000001a07117227 */ /* 0x000fe200078e00ff */
[----:B------:R-:W-:-:S02]  /*0dd0*/  ISETP.GT.U32.AND P5, PT, R5, R16, PT ;  /* 0x000000100500720c */ /* 0x000fc40003fa4070 */
[----:B------:R-:W-:Y:S01]  /*0de0*/  IABS R36, R121 ;  /* 0x0000007900247213 */ /* 0x000fe20000000000 */
[----:B------:R-:W-:Y:S01]  /*0df0*/  IMAD.MOV R2, RZ, RZ, -R2 ;  /* 0x000000ffff027224 */ /* 0x000fe200078e0a02 */
[----:B------:R-:W-:Y:S01]  /*0e00*/  IABS R136, R19 ;  /* 0x0000001300887213 */ /* 0x000fe20000000000 */
[----:B------:R-:W-:Y:S02]  /*0e10*/  VIADD R133, R3, 0x7 ;  /* 0x0000000703857836 */ /* 0x000fe40000000000 */
[----:B------:R-:W-:Y:S02]  /*0e20*/  IMAD.MOV R17, RZ, RZ, -R17 ;  /* 0x000000ffff117224 */ /* 0x000fe400078e0a11 */
[----:B------:R-:W-:Y:S01]  /*0e30*/  IMAD R18, R5, R2, R18 ;  /* 0x0000000205127224 */ /* 0x000fe200078e0212 */
[----:B------:R-:W-:Y:S01]  /*0e40*/  IABS R22, R133 ;  /* 0x0000008500167213 */ /* 0x000fe20000000000 */
[----:B------:R-:W-:Y:S01]  /*0e50*/  VIADD R119, R3, 0xf ;  /* 0x0000000f03777836 */ /* 0x000fe20000000000 */
[----:B------:R-:W-:Y:S01]  /*0e60*/  STL [R1+0x5c8], R133 ;  /* 0x0005c88501007387 */ /* 0x000fe20000100800 */
[----:B------:R-:W-:-:S03]  /*0e70*/  IMAD.HI.U32 R2, R7, R28, RZ ;  /* 0x0000001c07027227 */ /* 0x000fc600078e00ff */
[----:B------:R-:W-:Y:S01]  /*0e80*/  IABS R38, R119 ;  /* 0x0000007700267213 */ /* 0x000fe20000000000 */
[----:B------:R-:W-:Y:S02]  /*0e90*/  IMAD R20, R5, R11, R20 ;  /* 0x0000000b05147224 */ /* 0x000fe400078e0214 */
[----:B------:R-:W-:Y:S02]  /*0ea0*/  VIADD R117, R3, 0x10 ;  /* 0x0000001003757836 */ /* 0x000fe40000000000 */
[----:B------:R-:W-:Y:S02]  /*0eb0*/  IMAD R26, R5, R17, R26 ;  /* 0x00000011051a7224 */ /* 0x000fe400078e021a */
[----:B------:R-:W-:Y:S01]  /*0ec0*/  IMAD.HI.U32 R11, R7, R30, RZ ;  /* 0x0000001e070b7227 */ /* 0x000fe200078e00ff */
[----:B------:R-:W-:-:S03]  /*0ed0*/  IABS R40, R117 ;  /* 0x0000007500287213 */ /* 0x000fc60000000000 */
[----:B------:R-:W-:-:S04]  /*0ee0*/  IMAD.HI.U32 R17, R7, R36, RZ ;  /* 0x0000002407117227 */ /* 0x000fc800078e00ff */
[----:B------:R-:W-:Y:S02]  /*0ef0*/  IMAD.MOV R2, RZ, RZ, -R2 ;  /* 0x000000ffff027224 */ /* 0x000fe400078e0a02 */
[----:B------:R-:W-:-:S04]  /*0f00*/  IMAD.HI.U32 R13, R7, R22, RZ ;  /* 0x00000016070d7227 */ /* 0x000fc800078e00ff */
[----:B------:R-:W-:Y:S02]  /*0f10*/  IMAD.MOV R11, RZ, RZ, -R11 ;  /* 0x000000ffff0b7224 */ /* 0x000fe400078e0a0b */
[----:B------:R-:W-:Y:S02]  /*0f20*/  IMAD.MOV R17, RZ, RZ, -R17 ;  /* 0x000000ffff117224 */ /* 0x000fe400078e0a11 */
[----:B------:R-:W-:Y:S02]  /*0f30*/  IMAD R28, R5, R2, R28 ;  /* 0x00000002051c7224 */ /* 0x000fe400078e021c */
[----:B------:R-:W-:-:S04]  /*0f40*/  IMAD.HI.U32 R2, R7, R38, RZ ;  /* 0x0000002607027227 */ /* 0x000fc800078e00ff */
[----:B------:R-:W-:Y:S02]  /*0f50*/  IMAD.MOV R13, RZ, RZ, -R13 ;  /* 0x000000ffff0d7224 */ /* 0x000fe400078e0a0d */
[----:B------:R-:W-:Y:S02]  /*0f60*/  IMAD R30, R5, R11, R30 ;  /* 0x0000000b051e7224 */ /* 0x000fe400078e021e */
[----:B------:R-:W-:Y:S02]  /*0f70*/  VIADD R105, R3, 0x15 ;  /* 0x0000001503697836 */ /* 0x000fe40000000000 */
[----:B------:R-:W-:Y:S02]  /*0f80*/  IMAD R36, R5, R17, R36 ;  /* 0x0000001105247224 */ /* 0x000fe400078e0224 */
[----:B------:R-:W-:Y:S01]  /*0f90*/  IMAD.HI.U32 R11, R7, R40, RZ ;  /* 0x00000028070b7227 */ /* 0x000fe200078e00ff */
[----:B------:R-:W-:-:S03]  /*0fa0*/  IABS R50, R105 ;  /* 0x0000006900327213 */ /* 0x000fc60000000000 */
[----:B------:R-:W-:Y:S02]  /*0fb0*/  VIADD R99, R3, 0x18 ;  /* 0x0000001803637836 */ /* 0x000fe40000000000 */
[----:B------:R-:W-:-:S03]  /*0fc0*/  IMAD.HI.U32 R17, R7, R46, RZ ;  /* 0x0000002e07117227 */ /* 0x000fc600078e00ff */
[----:B------:R-:W-:Y:S01]  /*0fd0*/  IABS R56, R99 ;  /* 0x0000006300387213 */ /* 0x000fe20000000000 */
[----:B------:R-:W-:Y:S02]  /*0fe0*/  IMAD.MOV R2, RZ, RZ, -R2 ;  /* 0x000000ffff027224 */ /* 0x000fe400078e0a02 */
[----:B------:R-:W-:Y:S02]  /*0ff0*/  IMAD R22, R5, R13, R22 ;  /* 0x0000000d05167224 */ /* 0x000fe400078e0216 */
[----:B------:R-:W-:Y:S02]  /*1000*/  VIADD R115, R3, 0x11 ;  /* 0x0000001103737836 */ /* 0x000fe40000000000 */
[----:B------:R-:W-:-:S03]  /*1010*/  IMAD.HI.U32 R13, R7, R32, RZ ;  /* 0x00000020070d7227 */ /* 0x000fc600078e00ff */
[----:B------:R-:W-:Y:S01]  /*1020*/  IABS R42, R115 ;  /* 0x00000073002a7213 */ /* 0x000fe20000000000 */
[----:B------:R-:W-:Y:S02]  /*1030*/  IMAD.MOV R11, RZ, RZ, -R11 ;  /* 0x000000ffff0b7224 */ /* 0x000fe400078e0a0b */
[----:B------:R-:W-:Y:S02]  /*1040*/  IMAD.MOV R17, RZ, RZ, -R17 ;  /* 0x000000ffff117224 */ /* 0x000fe400078e0a11 */
[----:B------:R-:W-:Y:S02]  /*1050*/  IMAD R38, R5, R2, R38 ;  /* 0x0000000205267224 */ /* 0x000fe400078e0226 */
[----:B------:R-:W-:Y:S02]  /*1060*/  VIADD R97, R3, 0x19 ;  /* 0x0000001903617836 */ /* 0x000fe40000000000 */
[----:B------:R-:W-:-:S03]  /*1070*/  IMAD.HI.U32 R2, R7, R48, RZ ;  /* 0x0000003007027227 */ /* 0x000fc600078e00ff */
[----:B------:R-:W-:Y:S01]  /*1080*/  IABS R58, R97 ;  /* 0x00000061003a7213 */ /* 0x000fe20000000000 */
[----:B------:R-:W-:Y:S02]  /*1090*/  IMAD.MOV R13, RZ, RZ, -R13 ;  /* 0x000000ffff0d7224 */ /* 0x000fe400078e0a0d */
[C---:B------:R-:W-:Y:S02]  /*10a0*/  IMAD R40, R5.reuse, R11, R40 ;  /* 0x0000000b05287224 */ /* 0x040fe400078e0228 */
[----:B------:R-:W-:Y:S02]  /*10b0*/  IMAD R46, R5, R17, R46 ;  /* 0x00000011052e7224 */ /* 0x000fe400078e022e */
[----:B------:R-:W-:-:S04]  /*10c0*/  IMAD.HI.U32 R11, R7, R50, RZ ;  /* 0x00000032070b7227 */ /* 0x000fc800078e00ff */
[----:B------:R-:W-:Y:S01]  /*10d0*/  VIADD R89, R3, 0x1d ;  /* 0x0000001d03597836 */ /* 0x000fe20000000000 */
[----:B------:R-:W-:Y:S01]  /*10e0*/  IADD3 R11, PT, PT, -R11, RZ, RZ ;  /* 0x000000ff0b0b7210 */ /* 0x000fe20007ffe1ff */
[----:B------:R-:W-:-:S03]  /*10f0*/  IMAD.HI.U32 R17, R7, R56, RZ ;  /* 0x0000003807117227 */ /* 0x000fc600078e00ff */
[----:B------:R-:W-:Y:S01]  /*1100*/  IABS R66, R89 ;  /* 0x0000005900427213 */ /* 0x000fe20000000000 */
[----:B------:R-:W-:Y:S02]  /*1110*/  IMAD.MOV R2, RZ, RZ, -R2 ;  /* 0x000000ffff027224 */ /* 0x000fe400078e0a02 */
[----:B------:R-:W-:Y:S02]  /*1120*/  VIADD R95, R3, 0x1a ;  /* 0x0000001a035f7836 */ /* 0x000fe40000000000 */
[----:B------:R-:W-:Y:S02]  /*1130*/  IMAD R32, R5, R13, R32 ;  /* 0x0000000d05207224 */ /* 0x000fe400078e0220 */
[----:B------:R-:W-:Y:S01]  /*1140*/  VIADD R103, R3, 0x16 ;  /* 0x0000001603677836 */ /* 0x000fe20000000000 */
[----:B------:R-:W-:Y:S01]  /*1150*/  IABS R60, R95 ;  /* 0x0000005f003c7213 */ /* 0x000fe20000000000 */
        /* <DEDUP_REMOVED lines=11> */
[----:B------:R-:W-:Y:S02]  /*1210*/  IMAD.MOV R2, RZ, RZ, -R2 ;  /* 0x000000ffff027224 */ /* 0x000fe400078e0a02 */
[----:B------:R-:W-:Y:S02]  /*1220*/  VIADD R85, R3, 0x1f ;  /* 0x0000001f03557836 */ /* 0x000fe40000000000 */
[----:B------:R-:W-:Y:S02]  /*1230*/  IMAD R42, R5, R13, R42 ;  /* 0x0000000d052a7224 */ /* 0x000fe400078e022a */
[----:B------:R-:W-:Y:S01]  /*1240*/  IMAD.HI.U32 R11, R7, R60, RZ ;  /* 0x0000003c070b7227 */ /* 0x000fe200078e00ff */
[----:B------:R-:W-:-:S03]  /*1250*/  IABS R70, R85 ;  /* 0x0000005500467213 */ /* 0x000fc60000000000 */
[----:B------:R-:W-:-:S04]  /*1260*/  IMAD.HI.U32 R13, R7, R52, RZ ;  /* 0x00000034070d7227 */ /* 0x000fc800078e00ff */
[----:B------:R-:W-:Y:S02]  /*1270*/  IMAD.MOV R17, RZ, RZ, -R17 ;  /* 0x000000ffff117224 */ /* 0x000fe400078e0a11 */
[----:B------:R-:W-:Y:S02]  /*1280*/  IMAD R58, R5, R2, R58 ;  /* 0x00000002053a7224 */ /* 0x000fe400078e023a */
[----:B------:R-:W-:Y:S02]  /*1290*/  IMAD.MOV R11, RZ, RZ, -R11 ;  /* 0x000000ffff0b7224 */ /* 0x000fe400078e0a0b */
[----:B------:R-:W-:-:S04]  /*12a0*/  IMAD.HI.U32 R2, R7, R68, RZ ;  /* 0x0000004407027227 */ /* 0x000fc800078e00ff */
[----:B------:R-:W-:Y:S02]  /*12b0*/  IMAD.MOV R13, RZ, RZ, -R13 ;  /* 0x000000ffff0d7224 */ /* 0x000fe400078e0a0d */
[----:B------:R-:W-:Y:S02]  /*12c0*/  IMAD R66, R5, R17, R66 ;  /* 0x0000001105427224 */ /* 0x000fe400078e0242 */
[----:B------:R-:W-:Y:S02]  /*12d0*/  VIADD R69, R3, 0x27 ;  /* 0x0000002703457836 */ /* 0x000fe40000000000 */
[----:B------:R-:W-:Y:S02]  /*12e0*/  IMAD R60, R5, R11, R60 ;  /* 0x0000000b053c7224 */ /* 0x000fe400078e023c */
[----:B------:R-:W-:Y:S01]  /*12f0*/  IMAD.HI.U32 R17, R7, R76, RZ ;  /* 0x0000004c07117227 */ /* 0x000fe200078e00ff */
[----:B------:R-:W-:-:S03]  /*1300*/  IABS R86, R69 ;  /* 0x0000004500567213 */ /* 0x000fc60000000000 */
[----:B------:R-:W-:Y:S02]  /*1310*/  IMAD.MOV R2, RZ, RZ, -R2 ;  /* 0x000000ffff027224 */ /* 0x000fe400078e0a02 */
[----:B------:R-:W-:Y:S02]  /*1320*/  VIADD R75, R3, 0x24 ;  /* 0x00000024034b7836 */ /* 0x000fe40000000000 */
[----:B------:R-:W-:Y:S02]  /*1330*/  IMAD R52, R5, R13, R52 ;  /* 0x0000000d05347224 */ /* 0x000fe400078e0234 */
[----:B------:R-:W-:Y:S01]  /*1340*/  VIADD R83, R3, 0x20 ;  /* 0x0000002003537836 */ /* 0x000fe20000000000 */
[----:B------:R-:W-:Y:S01]  /*1350*/  IABS R80, R75 ;  /* 0x0000004b00507213 */ /* 0x000fe20000000000 */
[----:B------:R-:W-:-:S03]  /*1360*/  IMAD.HI.U32 R11, R7, R70, RZ ;  /* 0x00000046070b7227 */ /* 0x000fc600078e00ff */
[----:B------:R-:W-:Y:S01]  /*1370*/  IABS R72, R83 ;  /* 0x0000005300487213 */ /* 0x000fe20000000000 */
[----:B------:R-:W-:-:S04]  /*1380*/  IMAD.HI.U32 R13, R7, R62, RZ ;  /* 0x0000003e070d7227 */ /* 0x000fc800078e00ff */
[----:B------:R-:W-:Y:S02]  /*1390*/  IMAD.MOV R17, RZ, RZ, -R17 ;  /* 0x000000ffff117224 */ /* 0x000fe400078e0a11 */
[----:B------:R-:W-:Y:S02]  /*13a0*/  IMAD R68, R5, R2, R68 ;  /* 0x0000000205447224 */ /* 0x000fe400078e0244 */
[----:B------:R-:W-:Y:S02]  /*13b0*/  VIADD R67, R3, 0x28 ;  /* 0x0000002803437836 */ /* 0x000fe40000000000 */
[----:B------:R-:W-:Y:S02]  /*13c0*/  IMAD.MOV R11, RZ, RZ, -R11 ;  /* 0x000000ffff0b7224 */ /* 0x000fe400078e0a0b */
[----:B------:R-:W-:Y:S01]  /*13d0*/  IMAD.HI.U32 R2, R7, R78, RZ ;  /* 0x0000004e07027227 */ /* 0x000fe200078e00ff */
[----:B------:R-:W-:-:S03]  /*13e0*/  IABS R88, R67 ;  /* 0x0000004300587213 */ /* 0x000fc60000000000 */
[----:B------:R-:W-:Y:S02]  /*13f0*/  IMAD.MOV R13, RZ, RZ, -R13 ;  /* 0x000000ffff0d7224 */ /* 0x000fe400078e0a0d */
[----:B------:R-:W-:Y:S02]  /*1400*/  IMAD R76, R5, R17, R76 ;  /* 0x00000011054c7224 */ /* 0x000fe400078e024c */
[----:B------:R-:W-:Y:S02]  /*1410*/  VIADD R59, R3, 0x2c ;  /* 0x0000002c033b7836 */ /* 0x000fe40000000000 */
[----:B------:R-:W-:Y:S02]  /*1420*/  IMAD R70, R5, R11, R70 ;  /* 0x0000000b05467224 */ /* 0x000fe400078e0246 */
[----:B------:R-:W-:Y:S01]  /*1430*/  IMAD.HI.U32 R17, R7, R86, RZ ;  /* 0x0000005607117227 */ /* 0x000fe200078e00ff */
[----:B------:R-:W-:-:S03]  /*1440*/  IABS R96, R59 ;  /* 0x0000003b00607213 */ /* 0x000fc60000000000 */
[----:B------:R-:W-:Y:S02]  /*1450*/  IMAD.MOV R2, RZ, RZ, -R2 ;  /* 0x000000ffff027224 */ /* 0x000fe400078e0a02 */
[----:B------:R-:W-:Y:S02]  /*1460*/  IMAD R62, R5, R13, R62 ;  /* 0x0000000d053e7224 */ /* 0x000fe400078e023e */
[----:B------:R-:W-:Y:S02]  /*1470*/  VIADD R73, R3, 0x25 ;  /* 0x0000002503497836 */ /* 0x000fe40000000000 */
[----:B------:R-:W-:-:S03]  /*1480*/  IMAD.HI.U32 R11, R7, R80, RZ ;  /* 0x00000050070b7227 */ /* 0x000fc600078e00ff */
[----:B------:R-:W-:Y:S01]  /*1490*/  IABS R82, R73 ;  /* 0x0000004900527213 */ /* 0x000fe20000000000 */
[----:B------:R-:W-:Y:S01]  /*14a0*/  IMAD.HI.U32 R13, R7, R72, RZ ;  /* 0x00000048070d7227 */ /* 0x000fe200078e00ff */
[----:B------:R-:W-:-:S03]  /*14b0*/  IADD3 R11, PT, PT, -R11, RZ, RZ ;  /* 0x000000ff0b0b7210 */ /* 0x000fc60007ffe1ff */
[----:B------:R-:W-:Y:S02]  /*14c0*/  VIADD R65, R3, 0x29 ;  /* 0x0000002903417836 */ /* 0x000fe40000000000 */
[----:B------:R-:W-:Y:S02]  /*14d0*/  IMAD.MOV R17, RZ, RZ, -R17 ;  /* 0x000000ffff117224 */ /* 0x000fe400078e0a11 */
[----:B------:R-:W-:Y:S01]  /*14e0*/  IMAD R78, R5, R2, R78 ;  /* 0x00000002054e7224 */ /* 0x000fe200078e024e */
[----:B------:R-:W-:Y:S01]  /*14f0*/  IABS R90, R65 ;  /* 0x00000041005a7213 */ /* 0x000fe20000000000 */
[----:B------:R-:W-:Y:S02]  /*1500*/  VIADD R57, R3, 0x2d ;  /* 0x0000002d03397836 */ /* 0x000fe40000000000 */
[----:B------:R-:W-:-:S03]  /*1510*/  IMAD.HI.U32 R2, R7, R88, RZ ;  /* 0x0000005807027227 */ /* 0x000fc600078e00ff */
[----:B------:R-:W-:Y:S01]  /*1520*/  IABS R98, R57 ;  /* 0x0000003900627213 */ /* 0x000fe20000000000 */
[----:B------:R-:W-:Y:S02]  /*1530*/  IMAD.MOV R13, RZ, RZ, -R13 ;  /* 0x000000ffff0d7224 */ /* 0x000fe400078e0a0d */
[----:B------:R-:W-:Y:S02]  /*1540*/  IMAD R86, R5, R17, R86 ;  /* 0x0000001105567224 */ /* 0x000fe400078e0256 */
[----:B------:R-:W-:-:S04]  /*1550*/  IMAD.HI.U32 R17, R7, R96, RZ ;  /* 0x0000006007117227 */ /* 0x000fc800078e00ff */
[----:B------:R-:W-:Y:S02]  /*1560*/  IMAD.MOV R2, RZ, RZ, -R2 ;  /* 0x000000ffff027224 */ /* 0x000fe400078e0a02 */
[----:B------:R-:W-:Y:S02]  /*1570*/  IMAD R72, R5, R13, R72 ;  /* 0x0000000d05487224 */ /* 0x000fe400078e0248 */
[----:B------:R-:W-:-:S04]  /*1580*/  IMAD.HI.U32 R13, R7, R82, RZ ;  /* 0x00000052070d7227 */ /* 0x000fc800078e00ff */
[----:B------:R-:W-:Y:S02]  /*1590*/  IMAD R80, R5, R11, R80 ;  /* 0x0000000b05507224 */ /* 0x000fe400078e0250 */
[----:B------:R-:W-:Y:S02]  /*15a0*/  VIADD R55, R3, 0x2e ;  /* 0x0000002e03377836 */ /* 0x000fe40000000000 */
[----:B------:R-:W-:-:S03]  /*15b0*/  IMAD.HI.U32 R11, R7, R90, RZ ;  /* 0x0000005a070b7227 */ /* 0x000fc600078e00ff */
[----:B------:R-:W-:Y:S01]  /*15c0*/  IABS R100, R55 ;  /* 0x0000003700647213 */ /* 0x000fe20000000000 */
[----:B------:R-:W-:Y:S02]  /*15d0*/  IMAD.MOV R17, RZ, RZ, -R17 ;  /* 0x000000ffff117224 */ /* 0x000fe400078e0a11 */
[----:B------:R-:W-:Y:S02]  /*15e0*/  IMAD R88, R5, R2, R88 ;  /* 0x0000000205587224 */ /* 0x000fe400078e0258 */
[----:B------:R-:W-:-:S04]  /*15f0*/  IMAD.HI.U32 R2, R7, R98, RZ ;  /* 0x0000006207027227 */ /* 0x000fc800078e00ff */
[----:B------:R-:W-:Y:S02]  /*1600*/  IMAD.MOV R13, RZ, RZ, -R13 ;  /* 0x000000ffff0d7224 */ /* 0x000fe400078e0a0d */
[----:B------:R-:W-:Y:S02]  /*1610*/  IMAD.MOV R11, RZ, RZ, -R11 ;  /* 0x000000ffff0b7224 */ /* 0x000fe400078e0a0b */
[----:B------:R-:W-:Y:S02]  /*1620*/  IMAD R96, R5, R17, R96 ;  /* 0x0000001105607224 */ /* 0x000fe400078e0260 */
[----:B------:R-:W-:-:S04]  /*1630*/  IMAD.HI.U32 R17, R7, R108, RZ ;  /* 0x0000006c07117227 */ /* 0x000fc800078e00ff */
[----:B------:R-:W-:Y:S02]  /*1640*/  IMAD.MOV R2, RZ, RZ, -R2 ;  /* 0x000000ffff027224 */ /* 0x000fe400078e0a02 */
[----:B------:R-:W-:Y:S02]  /*1650*/  VIADD R39, R3, 0x35 ;  /* 0x0000003503277836 */ /* 0x000fe40000000000 */
[----:B------:R-:W-:Y:S02]  /*1660*/  IMAD R82, R5, R13, R82 ;  /* 0x0000000d05527224 */ /* 0x000fe400078e0252 */
[----:B------:R-:W-:Y:S01]  /*1670*/  VIADD R53, R3, 0x2f ;  /* 0x0000002f03357836 */ /* 0x000fe20000000000 */
[----:B------:R-:W-:Y:S01]  /*1680*/  IABS R116, R39 ;  /* 0x0000002700747213 */ /* 0x000fe20000000000 */
[----:B------:R-:W-:-:S03]  /*1690*/  IMAD.HI.U32 R13, R7, R92, RZ ;  /* 0x0000005c070d7227 */ /* 0x000fc600078e00ff */
[----:B------:R-:W-:Y:S01]  /*16a0*/  IABS R102, R53 ;  /* 0x0000003500667213 */ /* 0x000fe20000000000 */
        /* <DEDUP_REMOVED lines=9> */
[C---:B------:R-:W-:Y:S02]  /*1740*/  IMAD R108, R5.reuse, R17, R108 ;  /* 0x00000011056c7224 */ /* 0x040fe400078e026c */
[----:B------:R-:W-:Y:S02]  /*1750*/  IMAD.MOV R17, RZ, RZ, -R2 ;  /* 0x000000ffff117224 */ /* 0x000fe400078e0a02 */
[----:B------:R-:W-:Y:S02]  /*1760*/  IMAD R92, R5, R13, R92 ;  /* 0x0000000d055c7224 */ /* 0x000fe400078e025c */
[----:B------:R-:W-:-:S02]  /*1770*/  VIADD R41, R3, 0x34 ;  /* 0x0000003403297836 */ /* 0x000fc40000000000 */
[----:B------:R-:W-:-:S03]  /*1780*/  IMAD.HI.U32 R2, R7, R116, RZ ;  /* 0x0000007407027227 */ /* 0x000fc600078e00ff */
[----:B------:R-:W-:Y:S01]  /*1790*/  IABS R114, R41 ;  /* 0x0000002900727213 */ /* 0x000fe20000000000 */
[----:B------:R-:W-:-:S04]  /*17a0*/  IMAD.HI.U32 R13, R7, R102, RZ ;  /* 0x00000066070d7227 */ /* 0x000fc800078e00ff */
[----:B------:R-:W-:Y:S02]  /*17b0*/  IMAD R100, R5, R11, R100 ;  /* 0x0000000b05647224 */ /* 0x000fe400078e0264 */
[----:B------:R-:W-:-:S04]  /*17c0*/  IMAD.HI.U32 R11, R7, R112, RZ ;  /* 0x00000070070b7227 */ /* 0x000fc800078e00ff */
[----:B------:R-:W-:Y:S01]  /*17d0*/  VIADD R33, R3, 0x38 ;  /* 0x0000003803217836 */ /* 0x000fe20000000000 */
[----:B------:R-:W-:Y:S01]  /*17e0*/  IADD3 R11, PT, PT, -R11, RZ, RZ ;  /* 0x000000ff0b0b7210 */ /* 0x000fe20007ffe1ff */
[----:B------:R-:W-:Y:S02]  /*17f0*/  IMAD.MOV R2, RZ, RZ, -R2 ;  /* 0x000000ffff027224 */ /* 0x000fe400078e0a02 */
[----:B------:R-:W-:Y:S01]  /*1800*/  IMAD.MOV R13, RZ, RZ, -R13 ;  /* 0x000000ffff0d7224 */ /* 0x000fe200078e0a0d */
[----:B------:R-:W-:Y:S01]  /*1810*/  IABS R122, R33 ;  /* 0x00000021007a7213 */ /* 0x000fe20000000000 */
[----:B------:R-:W-:Y:S01]  /*1820*/  IMAD R116, R5, R2, R116 ;  /* 0x0000000205747224 */ /* 0x000fe200078e0274 */
[----:B------:R-:W-:Y:S01]  /*1830*/  LOP3.LUT R2, R0, 0x7f, RZ, 0xc0, !PT ;  /* 0x0000007f00027812 */ /* 0x000fe200078ec0ff */
[----:B------:R-:W-:Y:S02]  /*1840*/  VIADD R21, R3, 0x3f ;  /* 0x0000003f03157836 */ /* 0x000fe40000000000 */
[----:B------:R-:W-:-:S02]  /*1850*/  IMAD R102, R5, R13, R102 ;  /* 0x0000000d05667224 */ /* 0x000fc400078e0266 */
[----:B------:R-:W-:Y:S01]  /*1860*/  IMAD.HI.U32 R13, R7, R114, RZ ;  /* 0x00000072070d7227 */ /* 0x000fe200078e00ff */
[----:B------:R-:W-:-:S03]  /*1870*/  IABS R138, R21 ;  /* 0x00000015008a7213 */ /* 0x000fc60000000000 */
[----:B------:R-:W-:Y:S02]  /*1880*/  IMAD R112, R5, R11, R112 ;  /* 0x0000000b05707224 */ /* 0x000fe400078e0270 */
[----:B------:R-:W-:-:S04]  /*1890*/  IMAD.HI.U32 R11, R7, R122, RZ ;  /* 0x0000007a070b7227 */ /* 0x000fc800078e00ff */
[----:B------:R-:W-:Y:S02]  /*18a0*/  IMAD.MOV R13, RZ, RZ, -R13 ;  /* 0x000000ffff0d7224 */ /* 0x000fe400078e0a0d */
[----:B------:R-:W-:Y:S02]  /*18b0*/  IMAD R142, R9, 0x80, R2 ;  /* 0x00000080098e7824 */ /* 0x000fe400078e0202 */
[C---:B------:R-:W-:Y:S02]  /*18c0*/  IMAD R110, R5.reuse, R17, R110 ;  /* 0x00000011056e7224 */ /* 0x040fe400078e026e */
[----:B------:R-:W-:Y:S02]  /*18d0*/  IMAD.MOV R17, RZ, RZ, -R11 ;  /* 0x000000ffff117224 */ /* 0x000fe400078e0a0b */
[----:B------:R-:W-:Y:S01]  /*18e0*/  IMAD R114, R5, R13, R114 ;  /* 0x0000000d05727224 */ /* 0x000fe200078e0272 */
[----:B------:R-:W-:Y:S01]  /*18f0*/  IABS R13, R142 ;  /* 0x0000008e000d7213 */ /* 0x000fe20000000000 */
[----:B------:R-:W-:-:S04]  /*1900*/  IMAD.HI.U32 R11, R7, R138, RZ ;  /* 0x0000008a070b7227 */ /* 0x000fc800078e00ff */
[----:B------:R-:W-:Y:S02]  /*1910*/  IMAD.MOV R11, RZ, RZ, -R11 ;  /* 0x000000ffff0b7224 */ /* 0x000fe400078e0a0b */
[----:B------:R-:W-:-:S04]  /*1920*/  IMAD.HI.U32 R8, R8, R13, RZ ;  /* 0x0000000d08087227 */ /* 0x000fc800078e00ff */
[----:B------:R-:W-:Y:S02]  /*1930*/  IMAD R138, R5, R11, R138 ;  /* 0x0000000b058a7224 */ /* 0x000fe400078e028a */
[----:B------:R-:W-:Y:S02]  /*1940*/  IMAD.MOV R8, RZ, RZ, -R8 ;  /* 0x000000ffff087224 */ /* 0x000fe400078e0a08 */
[----:B------:R-:W-:Y:S01]  /*1950*/  VIADD R132, R3, 0x8 ;  /* 0x0000000803847836 */ /* 0x000fe20000000000 */
[----:B------:R-:W-:Y:S01]  /*1960*/  ISETP.GT.U32.AND P2, PT, R5, R138, PT ;  /* 0x0000008a0500720c */ /* 0x000fe20003f44070 */
[----:B------:R-:W-:Y:S02]  /*1970*/  IMAD R11, R4, R8, R13 ;  /* 0x00000008040b7224 */ /* 0x000fe400078e020d */
[--C-:B------:R-:W-:Y:S01]  /*1980*/  @!P1 IMAD.IADD R6, R6, 0x1, -R5.reuse ;  /* 0x0000000106069824 */ /* 0x100fe200078e0a05 */
[----:B------:R-:W-:Y:S01]  /*1990*/  IABS R24, R132 ;  /* 0x0000008400187213 */ /* 0x000fe20000000000 */
[----:B------:R-:W-:Y:S01]  /*19a0*/  VIADD R123, R3, 0xd ;  /* 0x0000000d037b7836 */ /* 0x000fe20000000000 */
[----:B------:R-:W-:Y:S01]  /*19b0*/  ISETP.GT.U32.AND P0, PT, R4, R11, PT ;  /* 0x0000000b0400720c */ /* 0x000fe20003f04070 */
[--C-:B------:R-:W-:Y:S01]  /*19c0*/  @!P3 IMAD.IADD R12, R12, 0x1, -R5.reuse ;  /* 0x000000010c0cb824 */ /* 0x100fe200078e0a05 */
[----:B------:R-:W-:Y:S01]  /*19d0*/  ISETP.GT.U32.AND P6, PT, R5, R6, PT ;  /* 0x000000060500720c */ /* 0x000fe20003fc4070 */
[----:B------:R-:W-:Y:S01]  /*19e0*/  IMAD.HI.U32 R15, R7, R24, RZ ;  /* 0x00000018070f7227 */ /* 0x000fe200078e00ff */
[----:B------:R-:W-:Y:S01]  /*19f0*/  IABS R34, R123 ;  /* 0x0000007b00227213 */ /* 0x000fe20000000000 */
[----:B------:R2:W-:Y:S01]  /*1a00*/  STL [R1+0x5c4], R132 ;  /* 0x0005c48401007387 */ /* 0x0005e20000100800 */
[C---:B------:R-:W-:Y:S01]  /*1a10*/  ISETP.GT.U32.AND P3, PT, R5.reuse, R26, PT ;  /* 0x0000001a0500720c */ /* 0x040fe20003f64070 */
[----:B------:R-:W-:Y:S01]  /*1a20*/  @!P2 IMAD.IADD R138, R138, 0x1, -R5 ;  /* 0x000000018a8aa824 */ /* 0x000fe200078e0a05 */
[C---:B------:R-:W-:Y:S01]  /*1a30*/  ISETP.GT.U32.AND P2, PT, R5.reuse, R10, PT ;  /* 0x0000000a0500720c */ /* 0x040fe20003f44070 */
[----:B------:R-:W-:Y:S01]  /*1a40*/  IMAD.MOV R15, RZ, RZ, -R15 ;  /* 0x000000ffff0f7224 */ /* 0x000fe200078e0a0f */
[----:B------:R-:W-:Y:S01]  /*1a50*/  STL [R1+0x5c0], R131 ;  /* 0x0005c08301007387 */ /* 0x000fe20000100800 */
[--C-:B------:R-:W-:Y:S01]  /*1a60*/  @!P5 IMAD.IADD R16, R16, 0x1, -R5.reuse ;  /* 0x000000011010d824 */ /* 0x100fe200078e0a05 */
[----:B------:R-:W-:Y:S01]  /*1a70*/  ISETP.GT.U32.AND P1, PT, R5, R138, PT ;  /* 0x0000008a0500720c */ /* 0x000fe20003f24070 */
[----:B------:R-:W-:Y:S01]  /*1a80*/  @!P0 IMAD.IADD R11, R11, 0x1, -R4 ;  /* 0x000000010b0b8824 */ /* 0x000fe200078e0a04 */
[C---:B------:R-:W-:Y:S01]  /*1a90*/  ISETP.GT.U32.AND P0, PT, R5.reuse, R14, PT ;  /* 0x0000000e0500720c */ /* 0x040fe20003f04070 */
[C---:B------:R-:W-:Y:S01]  /*1aa0*/  IMAD R24, R5.reuse, R15, R24 ;  /* 0x0000000f05187224 */ /* 0x040fe200078e0218 */
[----:B------:R-:W-:Y:S01]  /*1ab0*/  ISETP.GT.U32.AND P5, PT, R5, R30, PT ;  /* 0x0000001e0500720c */ /* 0x000fe20003fa4070 */
[----:B------:R-:W-:Y:S01]  /*1ac0*/  IMAD.HI.U32 R15, R7, R34, RZ ;  /* 0x00000022070f7227 */ /* 0x000fe200078e00ff */
[----:B------:R-:W-:Y:S01]  /*1ad0*/  ISETP.GT.U32.AND P4, PT, R4, R11, PT ;  /* 0x0000000b0400720c */ /* 0x000fe20003f84070 */
[----:B------:R-:W-:Y:S02]  /*1ae0*/  STL [R1+0x5bc], R129 ;  /* 0x0005bc8101007387 */ /* 0x000fe40000100800 */
[----:B------:R-:W-:Y:S01]  /*1af0*/  @!P2 IADD3 R10, PT, PT, R10, -R5, RZ ;  /* 0x800000050a0aa210 */ /* 0x000fe20007ffe0ff */
[--C-:B------:R-:W-:Y:S01]  /*1b00*/  @!P6 IMAD.IADD R6, R6, 0x1, -R5.reuse ;  /* 0x000000010606e824 */ /* 0x100fe200078e0a05 */
[----:B------:R-:W-:Y:S01]  /*1b10*/  ISETP.GT.U32.AND P2, PT, R5, R24, PT ;  /* 0x000000180500720c */ /* 0x000fe20003f44070 */
[--C-:B------:R-:W-:Y:S01]  /*1b20*/  @!P3 IMAD.IADD R26, R26, 0x1, -R5.reuse ;  /* 0x000000011a1ab824 */ /* 0x100fe200078e0a05 */
[----:B------:R-:W-:Y:S01]  /*1b30*/  IADD3 R15, PT, PT, -R15, RZ, RZ ;  /* 0x000000ff0f0f7210 */ /* 0x000fe20007ffe1ff */
[--C-:B------:R-:W-:Y:S01]  /*1b40*/  @!P1 IMAD.IADD R138, R138, 0x1, -R5.reuse ;  /* 0x000000018a8a9824 */ /* 0x100fe200078e0a05 */
[C---:B------:R-:W-:Y:S01]  /*1b50*/  ISETP.GT.U32.AND P1, PT, R5.reuse, R20, PT ;  /* 0x000000140500720c */ /* 0x040fe20003f24070 */
[--C-:B------:R-:W-:Y:S01]  /*1b60*/  @!P0 IMAD.IADD R14, R14, 0x1, -R5.reuse ;  /* 0x000000010e0e8824 */ /* 0x100fe200078e0a05 */
[C---:B------:R-:W-:Y:S01]  /*1b70*/  ISETP.GT.U32.AND P0, PT, R5.reuse, R28, PT ;  /* 0x0000001c0500720c */ /* 0x040fe20003f04070 */
[C---:B------:R-:W-:Y:S01]  /*1b80*/  IMAD R34, R5.reuse, R15, R34 ;  /* 0x0000000f05227224 */ /* 0x040fe200078e0222 */
[----:B------:R-:W-:Y:S01]  /*1b90*/  ISETP.GT.U32.AND P6, PT, R5, R22, PT ;  /* 0x000000160500720c */ /* 0x000fe20003fc4070 */
[----:B------:R-:W-:Y:S01]  /*1ba0*/  @!P4 IMAD.IADD R11, R11, 0x1, -R4 ;  /* 0x000000010b0bc824 */ /* 0x000fe200078e0a04 */
[C---:B------:R-:W-:Y:S01]  /*1bb0*/  ISETP.GT.U32.AND P4, PT, R5.reuse, R18, PT ;  /* 0x000000120500720c */ /* 0x040fe20003f84070 */
[--C-:B------:R-:W-:Y:S01]  /*1bc0*/  @!P5 IMAD.IADD R30, R30, 0x1, -R5.reuse ;  /* 0x000000011e1ed824 */ /* 0x100fe200078e0a05 */
[C---:B------:R-:W-:Y:S01]  /*1bd0*/  ISETP.GT.U32.AND P3, PT, R5.reuse, R14, PT ;  /* 0x0000000e0500720c */ /* 0x040fe20003f64070 */
[--C-:B------:R-:W-:Y:S01]  /*1be0*/  @!P2 IMAD.IADD R24, R24, 0x1, -R5.reuse ;  /* 0x000000011818a824 */ /* 0x100fe200078e0a05 */
[----:B------:R-:W-:Y:S01]  /*1bf0*/  ISETP.GT.U32.AND P2, PT, R5, R12, PT ;  /* 0x0000000c0500720c */ /* 0x000fe20003f44070 */
[----:B------:R-:W-:Y:S01]  /*1c00*/  VIADD R113, R3, 0x12 ;  /* 0x0000001203717836 */ /* 0x000fe20000000000 */
[----:B------:R-:W-:Y:S01]  /*1c10*/  STL [R1+0x5b8], R127 ;  /* 0x0005b87f01007387 */ /* 0x000fe20000100800 */
[--C-:B------:R-:W-:Y:S01]  /*1c20*/  @!P1 IMAD.IADD R20, R20, 0x1, -R5.reuse ;  /* 0x0000000114149824 */ /* 0x100fe200078e0a05 */
[C---:B------:R-:W-:Y:S01]  /*1c30*/  ISETP.GT.U32.AND P1, PT, R5.reuse, R34, PT ;  /* 0x000000220500720c */ /* 0x040fe20003f24070 */
[--C-:B------:R-:W-:Y:S01]  /*1c40*/  @!P0 IMAD.IADD R28, R28, 0x1, -R5.reuse ;  /* 0x000000011c1c8824 */ /* 0x100fe200078e0a05 */
[----:B------:R-:W-:Y:S01]  /*1c50*/  ISETP.GT.U32.AND P0, PT, R5, R16, PT ;  /* 0x000000100500720c */ /* 0x000fe20003f04070 */
[----:B------:R-:W-:Y:S01]  /*1c60*/  VIADD R101, R3, 0x17 ;  /* 0x0000001703657836 */ /* 0x000fe20000000000 */
[----:B------:R-:W-:Y:S01]  /*1c70*/  @!P6 IADD3 R22, PT, PT, R22, -R5, RZ ;  /* 0x800000051616e210 */ /* 0x000fe20007ffe0ff */
[--C-:B------:R-:W-:Y:S01]  /*1c80*/  @!P4 IMAD.IADD R18, R18, 0x1, -R5.reuse ;  /* 0x000000011212c824 */ /* 0x100fe200078e0a05 */
[C---:B------:R-:W-:Y:S01]  /*1c90*/  ISETP.GT.U32.AND P4, PT, R5.reuse, R32, PT ;  /* 0x000000200500720c */ /* 0x040fe20003f84070 */
[--C-:B------:R-:W-:Y:S01]  /*1ca0*/  @!P3 IMAD.IADD R14, R14, 0x1, -R5.reuse ;  /* 0x000000010e0eb824 */ /* 0x100fe200078e0a05 */
[----:B------:R-:W-:Y:S01]  /*1cb0*/  IABS R44, R113 ;  /* 0x00000071002c7213 */ /* 0x000fe20000000000 */
[--C-:B------:R-:W-:Y:S01]  /*1cc0*/  @!P2 IMAD.IADD R12, R12, 0x1, -R5.reuse ;  /* 0x000000010c0ca824 */ /* 0x100fe200078e0a05 */
[----:B------:R-:W-:Y:S01]  /*1cd0*/  ISETP.GT.U32.AND P5, PT, R5, R18, PT ;  /* 0x000000120500720c */ /* 0x000fe20003fa4070 */
[----:B------:R-:W-:Y:S01]  /*1ce0*/  VIADD R91, R3, 0x1c ;  /* 0x0000001c035b7836 */ /* 0x000fe20000000000 */
[----:B------:R-:W-:Y:S01]  /*1cf0*/  ISETP.GT.U32.AND P2, PT, R5, R24, PT ;  /* 0x000000180500720c */ /* 0x000fe20003f44070 */
[----:B------:R-:W-:Y:S01]  /*1d00*/  IMAD.HI.U32 R15, R7, R44, RZ ;  /* 0x0000002c070f7227 */ /* 0x000fe200078e00ff */
[----:B------:R-:W-:Y:S01]  /*1d10*/  @!P1 IADD3 R34, PT, PT, R34, -R5, RZ ;  /* 0x8000000522229210 */ /* 0x000fe20007ffe0ff */
[----:B------:R-:W-:Y:S01]  /*1d20*/  STL [R1+0x5b4], R125 ;  /* 0x0005b47d01007387 */ /* 0x000fe20000100800 */
[C---:B------:R-:W-:Y:S01]  /*1d30*/  ISETP.GT.U32.AND P1, PT, R5.reuse, R22, PT ;  /* 0x000000160500720c */ /* 0x040fe20003f24070 */
[--C-:B------:R-:W-:Y:S01]  /*1d40*/  @!P0 IMAD.IADD R16, R16, 0x1, -R5.reuse ;  /* 0x0000000110108824 */ /* 0x100fe200078e0a05 */
[C---:B------:R-:W-:Y:S01]  /*1d50*/  ISETP.GT.U32.AND P3, PT, R5.reuse, R26, PT ;  /* 0x0000001a0500720c */ /* 0x040fe20003f64070 */
[----:B------:R-:W-:Y:S01]  /*1d60*/  @!P4 IMAD.IADD R32, R32, 0x1, -R5 ;  /* 0x000000012020c824 */ /* 0x000fe200078e0a05 */
[C---:B------:R-:W-:Y:S01]  /*1d70*/  ISETP.GT.U32.AND P4, PT, R5.reuse, R20, PT ;  /* 0x000000140500720c */ /* 0x040fe20003f84070 */
[----:B------:R-:W-:Y:S01]  /*1d80*/  IMAD.MOV R15, RZ, RZ, -R15 ;  /* 0x000000ffff0f7224 */ /* 0x000fe200078e0a0f */
[C---:B------:R-:W-:Y:S01]  /*1d90*/  ISETP.GT.U32.AND P0, PT, R5.reuse, R28, PT ;  /* 0x0000001c0500720c */ /* 0x040fe20003f04070 */
[--C-:B------:R-:W-:Y:S01]  /*1da0*/  @!P5 IMAD.IADD R18, R18, 0x1, -R5.reuse ;  /* 0x000000011212d824 */ /* 0x100fe200078e0a05 */
[C---:B------:R-:W-:Y:S01]  /*1db0*/  ISETP.GT.U32.AND P5, PT, R5.reuse, R30, PT ;  /* 0x0000001e0500720c */ /* 0x040fe20003fa4070 */
[--C-:B------:R-:W-:Y:S01]  /*1dc0*/  @!P2 IMAD.IADD R24, R24, 0x1, -R5.reuse ;  /* 0x000000011818a824 */ /* 0x100fe200078e0a05 */
[C---:B------:R-:W-:Y:S01]  /*1dd0*/  ISETP.GT.U32.AND P2, PT, R5.reuse, R38, PT ;  /* 0x000000260500720c */ /* 0x040fe20003f44070 */
[C---:B------:R-:W-:Y:S01]  /*1de0*/  IMAD R44, R5.reuse, R15, R44 ;  /* 0x0000000f052c7224 */ /* 0x040fe200078e022c */
[C---:B------:R-:W-:Y:S01]  /*1df0*/  ISETP.GT.U32.AND P6, PT, R5.reuse, R10, PT ;  /* 0x0000000a0500720c */ /* 0x040fe20003fc4070 */
[--C-:B------:R-:W-:Y:S01]  /*1e00*/  @!P1 IMAD.IADD R22, R22, 0x1, -R5.reuse ;  /* 0x0000000116169824 */ /* 0x100fe200078e0a05 */
[----:B------:R-:W-:Y:S01]  /*1e10*/  ISETP.GT.U32.AND P1, PT, R5, R36, PT ;  /* 0x000000240500720c */ /* 0x000fe20003f24070 */
[--C-:B------:R-:W-:Y:S01]  /*1e20*/  @!P3 IMAD.IADD R26, R26, 0x1, -R5.reuse ;  /* 0x000000011a1ab824 */ /* 0x100fe200078e0a05 */
[----:B------:R-:W-:Y:S01]  /*1e30*/  IABS R54, R101 ;  /* 0x0000006500367213 */ /* 0x000fe20000000000 */
[----:B------:R-:W-:Y:S01]  /*1e40*/  VIADD R81, R3, 0x21 ;  /* 0x0000002103517836 */ /* 0x000fe20000000000 */
[----:B------:R-:W-:Y:S01]  /*1e50*/  @!P4 IADD3 R20, PT, PT, R20, -R5, RZ ;  /* 0x800000051414c210 */ /* 0x000fe20007ffe0ff */
[--C-:B------:R-:W-:Y:S01]  /*1e60*/  @!P0 IMAD.IADD R28, R28, 0x1, -R5.reuse ;  /* 0x000000011c1c8824 */ /* 0x100fe200078e0a05 */
[C---:B------:R-:W-:Y:S01]  /*1e70*/  ISETP.GT.U32.AND P4, PT, R5.reuse, R32, PT ;  /* 0x000000200500720c */ /* 0x040fe20003f84070 */
[--C-:B------:R-:W-:Y:S01]  /*1e80*/  @!P5 IMAD.IADD R30, R30, 0x1, -R5.reuse ;  /* 0x000000011e1ed824 */ /* 0x100fe200078e0a05 */
[----:B------:R-:W-:Y:S01]  /*1e90*/  ISETP.GT.U32.AND P3, PT, R5, R40, PT ;  /* 0x000000280500720c */ /* 0x000fe20003f64070 */
[----:B------:R-:W-:Y:S01]  /*1ea0*/  IMAD.HI.U32 R15, R7, R54, RZ ;  /* 0x00000036070f7227 */ /* 0x000fe200078e00ff */
[C---:B------:R-:W-:Y:S01]  /*1eb0*/  ISETP.GT.U32.AND P0, PT, R5.reuse, R42, PT ;  /* 0x0000002a0500720c */ /* 0x040fe20003f04070 */
[----:B------:R-:W-:Y:S01]  /*1ec0*/  STL [R1+0x5b0], R123 ;  /* 0x0005b07b01007387 */ /* 0x000fe20000100800 */
[C---:B------:R-:W-:Y:S01]  /*1ed0*/  ISETP.GT.U32.AND P5, PT, R5.reuse, R44, PT ;  /* 0x0000002c0500720c */ /* 0x040fe20003fa4070 */
[--C-:B------:R-:W-:Y:S01]  /*1ee0*/  @!P1 IMAD.IADD R36, R36, 0x1, -R5.reuse ;  /* 0x0000000124249824 */ /* 0x100fe200078e0a05 */
[C---:B------:R-:W-:Y:S01]  /*1ef0*/  ISETP.GT.U32.AND P1, PT, R5.reuse, R50, PT ;  /* 0x000000320500720c */ /* 0x040fe20003f24070 */
[----:B------:R-:W-:Y:S01]  /*1f00*/  @!P2 IMAD.IADD R38, R38, 0x1, -R5 ;  /* 0x000000012626a824 */ /* 0x000fe200078e0a05 */
[C---:B------:R-:W-:Y:S01]  /*1f10*/  ISETP.GT.U32.AND P2, PT, R5.reuse, R52, PT ;  /* 0x000000340500720c */ /* 0x040fe20003f44070 */
[----:B------:R-:W-:Y:S01]  /*1f20*/  IMAD.MOV R15, RZ, RZ, -R15 ;  /* 0x000000ffff0f7224 */ /* 0x000fe200078e0a0f */
[----:B------:R-:W-:Y:S01]  /*1f30*/  IABS R64, R91 ;  /* 0x0000005b00407213 */ /* 0x000fe20000000000 */
[--C-:B------:R-:W-:Y:S01]  /*1f40*/  @!P6 IMAD.IADD R10, R10, 0x1, -R5.reuse ;  /* 0x000000010a0ae824 */ /* 0x100fe200078e0a05 */
[C---:B------:R-:W-:Y:S01]  /*1f50*/  ISETP.GT.U32.AND P6, PT, R5.reuse, R34, PT ;  /* 0x000000220500720c */ /* 0x040fe20003fc4070 */
[C---:B------:R-:W-:Y:S01]  /*1f60*/  IMAD R54, R5.reuse, R15, R54 ;  /* 0x0000000f05367224 */ /* 0x040fe200078e0236 */
[-C--:B------:R-:W-:Y:S01]  /*1f70*/  @!P4 IADD3 R32, PT, PT, R32, -R5.reuse, RZ ;  /* 0x800000052020c210 */ /* 0x080fe20007ffe0ff */
[--C-:B------:R-:W-:Y:S01]  /*1f80*/  @!P3 IMAD.IADD R40, R40, 0x1, -R5.reuse ;  /* 0x000000012828b824 */ /* 0x100fe200078e0a05 */
[C---:B------:R-:W-:Y:S01]  /*1f90*/  ISETP.GT.U32.AND P4, PT, R5.reuse, R46, PT ;  /* 0x0000002e0500720c */ /* 0x040fe20003f84070 */
[--C-:B------:R-:W-:Y:S01]  /*1fa0*/  @!P0 IMAD.IADD R42, R42, 0x1, -R5.reuse ;  /* 0x000000012a2a8824 */ /* 0x100fe200078e0a05 */
[-C--:B------:R-:W-:Y:S01]  /*1fb0*/  @!P5 IADD3 R44, PT, PT, R44, -R5.reuse, RZ ;  /* 0x800000052c2cd210 */ /* 0x080fe20007ffe0ff */
        /* <DEDUP_REMOVED lines=10> */
[--C-:B------:R-:W-:Y:S01]  /*2060*/  @!P4 IMAD.IADD R46, R46, 0x1, -R5.reuse ;  /* 0x000000012e2ec824 */ /* 0x100fe200078e0a05 */
[----:B------:R-:W-:Y:S01]  /*2070*/  ISETP.GT.U32.AND P6, PT, R5, R48, PT ;  /* 0x000000300500720c */ /* 0x000fe20003fc4070 */
[----:B------:R-:W-:Y:S01]  /*2080*/  VIADD R71, R3, 0x26 ;  /* 0x0000002603477836 */ /* 0x000fe20000000000 */
        /* <DEDUP_REMOVED lines=8> */
[C---:B------:R-:W-:Y:S01]  /*2110*/  ISETP.GT.U32.AND P5, PT, R5.reuse, R46, PT ;  /* 0x0000002e0500720c */ /* 0x040fe20003fa4070 */
[--C-:B------:R-:W-:Y:S01]  /*2120*/  @!P2 IMAD.IADD R40, R40, 0x1, -R5.reuse ;  /* 0x000000012828a824 */ /* 0x100fe200078e0a05 */
[C---:B------:R-:W-:Y:S01]  /*2130*/  ISETP.GT.U32.AND P1, PT, R5.reuse, R50, PT ;  /* 0x000000320500720c */ /* 0x040fe20003f24070 */
[--C-:B------:R-:W-:Y:S01]  /*2140*/  @!P6 IMAD.IADD R48, R48, 0x1, -R5.reuse ;  /* 0x000000013030e824 */ /* 0x100fe200078e0a05 */
[----:B------:R-:W-:Y:S01]  /*2150*/  ISETP.GT.U32.AND P2, PT, R5, R52, PT ;  /* 0x000000340500720c */ /* 0x000fe20003f44070 */
[--C-:B------:R-:W-:Y:S01]  /*2160*/  @!P4 IMAD.IADD R60, R60, 0x1, -R5.reuse ;  /* 0x000000013c3cc824 */ /* 0x100fe200078e0a05 */
[----:B------:R-:W-:Y:S01]  /*2170*/  IADD3 R15, PT, PT, -R15, RZ, RZ ;  /* 0x000000ff0f0f7210 */ /* 0x000fe20007ffe1ff */
[C---:B------:R-:W-:Y:S01]  /*2180*/  VIADD R49, R3.reuse, 0x30 ;  /* 0x0000003003317836 */ /* 0x040fe20000000000 */
[----:B------:R-:W-:Y:S01]  /*2190*/  IABS R74, R81 ;  /* 0x00000051004a7213 */ /* 0x000fe20000000000 */
[----:B------:R-:W-:Y:S01]  /*21a0*/  VIADD R37, R3, 0x36 ;  /* 0x0000003603257836 */ /* 0x000fe20000000000 */
[C---:B------:R-:W-:Y:S01]  /*21b0*/  ISETP.GT.U32.AND P6, PT, R5.reuse, R36, PT ;  /* 0x000000240500720c */ /* 0x040fe20003fc4070 */
[C---:B------:R-:W-:Y:S01]  /*21c0*/  IMAD R64, R5.reuse, R15, R64 ;  /* 0x0000000f05407224 */ /* 0x040fe200078e0240 */
[C---:B------:R-:W-:Y:S01]  /*21d0*/  ISETP.GT.U32.AND P4, PT, R5.reuse, R48, PT ;  /* 0x000000300500720c */ /* 0x040fe20003f84070 */
[--C-:B------:R-:W-:Y:S01]  /*21e0*/  @!P0 IMAD.IADD R44, R44, 0x1, -R5.reuse ;  /* 0x000000012c2c8824 */ /* 0x100fe200078e0a05 */
[----:B------:R-:W-:Y:S01]  /*21f0*/  @!P3 IADD3 R42, PT, PT, R42, -R5, RZ ;  /* 0x800000052a2ab210 */ /* 0x000fe20007ffe0ff */
        /* <DEDUP_REMOVED lines=19> */
[C---:B------:R-:W-:Y:S01]  /*2330*/  ISETP.GT.U32.AND P3, PT, R5.reuse, R68, PT ;  /* 0x000000440500720c */ /* 0x040fe20003f64070 */
[--C-:B------:R-:W-:Y:S01]  /*2340*/  @!P5 IMAD.IADD R60, R60, 0x1, -R5.reuse ;  /* 0x000000013c3cd824 */ /* 0x100fe200078e0a05 */
[----:B------:R-:W-:Y:S01]  /*2350*/  ISETP.GT.U32.AND P0, PT, R5, R70, PT ;  /* 0x000000460500720c */ /* 0x000fe20003f04070 */
[----:B------:R-:W-:Y:S01]  /*2360*/  IMAD.HI.U32 R15, R7, R84, RZ ;  /* 0x00000054070f7227 */ /* 0x000fe200078e00ff */
[C---:B------:R-:W-:Y:S01]  /*2370*/  ISETP.GT.U32.AND P5, PT, R5.reuse, R74, PT ;  /* 0x0000004a0500720c */ /* 0x040fe20003fa4070 */
[----:B------:R-:W-:Y:S01]  /*2380*/  STL [R1+0x5a4], R117 ;  /* 0x0005a47501007387 */ /* 0x000fe20000100800 */
[----:B------:R-:W-:Y:S01]  /*2390*/  @!P2 IADD3 R66, PT, PT, R66, -R5, RZ ;  /* 0x800000054242a210 */ /* 0x000fe20007ffe0ff */
[----:B------:R-:W-:Y:S01]  /*23a0*/  @!P1 IMAD.IADD R64, R64, 0x1, -R5 ;  /* 0x0000000140409824 */ /* 0x000fe200078e0a05 */
[C---:B------:R-:W-:Y:S01]  /*23b0*/  ISETP.GT.U32.AND P1, PT, R5.reuse, R78, PT ;  /* 0x0000004e0500720c */ /* 0x040fe20003f24070 */
[----:B------:R-:W-:Y:S01]  /*23c0*/  IMAD.MOV R15, RZ, RZ, -R15 ;  /* 0x000000ffff0f7224 */ /* 0x000fe200078e0a0f */
[C---:B------:R-:W-:Y:S01]  /*23d0*/  ISETP.GT.U32.AND P2, PT, R5.reuse, R80, PT ;  /* 0x000000500500720c */ /* 0x040fe20003f44070 */
[--C-:B------:R-:W-:Y:S01]  /*23e0*/  @!P6 IMAD.IADD R58, R58, 0x1, -R5.reuse ;  /* 0x000000013a3ae824 */ /* 0x100fe200078e0a05 */
[C---:B------:R-:W-:Y:S01]  /*23f0*/  ISETP.GT.U32.AND P6, PT, R5.reuse, R72, PT ;  /* 0x000000480500720c */ /* 0x040fe20003fc4070 */
[C---:B------:R-:W-:Y:S01]  /*2400*/  IMAD R84, R5.reuse, R15, R84 ;  /* 0x0000000f05547224 */ /* 0x040fe200078e0254 */
[----:B------:R-:W-:Y:S01]  /*2410*/  IABS R94, R61 ;  /* 0x0000003d005e7213 */ /* 0x000fe20000000000 */
[--C-:B------:R-:W-:Y:S01]  /*2420*/  @!P4 IMAD.IADD R62, R62, 0x1, -R5.reuse ;  /* 0x000000013e3ec824 */ /* 0x100fe200078e0a05 */
[C---:B------:R-:W-:Y:S01]  /*2430*/  ISETP.GT.U32.AND P4, PT, R5.reuse, R76, PT ;  /* 0x0000004c0500720c */ /* 0x040fe20003f84070 */
[--C-:B------:R-:W-:Y:S01]  /*2440*/  @!P3 IMAD.IADD R68, R68, 0x1, -R5.reuse ;  /* 0x000000014444b824 */ /* 0x100fe200078e0a05 */
[C---:B------:R-:W-:Y:S01]  /*2450*/  ISETP.GT.U32.AND P3, PT, R5.reuse, R82, PT ;  /* 0x000000520500720c */ /* 0x040fe20003f64070 */
[--C-:B------:R-:W-:Y:S01]  /*2460*/  @!P0 IMAD.IADD R70, R70, 0x1, -R5.reuse ;  /* 0x0000000146468824 */ /* 0x100fe200078e0a05 */
[C---:B------:R-:W-:Y:S01]  /*2470*/  ISETP.GT.U32.AND P0, PT, R5.reuse, R84, PT ;  /* 0x000000540500720c */ /* 0x040fe20003f04070 */
[--C-:B------:R-:W-:Y:S01]  /*2480*/  @!P5 IMAD.IADD R74, R74, 0x1, -R5.reuse ;  /* 0x000000014a4ad824 */ /* 0x100fe200078e0a05 */
[C---:B------:R-:W-:Y:S01]  /*2490*/  ISETP.GT.U32.AND P5, PT, R5.reuse, R62, PT ;  /* 0x0000003e0500720c */ /* 0x040fe20003fa4070 */
[--C-:B------:R-:W-:Y:S01]  /*24a0*/  @!P2 IMAD.IADD R80, R80, 0x1, -R5.reuse ;  /* 0x000000015050a824 */ /* 0x100fe200078e0a05 */
[-C--:B------:R-:W-:Y:S01]  /*24b0*/  @!P1 IADD3 R78, PT, PT, R78, -R5.reuse, RZ ;  /* 0x800000054e4e9210 */ /* 0x080fe20007ffe0ff */
        /* <DEDUP_REMOVED lines=10> */
[--C-:B------:R-:W-:Y:S01]  /*2560*/  @!P0 IMAD.IADD R84, R84, 0x1, -R5.reuse ;  /* 0x0000000154548824 */ /* 0x100fe200078e0a05 */
[----:B------:R-:W-:Y:S01]  /*2570*/  @!P5 IADD3 R62, PT, PT, R62, -R5, RZ ;  /* 0x800000053e3ed210 */ /* 0x000fe20007ffe0ff */
[----:B------:R-:W-:Y:S01]  /*2580*/  VIADD R35, R3, 0x37 ;  /* 0x0000003703237836 */ /* 0x000fe20000000000 */
        /* <DEDUP_REMOVED lines=9> */
[--C-:B------:R-:W-:Y:S01]  /*2620*/  @!P3 IMAD.IADD R70, R70, 0x1, -R5.reuse ;  /* 0x000000014646b824 */ /* 0x100fe200078e0a05 */
[----:B------:R-:W-:Y:S01]  /*2630*/  ISETP.GT.U32.AND P4, PT, R5, R76, PT ;  /* 0x0000004c0500720c */ /* 0x000fe20003f84070 */
[----:B------:R-:W-:Y:S01]  /*2640*/  VIADD R27, R3, 0x3b ;  /* 0x0000003b031b7836 */ /* 0x000fe20000000000 */
        /* <DEDUP_REMOVED lines=18> */
[----:B------:R-:W-:Y:S01]  /*2770*/  IABS R118, R37 ;  /* 0x0000002500767213 */ /* 0x000fe20000000000 */
[--C-:B------:R-:W-:Y:S01]  /*2780*/  @!P0 IMAD.IADD R86, R86, 0x1, -R5.reuse ;  /* 0x0000000156568824 */ /* 0x100fe200078e0a05 */
[C---:B------:R-:W-:Y:S01]  /*2790*/  ISETP.GT.U32.AND P0, PT, R5.reuse, R100, PT ;  /* 0x000000640500720c */ /* 0x040fe20003f04070 */
[--C-:B------:R-:W-:Y:S01]  /*27a0*/  @!P5 IMAD.IADD R88, R88, 0x1, -R5.reuse ;  /* 0x000000015858d824 */ /* 0x100fe200078e0a05 */
[C---:B------:R-:W-:Y:S01]  /*27b0*/  ISETP.GT.U32.AND P5, PT, R5.reuse, R102, PT ;  /* 0x000000660500720c */ /* 0x040fe20003fa4070 */
[--C-:B------:R-:W-:Y:S01]  /*27c0*/  @!P1 IMAD.IADD R92, R92, 0x1, -R5.reuse ;  /* 0x000000015c5c9824 */ /* 0x100fe200078e0a05 */
[C---:B------:R-:W-:Y:S01]  /*27d0*/  ISETP.GT.U32.AND P1, PT, R5.reuse, R108, PT ;  /* 0x0000006c0500720c */ /* 0x040fe20003f24070 */
[----:B------:R-:W-:Y:S01]  /*27e0*/  @!P2 IMAD.IADD R94, R94, 0x1, -R5 ;  /* 0x000000015e5ea824 */ /* 0x000fe200078e0a05 */
[C---:B------:R-:W-:Y:S01]  /*27f0*/  ISETP.GT.U32.AND P2, PT, R5.reuse, R110, PT ;  /* 0x0000006e0500720c */ /* 0x040fe20003f44070 */
[----:B------:R-:W-:Y:S01]  /*2800*/  IMAD.MOV R15, RZ, RZ, -R15 ;  /* 0x000000ffff0f7224 */ /* 0x000fe200078e0a0f */
[----:B------:R-:W-:Y:S01]  /*2810*/  @!P6 IADD3 R84, PT, PT, R84, -R5, RZ ;  /* 0x800000055454e210 */ /* 0x000fe20007ffe0ff */
        /* <DEDUP_REMOVED lines=19> */
[----:B------:R-:W-:Y:S01]  /*2950*/  IABS R120, R35 ;  /* 0x0000002300787213 */ /* 0x000fe20000000000 */
        /* <DEDUP_REMOVED lines=10> */
[C---:B------:R-:W-:Y:S01]  /*2a00*/  IMAD R118, R5.reuse, R15, R118 ;  /* 0x0000000f05767224 */ /* 0x040fe200078e0276 */
[----:B------:R-:W-:Y:S01]  /*2a10*/  @!P1 IADD3 R94, PT, PT, R94, -R5, RZ ;  /* 0x800000055e5e9210 */ /* 0x000fe20007ffe0ff */
[----:B------:R-:W-:Y:S01]  /*2a20*/  @!P2 IMAD.IADD R96, R96, 0x1, -R5 ;  /* 0x000000016060a824 */ /* 0x000fe200078e0a05 */
[C---:B------:R-:W-:Y:S01]  /*2a30*/  ISETP.GT.U32.AND P1, PT, R5.reuse, R108, PT ;  /* 0x0000006c0500720c */ /* 0x040fe20003f24070 */
[----:B------:R-:W-:Y:S01]  /*2a40*/  IMAD.MOV R15, RZ, RZ, -R9 ;  /* 0x000000ffff0f7224 */ /* 0x000fe200078e0a09 */
[----:B------:R-:W-:Y:S01]  /*2a50*/  ISETP.GT.U32.AND P2, PT, R5, R110, PT ;  /* 0x0000006e0500720c */ /* 0x000fe20003f44070 */
[----:B------:R-:W-:Y:S01]  /*2a60*/  IMAD.HI.U32 R9, R7, R124, RZ ;  /* 0x0000007c07097227 */ /* 0x000fe200078e00ff */
[----:B------:R-:W-:Y:S01]  /*2a70*/  IABS R128, R27 ;  /* 0x0000001b00807213 */ /* 0x000fe20000000000 */
[----:B------:R-:W-:Y:S02]  /*2a80*/  STL [R1+0x590], R105 ;  /* 0x0005906901007387 */ /* 0x000fe40000100800 */
[----:B------:R-:W-:-:S02]  /*2a90*/  IMAD.MOV R9, RZ, RZ, -R9 ;  /* 0x000000ffff097224 */ /* 0x000fc400078e0a09 */
[--C-:B------:R-:W-:Y:S01]  /*2aa0*/  @!P6 IMAD.IADD R114, R114, 0x1, -R5.reuse ;  /* 0x000000017272e824 */ /* 0x100fe200078e0a05 */
[C---:B------:R-:W-:Y:S01]  /*2ab0*/  ISETP.GT.U32.AND P6, PT, R5.reuse, R112, PT ;  /* 0x000000700500720c */ /* 0x040fe20003fc4070 */
[C---:B------:R-:W-:Y:S01]  /*2ac0*/  IMAD R122, R5.reuse, R17, R122 ;  /* 0x00000011057a7224 */ /* 0x040fe200078e027a */
[----:B------:R-:W-:Y:S01]  /*2ad0*/  STL [R1+0x58c], R103 ;  /* 0x00058c6701007387 */ /* 0x000fe20000100800 */
[C---:B------:R-:W-:Y:S01]  /*2ae0*/  IMAD R124, R5.reuse, R9, R124 ;  /* 0x00000009057c7224 */ /* 0x040fe200078e027c */
[----:B------:R-:W-:Y:S01]  /*2af0*/  @!P1 IADD3 R108, PT, PT, R108, -R5, RZ ;  /* 0x800000056c6c9210 */ /* 0x000fe20007ffe0ff */
[--C-:B------:R-:W-:Y:S01]  /*2b00*/  @!P4 IMAD.IADD R92, R92, 0x1, -R5.reuse ;  /* 0x000000015c5cc824 */ /* 0x100fe200078e0a05 */
[C---:B------:R-:W-:Y:S01]  /*2b10*/  ISETP.GT.U32.AND P4, PT, R5.reuse, R104, PT ;  /* 0x000000680500720c */ /* 0x040fe20003f84070 */
[--C-:B------:R-:W-:Y:S01]  /*2b20*/  @!P3 IMAD.IADD R98, R98, 0x1, -R5.reuse ;  /* 0x000000016262b824 */ /* 0x100fe200078e0a05 */
[C---:B------:R-:W-:Y:S01]  /*2b30*/  ISETP.GT.U32.AND P3, PT, R5.reuse, R114, PT ;  /* 0x000000720500720c */ /* 0x040fe20003f64070 */
[--C-:B------:R-:W-:Y:S01]  /*2b40*/  @!P0 IMAD.IADD R100, R100, 0x1, -R5.reuse ;  /* 0x0000000164648824 */ /* 0x100fe200078e0a05 */
[C---:B------:R-:W-:Y:S01]  /*2b50*/  ISETP.GT.U32.AND P0, PT, R5.reuse, R116, PT ;  /* 0x000000740500720c */ /* 0x040fe20003f04070 */
[----:B------:R-:W-:Y:S01]  /*2b60*/  @!P5 IMAD.IADD R102, R102, 0x1, -R5 ;  /* 0x000000016666d824 */ /* 0x000fe200078e0a05 */
[----:B------:R-:W-:Y:S01]  /*2b70*/  ISETP.GT.U32.AND P5, PT, R5, R118, PT ;  /* 0x000000760500720c */ /* 0x000fe20003fa4070 */
[----:B------:R-:W-:Y:S01]  /*2b80*/  IMAD.HI.U32 R8, R7, R126, RZ ;  /* 0x0000007e07087227 */ /* 0x000fe200078e00ff */
[----:B------:R-:W-:Y:S01]  /*2b90*/  ISETP.GT.U32.AND P1, PT, R5, R122, PT ;  /* 0x0000007a0500720c */ /* 0x000fe20003f24070 */
[----:B------:R-:W-:Y:S02]  /*2ba0*/  STL [R1+0x588], R101 ;  /* 0x0005886501007387 */ /* 0x000fe40000100800 */
[----:B------:R-:W-:-:S02]  /*2bb0*/  IMAD.HI.U32 R9, R7, R128, RZ ;  /* 0x0000008007097227 */ /* 0x000fc400078e00ff */
[----:B------:R-:W-:Y:S02]  /*2bc0*/  STL [R1+0x584], R99 ;  /* 0x0005846301007387 */ /* 0x000fe40000100800 */
[----:B------:R-:W-:Y:S02]  /*2bd0*/  VIADD R25, R3, 0x3c ;  /* 0x0000003c03197836 */ /* 0x000fe40000000000 */
[----:B------:R-:W-:Y:S01]  /*2be0*/  @!P2 IMAD.IADD R110, R110, 0x1, -R5 ;  /* 0x000000016e6ea824 */ /* 0x000fe200078e0a05 */
[----:B------:R-:W-:Y:S01]  /*2bf0*/  ISETP.GT.U32.AND P2, PT, R5, R124, PT ;  /* 0x0000007c0500720c */ /* 0x000fe20003f44070 */
[----:B------:R-:W-:Y:S01]  /*2c00*/  VIADD R23, R3, 0x3d ;  /* 0x0000003d03177836 */ /* 0x000fe20000000000 */
[----:B------:R-:W-:Y:S01]  /*2c10*/  IABS R130, R25 ;  /* 0x0000001900827213 */ /* 0x000fe20000000000 */
[----:B------:R-:W-:Y:S01]  /*2c20*/  IMAD.MOV R8, RZ, RZ, -R8 ;  /* 0x000000ffff087224 */ /* 0x000fe200078e0a08 */
[----:B------:R-:W3:Y:S01]  /*2c30*/  LDS R13, [UR9] ;  /* 0x00000009ff0d7984 */ /* 0x000ee20008000800 */
[----:B------:R-:W-:Y:S01]  /*2c40*/  IMAD.MOV R9, RZ, RZ, -R9 ;  /* 0x000000ffff097224 */ /* 0x000fe200078e0a09 */
[----:B------:R-:W-:Y:S01]  /*2c50*/  IABS R134, R23 ;  /* 0x0000001700867213 */ /* 0x000fe20000000000 */
[C---:B------:R-:W-:Y:S01]  /*2c60*/  IMAD R120, R5.reuse, R15, R120 ;  /* 0x0000000f05787224 */ /* 0x040fe200078e0278 */
[----:B------:R-:W-:Y:S01]  /*2c70*/  SHF.R.U32.HI R15, RZ, 0x5, R0 ;  /* 0x00000005ff0f7819 */ /* 0x000fe20000011600 */
[C---:B------:R-:W-:Y:S01]  /*2c80*/  IMAD R126, R5.reuse, R8, R126 ;  /* 0x00000008057e7224 */ /* 0x040fe200078e027e */
[----:B------:R-:W-:Y:S01]  /*2c90*/  STL [R1+0x580], R97 ;  /* 0x0005806101007387 */ /* 0x000fe20000100800 */
[----:B------:R-:W-:Y:S01]  /*2ca0*/  IMAD R128, R5, R9, R128 ;  /* 0x0000000905807224 */ /* 0x000fe200078e0280 */
[----:B------:R-:W-:Y:S01]  /*2cb0*/  R2UR UR8, R15 ;  /* 0x000000000f0872ca */ /* 0x000fe200000e0000 */
[----:B------:R-:W-:Y:S01]  /*2cc0*/  IMAD.HI.U32 R8, R7, R130, RZ ;  /* 0x0000008207087227 */ /* 0x000fe200078e00ff */
[----:B------:R-:W-:Y:S03]  /*2cd0*/  STL [R1+0x57c], R95 ;  /* 0x00057c5f01007387 */ /* 0x000fe60000100800 */
        /* <DEDUP_REMOVED lines=8> */
[----:B------:R-:W-:Y:S01]  /*2d60*/  @!P5 IMAD.IADD R118, R118, 0x1, -R5 ;  /* 0x000000017676d824 */ /* 0x000fe200078e0a05 */
[----:B------:R-:W-:Y:S01]  /*2d70*/  STL [R1+0x578], R93 ;  /* 0x0005785d01007387 */ /* 0x000fe20000100800 */
[----:B------:R-:W-:-:S03]  /*2d80*/  IMAD.HI.U32 R9, R7, R134, RZ ;  /* 0x0000008607097227 */ /* 0x000fc600078e00ff */
[----:B------:R-:W-:Y:S01]  /*2d90*/  STL [R1+0x574], R91 ;  /* 0x0005745b01007387 */ /* 0x000fe20000100800 */
[----:B------:R-:W-:Y:S01]  /*2da0*/  IMAD.HI.U32 R7, R7, R136, RZ ;  /* 0x0000008807077227 */ /* 0x000fe200078e00ff */
[----:B------:R-:W-:Y:S02]  /*2db0*/  @!P4 IADD3 R120, PT, PT, R120, -R5, RZ ;  /* 0x800000057878c210 */ /* 0x000fe40007ffe0ff */
[----:B------:R-:W-:Y:S01]  /*2dc0*/  STL [R1+0x570], R89 ;  /* 0x0005705901007387 */ /* 0x000fe20000100800 */
[--C-:B------:R-:W-:Y:S01]  /*2dd0*/  @!P1 IMAD.IADD R122, R122, 0x1, -R5.reuse ;  /* 0x000000017a7a9824 */ /* 0x100fe200078e0a05 */
[C---:B------:R-:W-:Y:S01]  /*2de0*/  ISETP.GT.U32.AND P1, PT, R5.reuse, R116, PT ;  /* 0x000000740500720c */ /* 0x040fe20003f24070 */
[----:B------:R-:W-:Y:S01]  /*2df0*/  @!P2 IMAD.IADD R124, R124, 0x1, -R5 ;  /* 0x000000017c7ca824 */ /* 0x000fe200078e0a05 */
[----:B------:R-:W-:Y:S01]  /*2e00*/  ISETP.GT.U32.AND P2, PT, R5, R118, PT ;  /* 0x000000760500720c */ /* 0x000fe20003f44070 */
[----:B------:R-:W-:Y:S01]  /*2e10*/  IMAD.MOV R7, RZ, RZ, -R7 ;  /* 0x000000ffff077224 */ /* 0x000fe200078e0a07 */
[----:B------:R-:W-:Y:S01]  /*2e20*/  STL [R1+0x56c], R87 ;  /* 0x00056c5701007387 */ /* 0x000fe20000100800 */
[----:B------:R-:W-:-:S02]  /*2e30*/  IMAD.MOV R9, RZ, RZ, -R9 ;  /* 0x000000ffff097224 */ /* 0x000fc400078e0a09 */
[C---:B------:R-:W-:Y:S01]  /*2e40*/  IMAD R130, R5.reuse, R8, R130 ;  /* 0x0000000805827224 */ /* 0x040fe200078e0282 */
[----:B------:R-:W-:Y:S01]  /*2e50*/  STL [R1+0x568], R85 ;  /* 0x0005685501007387 */ /* 0x000fe20000100800 */
[C---:B------:R-:W-:Y:S01]  /*2e60*/  IMAD R136, R5.reuse, R7, R136 ;  /* 0x0000000705887224 */ /* 0x040fe200078e0288 */
[----:B------:R-:W-:Y:S01]  /*2e70*/  SHF.L.U32 R7, R0, 0x2, RZ ;  /* 0x0000000200077819 */ /* 0x000fe200000006ff */
[C---:B------:R-:W-:Y:S01]  /*2e80*/  IMAD R134, R5.reuse, R9, R134 ;  /* 0x0000000905867224 */ /* 0x040fe200078e0286 */
        /* <DEDUP_REMOVED lines=9> */
[----:B------:R-:W-:Y:S01]  /*2f20*/  IMAD.SHL.U32 R4, R0, 0x100, RZ ;  /* 0x0000010000047824 */ /* 0x000fe200078e00ff */
[C---:B------:R-:W-:Y:S01]  /*2f30*/  ISETP.GT.U32.AND P2, PT, R5.reuse, R128, PT ;  /* 0x000000800500720c */ /* 0x040fe20003f44070 */
[----:B------:R-:W-:Y:S01]  /*2f40*/  STL [R1+0x564], R83 ;  /* 0x0005645301007387 */ /* 0x000fe20000100800 */
[C---:B------:R-:W-:Y:S01]  /*2f50*/  ISETP.GT.U32.AND P6, PT, R5.reuse, R120, PT ;  /* 0x000000780500720c */ /* 0x040fe20003fc4070 */
[----:B------:R-:W-:Y:S01]  /*2f60*/  @!P0 IMAD.IADD R130, R130, 0x1, -R5 ;  /* 0x0000000182828824 */ /* 0x000fe200078e0a05 */
[----:B------:R-:W-:Y:S01]  /*2f70*/  LOP3.LUT R0, R4, 0x607c, R7, 0xc8, !PT ;  /* 0x0000607c04007812 */ /* 0x000fe200078ec807 */
[----:B------:R-:W-:Y:S01]  /*2f80*/  @!P4 IMAD.IADD R136, R136, 0x1, -R5 ;  /* 0x000000018888c824 */ /* 0x000fe200078e0a05 */
[C---:B------:R-:W-:Y:S01]  /*2f90*/  ISETP.GT.U32.AND P0, PT, R5.reuse, R124, PT ;  /* 0x0000007c0500720c */ /* 0x040fe20003f04070 */
[----:B------:R-:W-:Y:S01]  /*2fa0*/  IMAD.MOV.U32 R7, RZ, RZ, R11 ;  /* 0x000000ffff077224 */ /* 0x000fe200078e000b */
[-C--:B------:R-:W-:Y:S01]  /*2fb0*/  @!P5 IADD3 R134, PT, PT, R134, -R5.reuse, RZ ;  /* 0x800000058686d210 */ /* 0x080fe20007ffe0ff */
[--C-:B------:R-:W-:Y:S01]  /*2fc0*/  @!P3 IMAD.IADD R122, R122, 0x1, -R5.reuse ;  /* 0x000000017a7ab824 */ /* 0x100fe200078e0a05 */
[----:B------:R-:W-:Y:S01]  /*2fd0*/  ISETP.GE.AND P5, PT, R142, RZ, PT ;  /* 0x000000ff8e00720c */ /* 0x000fe20003fa6270 */
[--C-:B------:R-:W-:Y:S01]  /*2fe0*/  @!P1 IMAD.IADD R126, R126, 0x1, -R5.reuse ;  /* 0x000000017e7e9824 */ /* 0x100fe200078e0a05 */
[C---:B------:R-:W-:Y:S01]  /*2ff0*/  ISETP.GT.U32.AND P4, PT, R5.reuse, R130, PT ;  /* 0x000000820500720c */ /* 0x040fe20003f84070 */
[--C-:B------:R-:W-:Y:S01]  /*3000*/  @!P2 IMAD.IADD R128, R128, 0x1, -R5.reuse ;  /* 0x000000018080a824 */ /* 0x100fe200078e0a05 */
[----:B------:R-:W-:Y:S01]  /*3010*/  ISETP.GT.U32.AND P3, PT, R5, R136, PT ;  /* 0x000000880500720c */ /* 0x000fe20003f64070 */
[----:B------:R-:W-:Y:S01]  /*3020*/  @!P6 IMAD.IADD R120, R120, 0x1, -R5 ;  /* 0x000000017878e824 */ /* 0x000fe200078e0a05 */
[----:B------:R-:W-:Y:S01]  /*3030*/  ISETP.GE.AND P1, PT, R3, RZ, PT ;  /* 0x000000ff0300720c */ /* 0x000fe20003f26270 */
[----:B------:R1:W-:Y:S01]  /*3040*/  STL [R1+0x560], R81 ;  /* 0x0005605101007387 */ /* 0x0003e20000100800 */
[----:B------:R-:W-:Y:S01]  /*3050*/  ISETP.GE.AND P2, PT, R140, RZ, PT ;  /* 0x000000ff8c00720c */ /* 0x000fe20003f46270 */
[----:B------:R-:W1:Y:S01]  /*3060*/  LDC.64 R8, c[0x0][0x3a8] ;  /* 0x0000ea00ff087b82 */ /* 0x000e620000000a00 */
[----:B------:R-:W-:Y:S01]  /*3070*/  ISETP.GT.U32.AND P6, PT, R5, R134, PT ;  /* 0x000000860500720c */ /* 0x000fe20003fc4070 */
[----:B------:R-:W-:Y:S01]  /*3080*/  STL [R1+0x55c], R79 ;  /* 0x00055c4f01007387 */ /* 0x000fe20000100800 */
[-C--:B------:R-:W-:Y:S01]  /*3090*/  @!P0 IADD3 R124, PT, PT, R124, -R5.reuse, RZ ;  /* 0x800000057c7c8210 */ /* 0x080fe20007ffe0ff */
[----:B------:R-:W-:Y:S01]  /*30a0*/  @!P5 IMAD.MOV R7, RZ, RZ, -R7 ;  /* 0x000000ffff07d224 */ /* 0x000fe200078e0a07 */
[----:B------:R-:W-:Y:S01]  /*30b0*/  ISETP.GE.AND P5, PT, R139, RZ, PT ;  /* 0x000000ff8b00720c */ /* 0x000fe20003fa6270 */
[--C-:B------:R-:W-:Y:S01]  /*30c0*/  @!P4 IMAD.IADD R130, R130, 0x1, -R5.reuse ;  /* 0x000000018282c824 */ /* 0x100fe200078e0a05 */
[----:B------:R-:W-:Y:S01]  /*30d0*/  ISETP.GE.AND P4, PT, R137, RZ, PT ;  /* 0x000000ff8900720c */ /* 0x000fe20003f86270 */
[----:B------:R-:W-:Y:S01]  /*30e0*/  @!P3 IMAD.IADD R136, R136, 0x1, -R5 ;  /* 0x000000018888b824 */ /* 0x000fe200078e0a05 */
[----:B------:R-:W-:Y:S01]  /*30f0*/  ISETP.GE.AND P3, PT, R51, RZ, PT ;  /* 0x000000ff3300720c */ /* 0x000fe20003f66270 */
[----:B------:R-:W-:Y:S01]  /*3100*/  @!P1 IMAD.MOV R6, RZ, RZ, -R6 ;  /* 0x000000ffff069224 */ /* 0x000fe200078e0a06 */
[----:B------:R-:W-:Y:S01]  /*3110*/  ISETP.GE.AND P1, PT, R135, RZ, PT ;  /* 0x000000ff8700720c */ /* 0x000fe20003f26270 */
[----:B------:R-:W-:Y:S01]  /*3120*/  @!P2 IMAD.MOV R12, RZ, RZ, -R12 ;  /* 0x000000ffff0ca224 */ /* 0x000fe200078e0a0c */
[----:B------:R-:W-:Y:S01]  /*3130*/  ISETP.GE.AND P2, PT, R133, RZ, PT ;  /* 0x000000ff8500720c */ /* 0x000fe20003f46270 */
[----:B------:R-:W-:Y:S01]  /*3140*/  STL [R1+0x558], R77 ;  /* 0x0005584d01007387 */ /* 0x000fe20000100800 */
[----:B------:R-:W-:Y:S01]  /*3150*/  @!P6 IADD3 R134, PT, PT, R134, -R5, RZ ;  /* 0x800000058686e210 */ /* 0x000fe20007ffe0ff */
[----:B------:R-:W-:Y:S01]  /*3160*/  IMAD.MOV.U32 R5, RZ, RZ, R50 ;  /* 0x000000ffff057224 */ /* 0x000fe200078e0032 */
[----:B------:R-:W-:Y:S01]  /*3170*/  ISETP.GE.AND P6, PT, R141, RZ, PT ;  /* 0x000000ff8d00720c */ /* 0x000fe20003fc6270 */
[----:B------:R-:W-:Y:S01]  /*3180*/  STL [R1+0x554], R75 ;  /* 0x0005544b01007387 */ /* 0x000fe20000100800 */
[----:B------:R-:W-:Y:S01]  /*3190*/  @!P5 IADD3 R16, PT, PT, -R16, RZ, RZ ;  /* 0x000000ff1010d210 */ /* 0x000fe20007ffe1ff */
[----:B------:R-:W-:Y:S01]  /*31a0*/  @!P4 IMAD.MOV R18, RZ, RZ, -R18 ;  /* 0x000000ffff12c224 */ /* 0x000fe200078e0a12 */
[----:B------:R-:W-:Y:S01]  /*31b0*/  ISETP.GE.AND P5, PT, R131, RZ, PT ;  /* 0x000000ff8300720c */ /* 0x000fe20003fa6270 */
[----:B------:R-:W-:Y:S01]  /*31c0*/  @!P3 IMAD.MOV R14, RZ, RZ, -R14 ;  /* 0x000000ffff0eb224 */ /* 0x000fe200078e0a0e */
[----:B------:R-:W-:Y:S01]  /*31d0*/  ISETP.GE.AND P3, PT, R132, RZ, PT ;  /* 0x000000ff8400720c */ /* 0x000fe20003f66270 */
[----:B------:R-:W-:Y:S01]  /*31e0*/  @!P1 IMAD.MOV R20, RZ, RZ, -R20 ;  /* 0x000000ffff149224 */ /* 0x000fe200078e0a14 */
[----:B------:R-:W-:Y:S01]  /*31f0*/  ISETP.GE.AND P4, PT, R129, RZ, PT ;  /* 0x000000ff8100720c */ /* 0x000fe20003f86270 */
[----:B------:R-:W-:Y:S01]  /*3200*/  @!P2 IMAD.MOV R22, RZ, RZ, -R22 ;  /* 0x000000ffff16a224 */ /* 0x000fe200078e0a16 */
[----:B------:R-:W-:Y:S01]  /*3210*/  ISETP.GE.AND P1, PT, R127, RZ, PT ;  /* 0x000000ff7f00720c */ /* 0x000fe20003f26270 */
[----:B------:R-:W-:Y:S01]  /*3220*/  STL [R1+0x550], R73 ;  /* 0x0005504901007387 */ /* 0x000fe20000100800 */
[----:B------:R-:W-:Y:S01]  /*3230*/  ISETP.GE.AND P2, PT, R125, RZ, PT ;  /* 0x000000ff7d00720c */ /* 0x000fe20003f46270 */
[----:B------:R-:W-:Y:S01]  /*3240*/  @!P6 IMAD.MOV R10, RZ, RZ, -R10 ;  /* 0x000000ffff0ae224 */ /* 0x000fe200078e0a0a */
[----:B------:R-:W-:Y:S01]  /*3250*/  ISETP.NE.AND P0, PT, R106, RZ, PT ;  /* 0x000000ff6a00720c */ /* 0x000fe20003f05270 */
[----:B------:R-:W-:Y:S01]  /*3260*/  STL [R1+0x54c], R71 ;  /* 0x00054c4701007387 */ /* 0x000fe20000100800 */
[----:B------:R-:W-:Y:S01]  /*3270*/  ISETP.GE.AND P6, PT, R19, RZ, PT ;  /* 0x000000ff1300720c */ /* 0x000fe20003fc6270 */
[----:B------:R-:W-:Y:S01]  /*3280*/  @!P5 IMAD.MOV R26, RZ, RZ, -R26 ;  /* 0x000000ffff1ad224 */ /* 0x000fe200078e0a1a */
[----:B------:R-:W-:Y:S01]  /*3290*/  ISETP.GE.AND P5, PT, R121, RZ, PT ;  /* 0x000000ff7900720c */ /* 0x000fe20003fa6270 */
[----:B------:R-:W-:Y:S01]  /*32a0*/  @!P3 IMAD.MOV R24, RZ, RZ, -R24 ;  /* 0x000000ffff18b224 */ /* 0x000fe200078e0a18 */
[----:B------:R-:W-:Y:S01]  /*32b0*/  ISETP.GE.AND P3, PT, R123, RZ, PT ;  /* 0x000000ff7b00720c */ /* 0x000fe20003f66270 */
[----:B------:R-:W-:Y:S01]  /*32c0*/  STL [R1+0x548], R69 ;  /* 0x0005484501007387 */ /* 0x000fe20000100800 */
[----:B------:R-:W-:Y:S01]  /*32d0*/  @!P4 IADD3 R28, PT, PT, -R28, RZ, RZ ;  /* 0x000000ff1c1cc210 */ /* 0x000fe20007ffe1ff */
[----:B------:R-:W-:Y:S01]  /*32e0*/  @!P1 IMAD.MOV R30, RZ, RZ, -R30 ;  /* 0x000000ffff1e9224 */ /* 0x000fe200078e0a1e */
[----:B------:R-:W-:Y:S01]  /*32f0*/  ISETP.GE.AND P4, PT, R119, RZ, PT ;  /* 0x000000ff7700720c */ /* 0x000fe20003f86270 */
[----:B------:R-:W-:Y:S01]  /*3300*/  @!P2 IMAD.MOV R32, RZ, RZ, -R32 ;  /* 0x000000ffff20a224 */ /* 0x000fe200078e0a20 */
[----:B------:R-:W-:Y:S01]  /*3310*/  ISETP.GE.AND P1, PT, R117, RZ, PT ;  /* 0x000000ff7500720c */ /* 0x000fe20003f26270 */
[----:B------:R-:W-:Y:S01]  /*3320*/  STL [R1+0x544], R67 ;  /* 0x0005444301007387 */ /* 0x000fe20000100800 */
[----:B------:R-:W-:Y:S01]  /*3330*/  ISETP.GE.AND P2, PT, R115, RZ, PT ;  /* 0x000000ff7300720c */ /* 0x000fe20003f46270 */
[----:B-1----:R-:W-:Y:S01]  /*3340*/  IMAD R51, R2, R9, RZ ;  /* 0x0000000902337224 */ /* 0x002fe200078e02ff */
[----:B------:R-:W-:Y:S01]  /*3350*/  @!P0 LOP3.LUT R7, RZ, R106, RZ, 0x33, !PT ;  /* 0x0000006aff078212 */ /* 0x000fe200078e33ff */
[----:B------:R-:W-:Y:S01]  /*3360*/  @!P5 IMAD.MOV R36, RZ, RZ, -R36 ;  /* 0x000000ffff24d224 */ /* 0x000fe200078e0a24 */
[----:B------:R-:W-:Y:S01]  /*3370*/  ISETP.GE.AND P5, PT, R111, RZ, PT ;  /* 0x000000ff6f00720c */ /* 0x000fe20003fa6270 */
[----:B------:R-:W-:Y:S01]  /*3380*/  @!P3 IMAD.MOV R34, RZ, RZ, -R34 ;  /* 0x000000ffff22b224 */ /* 0x000fe200078e0a22 */
[----:B------:R-:W-:Y:S01]  /*3390*/  ISETP.GE.AND P3, PT, R113, RZ, PT ;  /* 0x000000ff7100720c */ /* 0x000fe20003f66270 */
[----:B------:R-:W-:Y:S01]  /*33a0*/  STL [R1+0x540], R65 ;  /* 0x0005404101007387 */ /* 0x000fe20000100800 */
[----:B------:R-:W-:Y:S01]  /*33b0*/  ISETP.NE.AND P0, PT, R107, RZ, PT ;  /* 0x000000ff6b00720c */ /* 0x000fe20003f05270 */
[----:B------:R-:W-:Y:S01]  /*33c0*/  @!P4 IMAD.MOV R38, RZ, RZ, -R38 ;  /* 0x000000ffff26c224 */ /* 0x000fe200078e0a26 */
[----:B------:R-:W-:Y:S01]  /*33d0*/  ISETP.GE.AND P4, PT, R109, RZ, PT ;  /* 0x000000ff6d00720c */ /* 0x000fe20003f86270 */
[----:B------:R-:W-:Y:S01]  /*33e0*/  STL [R1+0x53c], R63 ;  /* 0x00053c3f01007387 */ /* 0x000fe20000100800 */
[----:B------:R-:W-:Y:S01]  /*33f0*/  @!P1 IADD3 R40, PT, PT, -R40, RZ, RZ ;  /* 0x000000ff28289210 */ /* 0x000fe20007ffe1ff */
[----:B------:R-:W-:Y:S01]  /*3400*/  @!P2 IMAD.MOV R42, RZ, RZ, -R42 ;  /* 0x000000ffff2aa224 */ /* 0x000fe200078e0a2a */
[----:B------:R-:W-:Y:S01]  /*3410*/  ISETP.GE.AND P1, PT, R105, RZ, PT ;  /* 0x000000ff6900720c */ /* 0x000fe20003f26270 */
[----:B------:R-:W-:Y:S01]  /*3420*/  STL [R1+0x538], R61 ;  /* 0x0005383d01007387 */ /* 0x000fe20000100800 */
[----:B------:R-:W-:Y:S01]  /*3430*/  ISETP.GE.AND P2, PT, R103, RZ, PT ;  /* 0x000000ff6700720c */ /* 0x000fe20003f46270 */
[----:B------:R-:W-:Y:S01]  /*3440*/  @!P5 IMAD.MOV R46, RZ, RZ, -R46 ;  /* 0x000000ffff2ed224 */ /* 0x000fe200078e0a2e */
[----:B------:R-:W-:Y:S01]  /*3450*/  ISETP.GE.AND P5, PT, R99, RZ, PT ;  /* 0x000000ff6300720c */ /* 0x000fe20003fa6270 */
[----:B------:R-:W-:Y:S01]  /*3460*/  @!P3 IMAD.MOV R44, RZ, RZ, -R44 ;  /* 0x000000ffff2cb224 */ /* 0x000fe200078e0a2c */
[----:B------:R-:W-:Y:S01]  /*3470*/  ISETP.GE.AND P3, PT, R101, RZ, PT ;  /* 0x000000ff6500720c */ /* 0x000fe20003f66270 */
[----:B------:R-:W-:Y:S01]  /*3480*/  STL [R1+0x534], R59 ;  /* 0x0005343b01007387 */ /* 0x000fe20000100800 */
[----:B------:R-:W-:Y:S01]  /*3490*/  LOP3.LUT R4, RZ, R107, RZ, 0x33, !PT ;  /* 0x0000006bff047212 */ /* 0x000fe200078e33ff */
[----:B------:R-:W-:Y:S01]  /*34a0*/  @!P4 IMAD.MOV R48, RZ, RZ, -R48 ;  /* 0x000000ffff30c224 */ /* 0x000fe200078e0a30 */
[----:B------:R-:W-:Y:S01]  /*34b0*/  ISETP.GE.AND P4, PT, R97, RZ, PT ;  /* 0x000000ff6100720c */ /* 0x000fe20003f86270 */
[----:B------:R-:W-:Y:S01]  /*34c0*/  STL [R1+0x530], R57 ;  /* 0x0005303901007387 */ /* 0x000fe20000100800 */
[----:B------:R-:W-:Y:S01]  /*34d0*/  SEL R11, R4, R6, !P0 ;  /* 0x00000006040b7207 */ /* 0x000fe20004000000 */
[----:B----4-:R-:W-:Y:S01]  /*34e0*/  IMAD R7, R7, UR5, RZ ;  /* 0x0000000507077c24 */ /* 0x010fe2000f8e02ff */
[----:B------:R-:W-:Y:S01]  /*34f0*/  @!P1 IADD3 R5, PT, PT, -R5, RZ, RZ ;  /* 0x000000ff05059210 */ /* 0x000fe20007ffe1ff */
        /* <DEDUP_REMOVED lines=9> */
[----:B------:R-:W-:Y:S01]  /*3590*/  ISETP.GE.AND P4, PT, R87, RZ, PT ;  /* 0x000000ff5700720c */ /* 0x000fe20003f86270 */
[----:B------:R-:W-:Y:S01]  /*35a0*/  STL [R1+0x528], R53 ;  /* 0x0005283501007387 */ /* 0x000fe20000100800 */
[----:B------:R-:W-:Y:S01]  /*35b0*/  @!P6 IADD3 R136, PT, PT, -R136, RZ, RZ ;  /* 0x000000ff8888e210 */ /* 0x000fe20007ffe1ff */
[----:B--2---:R-:W1:Y:S01]  /*35c0*/  LDC R132, c[0x0][0x3a0] ;  /* 0x0000e800ff847b82 */ /* 0x004e620000000800 */
[----:B---3--:R-:W-:Y:S01]  /*35d0*/  R2UR UR10, R13 ;  /* 0x000000000d0a72ca */ /* 0x008fe200000e0000 */
        /* <DEDUP_REMOVED lines=12> */
[----:B------:R-:W-:Y:S01]  /*36a0*/  IMAD R155, R8, 0x3, RZ ;  /* 0x00000003089b7824 */ /* 0x000fe200078e02ff */
[C---:B------:R-:W-:Y:S01]  /*36b0*/  SEL R13, R4.reuse, R12, !P0 ;  /* 0x0000000c040d7207 */ /* 0x040fe20004000000 */
[----:B------:R-:W-:Y:S01]  /*36c0*/  @!P1 IMAD.MOV R70, RZ, RZ, -R70 ;  /* 0x000000ffff469224 */ /* 0x000fe200078e0a46 */
[----:B------:R-:W-:Y:S01]  /*36d0*/  ISETP.GE.AND P1, PT, R75, RZ, PT ;  /* 0x000000ff4b00720c */ /* 0x000fe20003f26270 */
[----:B------:R-:W-:Y:S01]  /*36e0*/  STL [R1+0x51c], R45 ;  /* 0x00051c2d01007387 */ /* 0x000fe20000100800 */
[----:B------:R-:W-:Y:S01]  /*36f0*/  SEL R15, R4, R14, !P0 ;  /* 0x0000000e040f7207 */ /* 0x000fe20004000000 */
        /* <DEDUP_REMOVED lines=62> */
[----:B------:R2:W-:Y:S01]  /*3ae0*/  STL [R1+0x4ec], R19 ;  /* 0x0004ec1301007387 */ /* 0x0005e20000100800 */
[----:B------:R-:W-:Y:S01]  /*3af0*/  ISETP.GE.AND P3, PT, R29, RZ, PT ;  /* 0x000000ff1d00720c */ /* 0x000fe20003f66270 */
[----:B------:R-:W-:Y:S01]  /*3b00*/  @!P5 IMAD.MOV R118, RZ, RZ, -R118 ;  /* 0x000000ffff76d224 */ /* 0x000fe200078e0a76 */
[----:B------:R-:W-:Y:S01]  /*3b10*/  ISETP.GE.AND P5, PT, R27, RZ, PT ;  /* 0x000000ff1b00720c */ /* 0x000fe20003fa6270 */
[----:B-----5:R-:W-:Y:S01]  /*3b20*/  IMAD R17, R17, UR6, RZ ;  /* 0x0000000611117c24 */ /* 0x020fe2000f8e02ff */
[C---:B------:R-:W-:Y:S01]  /*3b30*/  SEL R91, R4.reuse, R72, !P0 ;  /* 0x00000048045b7207 */ /* 0x040fe20004000000 */
[----:B------:R-:W-:Y:S01]  /*3b40*/  @!P4 IMAD.MOV R120, RZ, RZ, -R120 ;  /* 0x000000ffff78c224 */ /* 0x000fe200078e0a78 */
[----:B------:R-:W-:Y:S01]  /*3b50*/  ISETP.GE.AND P4, PT, R25, RZ, PT ;  /* 0x000000ff1900720c */ /* 0x000fe20003f86270 */
[----:B------:R-:W-:Y:S01]  /*3b60*/  IMAD R15, R15, UR6, RZ ;  /* 0x000000060f0f7c24 */ /* 0x000fe2000f8e02ff */
[----:B------:R-:W-:Y:S01]  /*3b70*/  SEL R93, R4, R76, !P0 ;  /* 0x0000004c045d7207 */ /* 0x000fe20004000000 */
[----:B------:R-:W-:Y:S01]  /*3b80*/  @!P1 IMAD.MOV R122, RZ, RZ, -R122 ;  /* 0x000000ffff7a9224 */ /* 0x000fe200078e0a7a */
[----:B------:R-:W-:Y:S01]  /*3b90*/  ISETP.GE.AND P1, PT, R23, RZ, PT ;  /* 0x000000ff1700720c */ /* 0x000fe20003f26270 */
[----:B------:R-:W-:Y:S01]  /*3ba0*/  IMAD R13, R13, UR6, RZ ;  /* 0x000000060d0d7c24 */ /* 0x000fe2000f8e02ff */
[----:B------:R-:W-:Y:S01]  /*3bb0*/  @!P2 IADD3 R124, PT, PT, -R124, RZ, RZ ;  /* 0x000000ff7c7ca210 */ /* 0x000fe20007ffe1ff */
[----:B------:R-:W-:Y:S01]  /*3bc0*/  @!P3 IMAD.MOV R126, RZ, RZ, -R126 ;  /* 0x000000ffff7eb224 */ /* 0x000fe200078e0a7e */
[----:B------:R-:W-:Y:S01]  /*3bd0*/  ISETP.GE.AND P2, PT, R21, RZ, PT ;  /* 0x000000ff1500720c */ /* 0x000fe20003f46270 */
[----:B------:R-:W-:Y:S01]  /*3be0*/  @!P5 IMAD.MOV R128, RZ, RZ, -R128 ;  /* 0x000000ffff80d224 */ /* 0x000fe200078e0a80 */
[C---:B--2---:R-:W-:Y:S01]  /*3bf0*/  SEL R19, R4.reuse, R18, !P0 ;  /* 0x0000001204137207 */ /* 0x044fe20004000000 */
[----:B------:R-:W-:Y:S01]  /*3c00*/  IMAD R81, R81, UR6, RZ ;  /* 0x0000000651517c24 */ /* 0x000fe2000f8e02ff */
[C---:B------:R-:W-:Y:S01]  /*3c10*/  SEL R10, R4.reuse, R10, !P0 ;  /* 0x0000000a040a7207 */ /* 0x040fe20004000000 */
[----:B------:R-:W-:Y:S01]  /*3c20*/  @!P4 IMAD.MOV R130, RZ, RZ, -R130 ;  /* 0x000000ffff82c224 */ /* 0x000fe200078e0a82 */
[C---:B------:R-:W-:Y:S01]  /*3c30*/  SEL R21, R4.reuse, R20, !P0 ;  /* 0x0000001404157207 */ /* 0x040fe20004000000 */
        /* <DEDUP_REMOVED lines=29> */
[----:B------:R-:W-:Y:S01]  /*3e10*/  SEL R12, R4, R5, !P0 ;  /* 0x00000005040c7207 */ /* 0x000fe20004000000 */
        /* <DEDUP_REMOVED lines=71> */
[----:B------:R-:W-:Y:S01]  /*4290*/  LEA R50, P3, R51, UR14, 0x2 ;  /* 0x0000000e33327c11 */ /* 0x000fe2000f8610ff */
[----:B------:R-:W-:Y:S01]  /*42a0*/  IMAD R62, R116, UR6, RZ ;  /* 0x00000006743e7c24 */ /* 0x000fe2000f8e02ff */
[----:B------:R-:W-:Y:S01]  /*42b0*/  LEA R6, P1, R7, UR12, 0x2 ;  /* 0x0000000c07067c11 */ /* 0x000fe2000f8210ff */
[----:B------:R-:W-:Y:S01]  /*42c0*/  IMAD R61, R61, UR6, RZ ;  /* 0x000000063d3d7c24 */ /* 0x000fe2000f8e02ff */
[----:B------:R-:W-:Y:S01]  /*42d0*/  LEA.HI.X.SX32 R51, R51, UR15, 0x2, P3 ;  /* 0x0000000f33337c11 */ /* 0x000fe200098f16ff */
[----:B------:R-:W-:Y:S01]  /*42e0*/  IMAD R60, R60, UR6, RZ ;  /* 0x000000063c3c7c24 */ /* 0x000fe2000f8e02ff */
[-C--:B------:R-:W-:Y:S01]  /*42f0*/  LEA R10, P0, R4, R50.reuse, 0x2 ;  /* 0x00000032040a7211 */ /* 0x080fe200078010ff */
[----:B------:R-:W-:Y:S01]  /*4300*/  IMAD R59, R59, UR6, RZ ;  /* 0x000000063b3b7c24 */ /* 0x000fe2000f8e02ff */
[-C--:B------:R-:W-:Y:S01]  /*4310*/  LEA R16, P5, R17, R50.reuse, 0x2 ;  /* 0x0000003211107211 */ /* 0x080fe200078a10ff */
[----:B------:R-:W-:Y:S01]  /*4320*/  IMAD R58, R124, UR6, RZ ;  /* 0x000000067c3a7c24 */ /* 0x000fe2000f8e02ff */
[----:B------:R-:W-:Y:S01]  /*4330*/  LEA.HI.X.SX32 R7, R7, UR13, 0x2, P1 ;  /* 0x0000000d07077c11 */ /* 0x000fe200088f16ff */
[----:B------:R-:W-:Y:S01]  /*4340*/  IMAD R52, R52, UR6, RZ ;  /* 0x0000000634347c24 */ /* 0x000fe2000f8e02ff */
[-C--:B------:R-:W-:Y:S01]  /*4350*/  LEA.HI.X.SX32 R11, R4, R51.reuse, 0x2, P0 ;  /* 0x00000033040b7211 */ /* 0x080fe200000f16ff */
[----:B------:R-:W-:Y:S01]  /*4360*/  IMAD R53, R53, UR6, RZ ;  /* 0x0000000635357c24 */ /* 0x000fe2000f8e02ff */
[-C--:B------:R-:W-:Y:S01]  /*4370*/  LEA R4, P1, R5, R50.reuse, 0x2 ;  /* 0x0000003205047211 */ /* 0x080fe200078210ff */
[----:B------:R-:W-:Y:S01]  /*4380*/  IMAD R54, R130, UR6, RZ ;  /* 0x0000000682367c24 */ /* 0x000fe2000f8e02ff */
[-C--:B------:R-:W-:Y:S01]  /*4390*/  LEA R14, P3, R15, R50.reuse, 0x2 ;  /* 0x000000320f0e7211 */ /* 0x080fe200078610ff */
[----:B------:R-:W-:Y:S01]  /*43a0*/  IMAD R55, R55, UR6, RZ ;  /* 0x0000000637377c24 */ /* 0x000fe2000f8e02ff */
[-C--:B------:R-:W-:Y:S01]  /*43b0*/  LEA R12, P2, R13, R50.reuse, 0x2 ;  /* 0x000000320d0c7211 */ /* 0x080fe200078410ff */
[----:B------:R-:W-:Y:S01]  /*43c0*/  IMAD R56, R56, UR6, RZ ;  /* 0x0000000638387c24 */ /* 0x000fe2000f8e02ff */
[-C--:B------:R-:W-:Y:S01]  /*43d0*/  LEA.HI.X.SX32 R17, R17, R51.reuse, 0x2, P5 ;  /* 0x0000003311117211 */ /* 0x080fe200028f16ff */
[----:B------:R-:W-:Y:S01]  /*43e0*/  IMAD R57, R57, UR6, RZ ;  /* 0x0000000639397c24 */ /* 0x000fe2000f8e02ff */
[-C--:B------:R-:W-:Y:S01]  /*43f0*/  LEA R18, P4, R19, R50.reuse, 0x2 ;  /* 0x0000003213127211 */ /* 0x080fe200078810ff */
[C---:B-1----:R-:W-:Y:S01]  /*4400*/  VIADD R79, R132.reuse, 0xffffffff ;  /* 0xffffffff844f7836 */ /* 0x042fe20000000000 */
[-C--:B------:R-:W-:Y:S01]  /*4410*/  LEA R28, P5, R29, R50.reuse, 0x2 ;  /* 0x000000321d1c7211 */ /* 0x080fe200078a10ff */
[----:B------:R-:W-:Y:S01]  /*4420*/  VIADD R78, R132, 0xfffffffe ;  /* 0xfffffffe844e7836 */ /* 0x000fe20000000000 */
[-C--:B------:R-:W-:Y:S01]  /*4430*/  LEA R20, P0, R21, R50.reuse, 0x2 ;  /* 0x0000003215147211 */ /* 0x080fe200078010ff */
[C---:B------:R-:W-:Y:S01]  /*4440*/  IMAD R135, R8.reuse, 0xc, RZ ;  /* 0x0000000c08877824 */ /* 0x040fe200078e02ff */
[-C--:B------:R-:W-:Y:S01]  /*4450*/  LEA.HI.X.SX32 R5, R5, R51.reuse, 0x2, P1 ;  /* 0x0000003305057211 */ /* 0x080fe200008f16ff */
[C---:B------:R-:W-:Y:S01]  /*4460*/  IMAD.SHL.U32 R151, R8.reuse, 0x4, RZ ;  /* 0x0000000408977824 */ /* 0x040fe200078e00ff */
[-C--:B------:R-:W-:Y:S01]  /*4470*/  LEA R22, P1, R23, R50.reuse, 0x2 ;  /* 0x0000003217167211 */ /* 0x080fe200078210ff */
[C---:B------:R-:W-:Y:S01]  /*4480*/  IMAD R118, R8.reuse, 0x14, RZ ;  /* 0x0000001408767824 */ /* 0x040fe200078e02ff */
[-C--:B------:R-:W-:Y:S01]  /*4490*/  LEA.HI.X.SX32 R15, R15, R51.reuse, 0x2, P3 ;  /* 0x000000330f0f7211 */ /* 0x080fe200018f16ff */
[C---:B------:R-:W-:Y:S01]  /*44a0*/  IMAD R110, R8.reuse, 0x18, RZ ;  /* 0x00000018086e7824 */ /* 0x040fe200078e02ff */
[-C--:B------:R-:W-:Y:S01]  /*44b0*/  LEA.HI.X.SX32 R13, R13, R51.reuse, 0x2, P2 ;  /* 0x000000330d0d7211 */ /* 0x080fe200010f16ff */
[C---:B------:R-:W-:Y:S01]  /*44c0*/  IMAD R139, R8.reuse, 0xa, RZ ;  /* 0x0000000a088b7824 */ /* 0x040fe200078e02ff */
[-C--:B------:R-:W-:Y:S01]  /*44d0*/  LEA R26, P3, R27, R50.reuse, 0x2 ;  /* 0x000000321b1a7211 */ /* 0x080fe200078610ff */
[C---:B------:R-:W-:Y:S01]  /*44e0*/  IMAD R137, R8.reuse, 0xb, RZ ;  /* 0x0000000b08897824 */ /* 0x040fe200078e02ff */
[-C--:B------:R-:W-:Y:S01]  /*44f0*/  LEA R24, P2, R25, R50.reuse, 0x2 ;  /* 0x0000003219187211 */ /* 0x080fe200078410ff */
[C---:B------:R-:W-:Y:S01]  /*4500*/  IMAD R133, R8.reuse, 0xd, RZ ;  /* 0x0000000d08857824 */ /* 0x040fe200078e02ff */
[-C--:B------:R-:W-:Y:S01]  /*4510*/  LEA.HI.X.SX32 R19, R19, R51.reuse, 0x2, P4 ;  /* 0x0000003313137211 */ /* 0x080fe200020f16ff */
[C---:B------:R-:W-:Y:S01]  /*4520*/  IMAD R130, R8.reuse, 0xe, RZ ;  /* 0x0000000e08827824 */ /* 0x040fe200078e02ff */
[-C--:B------:R-:W-:Y:S01]  /*4530*/  LEA.HI.X.SX32 R29, R29, R51.reuse, 0x2, P5 ;  /* 0x000000331d1d7211 */ /* 0x080fe200028f16ff */
[C---:B------:R-:W-:Y:S01]  /*4540*/  IMAD R128, R8.reuse, 0xf, RZ ;  /* 0x0000000f08807824 */ /* 0x040fe200078e02ff */
[-C--:B------:R-:W-:Y:S01]  /*4550*/  LEA R30, P4, R31, R50.reuse, 0x2 ;  /* 0x000000321f1e7211 */ /* 0x080fe200078810ff */
[C---:B------:R-:W-:Y:S01]  /*4560*/  IMAD.SHL.U32 R126, R8.reuse, 0x10, RZ ;  /* 0x00000010087e7824 */ /* 0x040fe200078e00ff */
        /* <DEDUP_REMOVED lines=37> */
[----:B------:R-:W-:Y:S01]  /*47c0*/  IMAD R225, R8, 0x74, RZ ;  /* 0x0000007408e17824 */ /* 0x000fe200078e02ff */
[-C--:B------:R-:W-:Y:S01]  /*47d0*/  LEA R148, P3, R80, R50.reuse, 0x2 ;  /* 0x0000003250947211 */ /* 0x080fe200078610ff */
        /* <DEDUP_REMOVED lines=9> */
[-C--:B------:R-:W-:Y:S01]  /*4870*/  LEA.HI.X.SX32 R45, R45, R51.reuse, 0x2, P0 ;  /* 0x000000332d2d7211 */ /* 0x080fe200000f16ff */
[----:B------:R1:W-:Y:S01]  /*4880*/  STL.64 [R1+0x108], R106 ;  /* 0x0001086a01007387 */ /* 0x0003e20000100a00 */
[-C--:B------:R-:W-:Y:S01]  /*4890*/  LEA R144, P0, R83, R50.reuse, 0x2 ;  /* 0x0000003253907211 */ /* 0x080fe200078010ff */
[C---:B------:R-:W-:Y:S01]  /*48a0*/  IMAD R244, R8.reuse, 0x90, RZ ;  /* 0x0000009008f47824 */ /* 0x040fe200078e02ff */
[-C--:B------:R-:W-:Y:S01]  /*48b0*/  LEA.HI.X.SX32 R47, R47, R51.reuse, 0x2, P1 ;  /* 0x000000332f2f7211 */ /* 0x080fe200008f16ff */
[----:B------:R-:W-:Y:S01]  /*48c0*/  IMAD R242, R8, 0x94, RZ ;  /* 0x0000009408f27824 */ /* 0x000fe200078e02ff */
[-C--:B------:R-:W-:Y:S01]  /*48d0*/  LEA R142, P1, R84, R50.reuse, 0x2 ;  /* 0x00000032548e7211 */ /* 0x080fe200078210ff */
[----:B------:R-:W-:Y:S01]  /*48e0*/  IMAD R97, R8, 0xe8, RZ ;  /* 0x000000e808617824 */ /* 0x000fe200078e02ff */
[-C--:B------:R-:W-:Y:S01]  /*48f0*/  LEA.HI.X.SX32 R149, R80, R51.reuse, 0x2, P3 ;  /* 0x0000003350957211 */ /* 0x080fe200018f16ff */
[C---:B------:R-:W-:Y:S01]  /*4900*/  IMAD R109, R8.reuse, 0x3b, RZ ;  /* 0x0000003b086d7824 */ /* 0x040fe200078e02ff */
[-C--:B------:R-:W-:Y:S01]  /*4910*/  LEA.HI.X.SX32 R49, R49, R51.reuse, 0x2, P2 ;  /* 0x0000003331317211 */ /* 0x080fe200010f16ff */
[----:B------:R-:W-:Y:S01]  /*4920*/  IMAD R115, R8, 0x3d, RZ ;  /* 0x0000003d08737824 */ /* 0x000fe200078e02ff */
[-C--:B------:R-:W-:Y:S01]  /*4930*/  LEA R100, P3, R86, R50.reuse, 0x2 ;  /* 0x0000003256647211 */ /* 0x080fe200078610ff */
[----:B------:R2:W-:Y:S01]  /*4940*/  STL.64 [R1+0x100], R148 ;  /* 0x0001009401007387 */ /* 0x0005e20000100a00 */
[-C--:B------:R-:W-:Y:S01]  /*4950*/  LEA R140, P2, R85, R50.reuse, 0x2 ;  /* 0x00000032558c7211 */ /* 0x080fe200078410ff */
[----:B------:R-:W-:Y:S01]  /*4960*/  IMAD R117, R8, 0x3e, RZ ;  /* 0x0000003e08757824 */ /* 0x000fe200078e02ff */
[-C--:B------:R-:W-:Y:S01]  /*4970*/  LEA.HI.X.SX32 R147, R82, R51.reuse, 0x2, P4 ;  /* 0x0000003352937211 */ /* 0x080fe200020f16ff */
[C---:B------:R-:W-:Y:S01]  /*4980*/  IMAD R111, R8.reuse, 0xf8, RZ ;  /* 0x000000f8086f7824 */ /* 0x040fe200078e02ff */
[-C--:B-1----:R-:W-:Y:S01]  /*4990*/  LEA R106, P5, R87, R50.reuse, 0x2 ;  /* 0x00000032576a7211 */ /* 0x082fe200078a10ff */
[C---:B------:R-:W-:Y:S01]  /*49a0*/  IMAD R123, R8.reuse, 0x3f, RZ ;  /* 0x0000003f087b7824 */ /* 0x040fe200078e02ff */
[-C--:B------:R-:W-:Y:S01]  /*49b0*/  LEA.HI.X.SX32 R145, R83, R51.reuse, 0x2, P0 ;  /* 0x0000003353917211 */ /* 0x080fe200000f16ff */
[----:B------:R1:W-:Y:S01]  /*49c0*/  STL.64 [R1+0x110], R146 ;  /* 0x0001109201007387 */ /* 0x0003e20000100a00 */
[-C--:B------:R-:W-:Y:S01]  /*49d0*/  LEA R80, P0, R89, R50.reuse, 0x2 ;  /* 0x0000003259507211 */ /* 0x080fe200078010ff */
[----:B------:R-:W-:Y:S01]  /*49e0*/  IMAD R113, R8, 0xfc, RZ ;  /* 0x000000fc08717824 */ /* 0x000fe200078e02ff */
[-C--:B------:R-:W-:Y:S01]  /*49f0*/  LEA.HI.X.SX32 R143, R84, R51.reuse, 0x2, P1 ;  /* 0x00000033548f7211 */ /* 0x080fe200008f16ff */
[----:B------:R3:W-:Y:S01]  /*4a00*/  STL.64 [R1+0x118], R144 ;  /* 0x0001189001007387 */ /* 0x0007e20000100a00 */
[-C--:B------:R-:W-:Y:S01]  /*4a10*/  LEA.HI.X.SX32 R101, R86, R51.reuse, 0x2, P3 ;  /* 0x0000003356657211 */ /* 0x080fe200018f16ff */
[----:B--2---:R-:W-:Y:S01]  /*4a20*/  IMAD R149, R8, 0x5, RZ ;  /* 0x0000000508957824 */ /* 0x004fe200078e02ff */
[-C--:B------:R-:W-:Y:S01]  /*4a30*/  LEA.HI.X.SX32 R141, R85, R51.reuse, 0x2, P2 ;  /* 0x00000033558d7211 */ /* 0x080fe200010f16ff */
[----:B------:R2:W-:Y:S01]  /*4a40*/  STL.64 [R1+0x120], R142 ;  /* 0x0001208e01007387 */ /* 0x0005e20000100a00 */
[-C--:B------:R-:W-:Y:S01]  /*4a50*/  LEA R104, P4, R88, R50.reuse, 0x2 ;  /* 0x0000003258687211 */ /* 0x080fe200078810ff */
[----:B------:R-:W-:Y:S01]  /*4a60*/  IMAD.SHL.U32 R127, R8, 0x40, RZ ;  /* 0x00000040087f7824 */ /* 0x000fe200078e00ff */
[-C--:B------:R-:W-:Y:S01]  /*4a70*/  LEA.HI.X.SX32 R107, R87, R51.reuse, 0x2, P5 ;  /* 0x00000033576b7211 */ /* 0x080fe200028f16ff */
[----:B------:R4:W-:Y:S01]  /*4a80*/  STL.64 [R1+0x130], R100 ;  /* 0x0001306401007387 */ /* 0x0009e20000100a00 */
[-C--:B------:R-:W-:Y:S01]  /*4a90*/  LEA R98, P1, R90, R50.reuse, 0x2 ;  /* 0x000000325a627211 */ /* 0x080fe200078210ff */
[C---:B-1----:R-:W-:Y:S01]  /*4aa0*/  IMAD R147, R8.reuse, 0x6, RZ ;  /* 0x0000000608937824 */ /* 0x042fe200078e02ff */
[-C--:B------:R-:W-:Y:S01]  /*4ab0*/  LEA.HI.X.SX32 R81, R89, R51.reuse, 0x2, P0 ;  /* 0x0000003359517211 */ /* 0x080fe200000f16ff */
[----:B------:R1:W-:Y:S01]  /*4ac0*/  STL.64 [R1+0x128], R140 ;  /* 0x0001288c01007387 */ /* 0x0003e20000100a00 */
[-C--:B------:R-:W-:Y:S01]  /*4ad0*/  LEA R102, P2, R91, R50.reuse, 0x2 ;  /* 0x000000325b667211 */ /* 0x080fe200078410ff */
[----:B---3--:R-:W-:Y:S01]  /*4ae0*/  IMAD R145, R8, 0x7, RZ ;  /* 0x0000000708917824 */ /* 0x008fe200078e02ff */
[-C--:B------:R-:W-:Y:S01]  /*4af0*/  LEA R84, P5, R93, R50.reuse, 0x2 ;  /* 0x000000325d547211 */ /* 0x080fe200078a10ff */
[----:B------:R-:W-:Y:S01]  /*4b00*/  STL.64 [R1+0x138], R106 ;  /* 0x0001386a01007387 */ /* 0x000fe20000100a00 */
[-C--:B------:R-:W-:Y:S01]  /*4b10*/  LEA.HI.X.SX32 R105, R88, R51.reuse, 0x2, P4 ;  /* 0x0000003358697211 */ /* 0x080fe200020f16ff */
[----:B--2---:R-:W-:Y:S01]  /*4b20*/  IMAD.SHL.U32 R143, R8, 0x8, RZ ;  /* 0x00000008088f7824 */ /* 0x004fe200078e00ff */
[-C--:B------:R-:W-:Y:S01]  /*4b30*/  LEA R82, P4, R94, R50.reuse, 0x2 ;  /* 0x000000325e527211 */ /* 0x080fe200078810ff */
[----:B------:R2:W-:Y:S01]  /*4b40*/  STL.64 [R1+0x148], R80 ;  /* 0x0001485001007387 */ /* 0x0005e20000100a00 */
[-C--:B----4-:R-:W-:Y:S01]  /*4b50*/  LEA R100, P3, R92, R50.reuse, 0x2 ;  /* 0x000000325c647211 */ /* 0x090fe200078610ff */
[----:B------:R-:W-:Y:S01]  /*4b60*/  IMAD R131, R8, 0x41, RZ ;  /* 0x0000004108837824 */ /* 0x000fe200078e02ff */
[-C--:B------:R-:W-:Y:S01]  /*4b70*/  LEA.HI.X.SX32 R99, R90, R51.reuse, 0x2, P1 ;  /* 0x000000335a637211 */ /* 0x080fe200008f16ff */
[----:B------:R-:W-:Y:S01]  /*4b80*/  STL.64 [R1+0x140], R104 ;  /* 0x0001406801007387 */ /* 0x000fe20000100a00 */
[-C--:B------:R-:W-:Y:S01]  /*4b90*/  LEA.HI.X.SX32 R103, R91, R51.reuse, 0x2, P2 ;  /* 0x000000335b677211 */ /* 0x080fe200010f16ff */
[----:B-1----:R-:W-:Y:S01]  /*4ba0*/  IMAD R141, R8, 0x9, RZ ;  /* 0x00000009088d7824 */ /* 0x002fe200078e02ff */
[-C--:B------:R-:W-:Y:S01]  /*4bb0*/  LEA.HI.X.SX32 R85, R93, R51.reuse, 0x2, P5 ;  /* 0x000000335d557211 */ /* 0x080fe200028f16ff */
[----:B------:R1:W-:Y:S01]  /*4bc0*/  STL.64 [R1+0x150], R98 ;  /* 0x0001506201007387 */ /* 0x0003e20000100a00 */
[-C--:B------:R-:W-:Y:S01]  /*4bd0*/  LEA.HI.X.SX32 R101, R92, R51.reuse, 0x2, P3 ;  /* 0x000000335c657211 */ /* 0x080fe200018f16ff */
[----:B------:R-:W-:Y:S01]  /*4be0*/  IMAD R140, R8, 0x48, RZ ;  /* 0x00000048088c7824 */ /* 0x000fe200078e02ff */
[-C--:B------:R-:W-:Y:S01]  /*4bf0*/  LEA.HI.X.SX32 R83, R94, R51.reuse, 0x2, P4 ;  /* 0x000000335e537211 */ /* 0x080fe200020f16ff */
[----:B------:R3:W-:Y:S01]  /*4c00*/  STL.64 [R1+0x158], R102 ;  /* 0x0001586601007387 */ /* 0x0007e20000100a00 */
[-C--:B--2---:R-:W-:Y:S01]  /*4c10*/  LEA R80, P0, R95, R50.reuse, 0x2 ;  /* 0x000000325f507211 */ /* 0x084fe200078010ff */
[C---:B------:R-:W-:Y:S01]  /*4c20*/  IMAD R106, R8.reuse, 0x1a, RZ ;  /* 0x0000001a086a7824 */ /* 0x040fe200078e02ff */
[-C--:B------:R-:W-:Y:S01]  /*4c30*/  LEA R88, P2, R77, R50.reuse, 0x2 ;  /* 0x000000324d587211 */ /* 0x080fe200078410ff */
[----:B------:R2:W-:Y:S01]  /*4c40*/  STL.64 [R1+0x168], R84 ;  /* 0x0001685401007387 */ /* 0x0005e20000100a00 */
[-C--:B------:R-:W-:Y:S01]  /*4c50*/  LEA.HI.X.SX32 R81, R95, R51.reuse, 0x2, P0 ;  /* 0x000000335f517211 */ /* 0x080fe200000f16ff */
[----:B------:R-:W-:Y:S01]  /*4c60*/  IMAD R95, R8, 0x3c, RZ ;  /* 0x0000003c085f7824 */ /* 0x000fe200078e02ff */
[-C--:B------:R-:W-:Y:S01]  /*4c70*/  LEA R86, P3, R76, R50.reuse, 0x2 ;  /* 0x000000324c567211 */ /* 0x080fe200078610ff */
[----:B------:R4:W-:Y:S01]  /*4c80*/  STL.64 [R1+0x160], R100 ;  /* 0x0001606401007387 */ /* 0x0009e20000100a00 */
[-C--:B-1----:R-:W-:Y:S01]  /*4c90*/  LEA R98, P1, R96, R50.reuse, 0x2 ;  /* 0x0000003260627211 */ /* 0x082fe200078210ff */
[----:B------:R-:W-:Y:S01]  /*4ca0*/  IMAD R104, R8, 0x1b, RZ ;  /* 0x0000001b08687824 */ /* 0x000fe200078e02ff */
[-C--:B------:R-:W-:Y:S01]  /*4cb0*/  LEA.HI.X.SX32 R89, R77, R51.reuse, 0x2, P2 ;  /* 0x000000334d597211 */ /* 0x080fe200010f16ff */
[----:B------:R1:W-:Y:S01]  /*4cc0*/  STL.64 [R1+0x170], R82 ;  /* 0x0001705201007387 */ /* 0x0003e20000100a00 */
[-C--:B------:R-:W-:Y:S01]  /*4cd0*/  LEA.HI.X.SX32 R99, R96, R51.reuse, 0x2, P1 ;  /* 0x0000003360637211 */ /* 0x080fe200008f16ff */
[----:B---3--:R-:W-:Y:S01]  /*4ce0*/  IMAD R102, R8, 0x1c, RZ ;  /* 0x0000001c08667824 */ /* 0x008fe200078e02ff */
[-C--:B------:R-:W-:Y:S01]  /*4cf0*/  LEA.HI.X.SX32 R87, R76, R51.reuse, 0x2, P3 ;  /* 0x000000334c577211 */ /* 0x080fe200018f16ff */
[----:B------:R3:W-:Y:S01]  /*4d00*/  STL.64 [R1+0x178], R80 ;  /* 0x0001785001007387 */ /* 0x0007e20000100a00 */
[CC--:B--2---:R-:W-:Y:S01]  /*4d10*/  LEA R84, P5, R75.reuse, R50.reuse, 0x2 ;  /* 0x000000324b547211 */ /* 0x0c4fe200078a10ff */
[----:B------:R-:W-:Y:S01]  /*4d20*/  IMAD R96, R8, 0x1f, RZ ;  /* 0x0000001f08607824 */ /* 0x000fe200078e02ff */
[-C--:B------:R-:W-:Y:S01]  /*4d30*/  LEA R90, P1, R72, R50.reuse, 0x2 ;  /* 0x00000032485a7211 */ /* 0x080fe200078210ff */
[----:B------:R2:W-:Y:S01]  /*4d40*/  STL.64 [R1+0x188], R88 ;  /* 0x0001885801007387 */ /* 0x0005e20000100a00 */
[-C--:B------:R-:W-:Y:S01]  /*4d50*/  LEA.HI.X.SX32 R85, R75, R51.reuse, 0x2, P5 ;  /* 0x000000334b557211 */ /* 0x080fe200028f16ff */
[----:B----4-:R-:W-:Y:S01]  /*4d60*/  IMAD R100, R8, 0x1d, RZ ;  /* 0x0000001d08647824 */ /* 0x010fe200078e02ff */
[-C--:B------:R-:W-:Y:S01]  /*4d70*/  LEA.HI.X.SX32 R91, R72, R51.reuse, 0x2, P1 ;  /* 0x00000033485b7211 */ /* 0x080fe200008f16ff */
[----:B------:R4:W-:Y:S01]  /*4d80*/  STL.64 [R1+0x180], R98 ;  /* 0x0001806201007387 */ /* 0x0009e20000100a00 */
[-C--:B-1----:R-:W-:Y:S01]  /*4d90*/  LEA R82, P4, R74, R50.reuse, 0x2 ;  /* 0x000000324a527211 */ /* 0x082fe200078810ff */
[----:B------:R-:W-:Y:S01]  /*4da0*/  IMAD.SHL.U32 R94, R8, 0x20, RZ ;  /* 0x00000020085e7824 */ /* 0x000fe200078e00ff */
[-C--:B------:R-:W-:Y:S01]  /*4db0*/  LEA R76, P1, R66, R50.reuse, 0x2 ;  /* 0x00000032424c7211 */ /* 0x080fe200078210ff */
[----:B------:R1:W-:Y:S01]  /*4dc0*/  STL.64 [R1+0x190], R86 ;  /* 0x0001905601007387 */ /* 0x0003e20000100a00 */
[CC--:B---3--:R-:W-:Y:S01]  /*4dd0*/  LEA R80, P0, R73.reuse, R50.reuse, 0x2 ;  /* 0x0000003249507211 */ /* 0x0c8fe200078010ff */
[----:B------:R-:W-:Y:S01]  /*4de0*/  IMAD R93, R8, 0x21, RZ ;  /* 0x00000021085d7824 */ /* 0x000fe200078e02ff */
[-C--:B------:R-:W-:Y:S01]  /*4df0*/  LEA.HI.X.SX32 R83, R74, R51.reuse, 0x2, P4 ;  /* 0x000000334a537211 */ /* 0x080fe200020f16ff */
[----:B------:R3:W-:Y:S01]  /*4e00*/  STL.64 [R1+0x198], R84 ;  /* 0x0001985401007387 */ /* 0x0007e20000100a00 */
[-C--:B------:R-:W-:Y:S01]  /*4e10*/  LEA.HI.X.SX32 R81, R73, R51.reuse, 0x2, P0 ;  /* 0x0000003349517211 */ /* 0x080fe200000f16ff */
[----:B------:R-:W-:Y:S01]  /*4e20*/  IMAD R92, R8, 0x22, RZ ;  /* 0x00000022085c7824 */ /* 0x000fe200078e02ff */
[CC--:B--2---:R-:W-:Y:S01]  /*4e30*/  LEA R88, P2, R71.reuse, R50.reuse, 0x2 ;  /* 0x0000003247587211 */ /* 0x0c4fe200078410ff */
[----:B------:R2:W-:Y:S01]  /*4e40*/  STL.64 [R1+0x1a0], R82 ;  /* 0x0001a05201007387 */ /* 0x0005e20000100a00 */
[-C--:B------:R-:W-:Y:S01]  /*4e50*/  LEA.HI.X.SX32 R77, R66, R51.reuse, 0x2, P1 ;  /* 0x00000033424d7211 */ /* 0x080fe200008f16ff */
[----:B----4-:R-:W-:Y:S01]  /*4e60*/  IMAD R98, R8, 0x1e, RZ ;  /* 0x0000001e08627824 */ /* 0x010fe200078e02ff */
[-C--:B------:R-:W-:Y:S01]  /*4e70*/  LEA.HI.X.SX32 R89, R71, R51.reuse, 0x2, P2 ;  /* 0x0000003347597211 */ /* 0x080fe200010f16ff */
[----:B------:R4:W-:Y:S01]  /*4e80*/  STL.64 [R1+0x1a8], R80 ;  /* 0x0001a85001007387 */ /* 0x0009e20000100a00 */
[-C--:B-1----:R-:W-:Y:S01]  /*4e90*/  LEA R86, P3, R70, R50.reuse, 0x2 ;  /* 0x0000003246567211 */ /* 0x082fe200078610ff */
[C---:B------:R-:W-:Y:S01]  /*4ea0*/  IMAD R101, R8.reuse, 0x39, RZ ;  /* 0x0000003908657824 */ /* 0x040fe200078e02ff */
[-C--:B------:R-:W-:Y:S01]  /*4eb0*/  LEA R74, P2, R65, R50.reuse, 0x2 ;  /* 0x00000032414a7211 */ /* 0x080fe200078410ff */
[----:B------:R1:W-:Y:S01]  /*4ec0*/  STL.64 [R1+0x1b0], R90 ;  /* 0x0001b05a01007387 */ /* 0x0003e20000100a00 */
[-C--:B---3--:R-:W-:Y:S01]  /*4ed0*/  LEA R84, P5, R69, R50.reuse, 0x2 ;  /* 0x0000003245547211 */ /* 0x088fe200078a10ff */
[----:B------:R-:W-:Y:S01]  /*4ee0*/  IMAD R105, R8, 0x3a, RZ ;  /* 0x0000003a08697824 */ /* 0x000fe200078e02ff */
[-C--:B------:R-:W-:Y:S01]  /*4ef0*/  LEA.HI.X.SX32 R87, R70, R51.reuse, 0x2, P3 ;  /* 0x0000003346577211 */ /* 0x080fe200018f16ff */
[----:B------:R3:W-:Y:S01]  /*4f00*/  STL.64 [R1+0x1b8], R88 ;  /* 0x0001b85801007387 */ /* 0x0007e20000100a00 */
[-C--:B--2---:R-:W-:Y:S01]  /*4f10*/  LEA R82, P4, R68, R50.reuse, 0x2 ;  /* 0x0000003244527211 */ /* 0x084fe200078810ff */
[----:B------:R-:W-:Y:S01]  /*4f20*/  IMAD R99, R8, 0xec, RZ ;  /* 0x000000ec08637824 */ /* 0x000fe200078e02ff */
[-C--:B------:R-:W-:Y:S01]  /*4f30*/  LEA R72, P3, R64, R50.reuse, 0x2 ;  /* 0x0000003240487211 */ /* 0x080fe200078610ff */
[----:B------:R2:W-:Y:S01]  /*4f40*/  STL.64 [R1+0x1c0], R86 ;  /* 0x0001c05601007387 */ /* 0x0005e20000100a00 */
[-C--:B----4-:R-:W-:Y:S01]  /*4f50*/  LEA R80, P0, R67, R50.reuse, 0x2 ;  /* 0x0000003243507211 */ /* 0x090fe200078010ff */
[----:B------:R-:W-:Y:S01]  /*4f60*/  IMAD R103, R8, 0xf0, RZ ;  /* 0x000000f008677824 */ /* 0x000fe200078e02ff */
[-C--:B------:R-:W-:Y:S01]  /*4f70*/  LEA.HI.X.SX32 R83, R68, R51.reuse, 0x2, P4 ;  /* 0x0000003344537211 */ /* 0x080fe200020f16ff */
[C---:B-1----:R-:W-:Y:S01]  /*4f80*/  IMAD R91, R8.reuse, 0x23, RZ ;  /* 0x00000023085b7824 */ /* 0x042fe200078e02ff */
[-C--:B------:R-:W-:Y:S01]  /*4f90*/  LEA.HI.X.SX32 R85, R69, R51.reuse, 0x2, P5 ;  /* 0x0000003345557211 */ /* 0x080fe200028f16ff */
[C---:B------:R-:W-:Y:S01]  /*4fa0*/  IMAD R90, R8.reuse, 0x98, RZ ;  /* 0x00000098085a7824 */ /* 0x040fe200078e02ff */
[-C--:B------:R-:W-:Y:S01]  /*4fb0*/  LEA R70, P5, R63, R50.reuse, 0x2 ;  /* 0x000000323f467211 */ /* 0x080fe200078a10ff */
[----:B------:R1:W-:Y:S01]  /*4fc0*/  STL.64 [R1+0x1d0], R82 ;  /* 0x0001d05201007387 */ /* 0x0003e20000100a00 */
[-C--:B------:R-:W-:Y:S01]  /*4fd0*/  LEA.HI.X.SX32 R81, R67, R51.reuse, 0x2, P0 ;  /* 0x0000003343517211 */ /* 0x080fe200000f16ff */
[----:B---3--:R-:W-:Y:S01]  /*4fe0*/  IMAD R89, R8, 0x9c, RZ ;  /* 0x0000009c08597824 */ /* 0x008fe200078e02ff */
[-C--:B------:R-:W-:Y:S01]  /*4ff0*/  LEA.HI.X.SX32 R75, R65, R51.reuse, 0x2, P2 ;  /* 0x00000033414b7211 */ /* 0x080fe200010f16ff */
[----:B------:R3:W-:Y:S01]  /*5000*/  STL.64 [R1+0x1c8], R84 ;  /* 0x0001c85401007387 */ /* 0x0007e20000100a00 */
[-C--:B------:R-:W-:Y:S01]  /*5010*/  LEA.HI.X.SX32 R73, R64, R51.reuse, 0x2, P3 ;  /* 0x0000003340497211 */ /* 0x080fe200018f16ff */
[C---:B--2---:R-:W-:Y:S01]  /*5020*/  IMAD R87, R8.reuse, 0x38, RZ ;  /* 0x0000003808577824 */ /* 0x044fe200078e02ff */
[----:B------:R-:W-:Y:S01]  /*5030*/  LEA.HI.X.SX32 R71, R63, R51, 0x2, P5 ;  /* 0x000000333f477211 */ /* 0x000fe200028f16ff */
[----:B------:R2:W-:Y:S01]  /*5040*/  STL.64 [R1+0x1d8], R80 ;  /* 0x0001d85001007387 */ /* 0x0005e20000100a00 */
[C---:B------:R-:W-:Y:S01]  /*5050*/  SHF.L.U32 R157, R8.reuse, 0x1, RZ ;  /* 0x00000001089d7819 */ /* 0x040fe200000006ff */
[----:B------:R-:W-:Y:S01]  /*5060*/  IMAD R86, R8, 0xe0, RZ ;  /* 0x000000e008567824 */ /* 0x000fe200078e02ff */
[----:B------:R-:W-:Y:S01]  /*5070*/  UMOV UR6, 0x1 ;  /* 0x0000000100067882 */ /* 0x000fe20000000000 */
[----:B-1----:R-:W-:Y:S01]  /*5080*/  LEA R82, P4, R62, R50, 0x2 ;  /* 0x000000323e527211 */ /* 0x002fe200078810ff */
[----:B------:R1:W-:Y:S01]  /*5090*/  STL.64 [R1+0x1e0], R76 ;  /* 0x0001e04c01007387 */ /* 0x0003e20000100a00 */
[----:B------:R-:W-:-:S02]  /*50a0*/  IMAD R88, R8, 0xe4, RZ ;  /* 0x000000e408587824 */ /* 0x000fc400078e02ff */
[-C--:B------:R-:W-:Y:S01]  /*50b0*/  LEA.HI.X.SX32 R83, R62, R51.reuse, 0x2, P4 ;  /* 0x000000333e537211 */ /* 0x080fe200020f16ff */
[----:B------:R4:W-:Y:S01]  /*50c0*/  STL.64 [R1+0x1e8], R74 ;  /* 0x0001e84a01007387 */ /* 0x0009e20000100a00 */
[-C--:B------:R-:W-:Y:S01]  /*50d0*/  LEA R68, P4, R53, R50.reuse, 0x2 ;  /* 0x0000003235447211 */ /* 0x080fe200078810ff */
[C---:B---3--:R-:W-:Y:S01]  /*50e0*/  IMAD R85, R8.reuse, 0x37, RZ ;  /* 0x0000003708557824 */ /* 0x048fe200078e02ff */
[-C--:B--2---:R-:W-:Y:S01]  /*50f0*/  LEA R80, P0, R61, R50.reuse, 0x2 ;  /* 0x000000323d507211 */ /* 0x084fe200078010ff */
[----:B------:R2:W-:Y:S01]  /*5100*/  STL.64 [R1+0x1f0], R72 ;  /* 0x0001f04801007387 */ /* 0x0005e20000100a00 */
[-C--:B------:R-:W-:Y:S01]  /*5110*/  LEA.HI.X.SX32 R69, R53, R51.reuse, 0x2, P4 ;  /* 0x0000003335457211 */ /* 0x080fe200020f16ff */
[----:B------:R-:W-:Y:S01]  /*5120*/  IMAD R53, R8, 0x27, RZ ;  /* 0x0000002708357824 */ /* 0x000fe200078e02ff */
[-C--:B------:R-:W-:Y:S01]  /*5130*/  LEA.HI.X.SX32 R81, R61, R51.reuse, 0x2, P0 ;  /* 0x000000333d517211 */ /* 0x080fe200000f16ff */
[----:B------:R3:W-:Y:S01]  /*5140*/  STL.64 [R1+0x1f8], R70 ;  /* 0x0001f84601007387 */ /* 0x0007e20000100a00 */
[-C--:B-1----:R-:W-:Y:S01]  /*5150*/  LEA R76, P1, R60, R50.reuse, 0x2 ;  /* 0x000000323c4c7211 */ /* 0x082fe200078210ff */
[----:B------:R-:W-:Y:S01]  /*5160*/  IMAD R84, R8, 0xdc, RZ ;  /* 0x000000dc08547824 */ /* 0x000fe200078e02ff */
[-C--:B------:R-:W-:Y:S01]  /*5170*/  LEA R66, P0, R54, R50.reuse, 0x2 ;  /* 0x0000003236427211 */ /* 0x080fe200078010ff */
[----:B------:R-:W-:Y:S01]  /*5180*/  STL.64 [R1+0x200], R82 ;  /* 0x0002005201007387 */ /* 0x000fe20000100a00 */
[CC--:B----4-:R-:W-:Y:S01]  /*5190*/  LEA R74, P2, R59.reuse, R50.reuse, 0x2 ;  /* 0x000000323b4a7211 */ /* 0x0d0fe200078410ff */
[----:B------:R-:W-:Y:S01]  /*51a0*/  IMAD R107, R8, 0xf4, RZ ;  /* 0x000000f4086b7824 */ /* 0x000fe200078e02ff */
[-C--:B------:R-:W-:Y:S01]  /*51b0*/  LEA.HI.X.SX32 R77, R60, R51.reuse, 0x2, P1 ;  /* 0x000000333c4d7211 */ /* 0x080fe200008f16ff */
[----:B------:R1:W-:Y:S01]  /*51c0*/  STL.64 [R1+0x208], R80 ;  /* 0x0002085001007387 */ /* 0x0003e20000100a00 */
[-C--:B--2---:R-:W-:Y:S01]  /*51d0*/  LEA R72, P3, R58, R50.reuse, 0x2 ;  /* 0x000000323a487211 */ /* 0x084fe200078610ff */
[----:B------:R-:W-:Y:S01]  /*51e0*/  IMAD R121, R8, 0x104, RZ ;  /* 0x0000010408797824 */ /* 0x000fe200078e02ff */
[-C--:B------:R-:W-:Y:S01]  /*51f0*/  LEA.HI.X.SX32 R75, R59, R51.reuse, 0x2, P2 ;  /* 0x000000333b4b7211 */ /* 0x080fe200010f16ff */
[----:B------:R-:W-:Y:S01]  /*5200*/  STL.64 [R1+0x210], R76 ;  /* 0x0002104c01007387 */ /* 0x000fe20000100a00 */
[-C--:B---3--:R-:W-:Y:S01]  /*5210*/  LEA R70, P5, R52, R50.reuse, 0x2 ;  /* 0x0000003234467211 */ /* 0x088fe200078a10ff */
[----:B------:R-:W-:Y:S01]  /*5220*/  IMAD R59, R8, 0x2a, RZ ;  /* 0x0000002a083b7824 */ /* 0x000fe200078e02ff */
[-C--:B------:R-:W-:Y:S01]  /*5230*/  LEA R64, P1, R55, R50.reuse, 0x2 ;  /* 0x0000003237407211 */ /* 0x080fe200078210ff */
[----:B------:R-:W-:Y:S01]  /*5240*/  STL.64 [R1+0x218], R74 ;  /* 0x0002184a01007387 */ /* 0x000fe20000100a00 */
[-C--:B------:R-:W-:Y:S01]  /*5250*/  LEA.HI.X.SX32 R73, R58, R51.reuse, 0x2, P3 ;  /* 0x000000333a497211 */ /* 0x080fe200018f16ff */
[----:B------:R-:W-:Y:S01]  /*5260*/  IMAD R58, R8, 0xa8, RZ ;  /* 0x000000a8083a7824 */ /* 0x000fe200078e02ff */
[-C--:B------:R-:W-:Y:S01]  /*5270*/  LEA R62, P2, R56, R50.reuse, 0x2 ;  /* 0x00000032383e7211 */ /* 0x080fe200078410ff */
[----:B-1----:R-:W-:Y:S01]  /*5280*/  IMAD R81, R8, 0x35, RZ ;  /* 0x0000003508517824 */ /* 0x002fe200078e02ff */
[-C--:B------:R-:W-:Y:S01]  /*5290*/  LEA.HI.X.SX32 R71, R52, R51.reuse, 0x2, P5 ;  /* 0x0000003334477211 */ /* 0x080fe200028f16ff */
[----:B------:R-:W-:Y:S01]  /*52a0*/  STL.64 [R1+0x220], R72 ;  /* 0x0002204801007387 */ /* 0x000fe20000100a00 */
[----:B------:R-:W-:Y:S01]  /*52b0*/  LEA R60, P3, R57, R50, 0x2 ;  /* 0x00000032393c7211 */ /* 0x000fe200078610ff */
[----:B------:R-:W-:Y:S01]  /*52c0*/  VIADD R50, R132, 0xfffffffd ;  /* 0xfffffffd84327836 */ /* 0x000fe20000000000 */
[-C--:B------:R-:W-:Y:S01]  /*52d0*/  LEA.HI.X.SX32 R67, R54, R51.reuse, 0x2, P0 ;  /* 0x0000003336437211 */ /* 0x080fe200000f16ff */
[----:B------:R1:W-:Y:S01]  /*52e0*/  STL.64 [R1+0x228], R70 ;  /* 0x0002284601007387 */ /* 0x0003e20000100a00 */
[-C--:B------:R-:W-:Y:S01]  /*52f0*/  LEA.HI.X.SX32 R65, R55, R51.reuse, 0x2, P1 ;  /* 0x0000003337417211 */ /* 0x080fe200008f16ff */
[----:B------:R-:W-:Y:S01]  /*5300*/  VIADD R52, R132, 0xfffffffb ;  /* 0xfffffffb84347836 */ /* 0x000fe20000000000 */
[-C--:B------:R-:W-:Y:S01]  /*5310*/  LEA.HI.X.SX32 R63, R56, R51.reuse, 0x2, P2 ;  /* 0x00000033383f7211 */ /* 0x080fe200010f16ff */
[----:B------:R-:W-:Y:S01]  /*5320*/  STL.64 [R1+0x230], R68 ;  /* 0x0002304401007387 */ /* 0x000fe20000100a00 */
[----:B------:R-:W-:Y:S01]  /*5330*/  LEA.HI.X.SX32 R61, R57, R51, 0x2, P3 ;  /* 0x00000033393d7211 */ /* 0x000fe200018f16ff */
[----:B------:R-:W-:Y:S01]  /*5340*/  VIADD R51, R132, 0xfffffffc ;  /* 0xfffffffc84337836 */ /* 0x000fe20000000000 */
[C---:B------:R-:W-:Y:S01]  /*5350*/  LEA R178, P5, R8.reuse, R6, 0x3 ;  /* 0x0000000608b27211 */ /* 0x040fe200078a18ff */
[----:B------:R-:W-:Y:S01]  /*5360*/  STL.64 [R1+0x238], R66 ;  /* 0x0002384201007387 */ /* 0x000fe20000100a00 */
[----:B------:R-:W-:Y:S01]  /*5370*/  ISETP.GE.U32.AND P3, PT, R79, 0x7fffff80, PT ;  /* 0x7fffff804f00780c */ /* 0x000fe20003f66070 */
[----:B------:R-:W-:Y:S01]  /*5380*/  IMAD R55, R8, 0x28, RZ ;  /* 0x0000002808377824 */ /* 0x000fe200078e02ff */
[----:B------:R-:W-:Y:S01]  /*5390*/  ISETP.GE.U32.AND P0, PT, R78, 0x7fffff7f, PT ;  /* 0x7fffff7f4e00780c */ /* 0x000fe20003f06070 */
[----:B------:R-:W-:Y:S01]  /*53a0*/  STL.64 [R1+0x240], R64 ;  /* 0x0002404001007387 */ /* 0x000fe20000100a00 */
[----:B------:R-:W-:Y:S01]  /*53b0*/  ISETP.GE.U32.AND P4, PT, R50, 0x7fffff7e, PT ;  /* 0x7fffff7e3200780c */ /* 0x000fe20003f86070 */
[----:B------:R-:W-:Y:S01]  /*53c0*/  IMAD R50, R8, 0x24, RZ ;  /* 0x0000002408327824 */ /* 0x000fe200078e02ff */
[----:B------:R-:W-:Y:S01]  /*53d0*/  ISETP.GE.U32.AND P6, PT, R51, 0x7fffff7d, PT ;  /* 0x7fffff7d3300780c */ /* 0x000fe20003fc6070 */
[----:B------:R2:W-:Y:S01]  /*53e0*/  STL.64 [R1+0x248], R62 ;  /* 0x0002483e01007387 */ /* 0x0005e20000100a00 */
[----:B------:R-:W-:Y:S01]  /*53f0*/  ISETP.GE.U32.AND P1, PT, R52, 0x7fffff7c, PT ;  /* 0x7fffff7c3400780c */ /* 0x000fe20003f26070 */
[----:B-1----:R-:W-:-:S02]  /*5400*/  IMAD R71, R8, 0x30, RZ ;  /* 0x0000003008477824 */ /* 0x002fc400078e02ff */
[----:B------:R1:W-:Y:S01]  /*5410*/  STL.64 [R1+0x250], R60 ;  /* 0x0002503c01007387 */ /* 0x0003e20000100a00 */
[C---:B------:R-:W-:Y:S02]  /*5420*/  IMAD R79, R8.reuse, 0x34, RZ ;  /* 0x00000034084f7824 */ /* 0x040fe400078e02ff */
[C---:B------:R-:W-:Y:S01]  /*5430*/  IMAD R52, R8.reuse, 0x25, RZ ;  /* 0x0000002508347824 */ /* 0x040fe200078e02ff */
[----:B------:R3:W-:Y:S01]  /*5440*/  STL [R1+0xf0], R178 ;  /* 0x0000f0b201007387 */ /* 0x0007e20000100800 */
[C---:B------:R-:W-:Y:S02]  /*5450*/  IMAD R51, R8.reuse, 0x26, RZ ;  /* 0x0000002608337824 */ /* 0x040fe400078e02ff */
[C---:B------:R-:W-:Y:S02]  /*5460*/  IMAD R54, R8.reuse, 0xa0, RZ ;  /* 0x000000a008367824 */ /* 0x040fe400078e02ff */
[C---:B--2---:R-:W-:Y:S02]  /*5470*/  IMAD R63, R8.reuse, 0x2c, RZ ;  /* 0x0000002c083f7824 */ /* 0x044fe400078e02ff */
[----:B------:R-:W-:-:S02]  /*5480*/  IMAD R57, R8, 0x29, RZ ;  /* 0x0000002908397824 */ /* 0x000fc400078e02ff */
[C---:B------:R-:W-:Y:S02]  /*5490*/  IMAD R56, R8.reuse, 0xa4, RZ ;  /* 0x000000a408387824 */ /* 0x040fe400078e02ff */
[C---:B-1----:R-:W-:Y:S02]  /*54a0*/  IMAD R61, R8.reuse, 0x2b, RZ ;  /* 0x0000002b083d7824 */ /* 0x042fe400078e02ff */
[C---:B------:R-:W-:Y:S02]  /*54b0*/  IMAD R60, R8.reuse, 0xac, RZ ;  /* 0x000000ac083c7824 */ /* 0x040fe400078e02ff */
[C---:B------:R-:W-:Y:S02]  /*54c0*/  IMAD R62, R8.reuse, 0xb0, RZ ;  /* 0x000000b0083e7824 */ /* 0x040fe400078e02ff */
[C---:B------:R-:W-:Y:S02]  /*54d0*/  IMAD R65, R8.reuse, 0x2d, RZ ;  /* 0x0000002d08417824 */ /* 0x040fe400078e02ff */
[----:B------:R-:W-:-:S02]  /*54e0*/  IMAD R64, R8, 0xb4, RZ ;  /* 0x000000b408407824 */ /* 0x000fc400078e02ff */
[C---:B------:R-:W-:Y:S02]  /*54f0*/  IMAD R67, R8.reuse, 0x2e, RZ ;  /* 0x0000002e08437824 */ /* 0x040fe400078e02ff */
[C---:B------:R-:W-:Y:S02]  /*5500*/  IMAD R66, R8.reuse, 0xb8, RZ ;  /* 0x000000b808427824 */ /* 0x040fe400078e02ff */
        /* <DEDUP_REMOVED lines=47> */
[----:B------:R-:W-:Y:S01]  /*5800*/  IMAD R208, R8, 0x154, RZ ;  /* 0x0000015408d07824 */ /* 0x000fe200078e02ff */
[----:B------:R-:W-:Y:S06]  /*5810*/  BAR.SYNC.DEFER_BLOCKING 0x0 ;  /* 0x0000000000007b1d */ /* 0x000fec0000010000 */
[----:B---3--:R-:W-:Y:S05]  /*5820*/  BRA.U UP0, `(.L_x_5) ;  /* 0x0000000100187547 */ /* 0x008fea000b800000 */
[----:B------:R-:W-:Y:S01]  /*5830*/  ELECT P2, URZ, PT ;  /* 0x0000000000ff782f */ /* 0x000fe20003840000 */
[----:B------:R-:W-:Y:S01]  /*5840*/  HFMA2 R158, -RZ, RZ, 0, 5.9604644775390625e-08 ;  /* 0x00000001ff9e7431 */ /* 0x000fe200000001ff */
[----:B------:R-:W-:Y:S01]  /*5850*/  UMOV UR5, 0x40 ;  /* 0x0000004000057882 */ /* 0x000fe20000000000 */
[----:B------:R-:W-:Y:S01]  /*5860*/  UVIRTCOUNT.DEALLOC.SMPOOL 0x80 ;  /* 0x000000800000784c */ /* 0x000fe20000000000 */
[----:B------:R-:W-:-:S09]  /*5870*/  ULEA UR5, UR4, UR5, 0x18 ;  /* 0x0000000504057291 */ /* 0x000fd2000f8ec0ff */
[----:B------:R1:W-:Y:S03]  /*5880*/  @P2 STS.U8 [UR5], R158 ;  /* 0x0000009eff002988 */ /* 0x0003e60008000005 */
.L_x_5:
[----:B------:R2:W-:Y:S01]  /*5890*/  STL.64 [R1+0x730], R10 ;  /* 0x0007300a01007387 */ /* 0x0005e20000100a00 */
[----:B------:R-:W-:Y:S01]  /*58a0*/  IMAD.MOV.U32 R180, RZ, RZ, R178 ;  /* 0x000000ffffb47224 */ /* 0x000fe200078e00b2 */
[-C--:B------:R-:W-:Y:S01]  /*58b0*/  IADD3 R178, P2, PT, R135, R6.reuse, RZ ;  /* 0x0000000687b27210 */ /* 0x080fe20007f5e0ff */
[----:B------:R-:W-:Y:S01]  /*58c0*/  IMAD.MOV.U32 R181, RZ, RZ, R179 ;  /* 0x000000ffffb57224 */ /* 0x000fe200078e00b3 */
[----:B------:R-:W-:Y:S01]  /*58d0*/  STL.64 [R1+0x728], R24 ;  /* 0x0007281801007387 */ /* 0x000fe20000100a00 */
[-C--:B------:R-:W-:Y:S01]  /*58e0*/  LEA.HI.X.SX32 R181, R157, R7.reuse, 0x2, P5 ;  /* 0x000000079db57211 */ /* 0x080fe200028f16ff */
[C---:B-1----:R-:W-:Y:S01]  /*58f0*/  IMAD R158, R8.reuse, 0x158, RZ ;  /* 0x00000158089e7824 */ /* 0x042fe200078e02ff */
[----:B------:R-:W-:Y:S01]  /*5900*/  LEA.HI.X.SX32 R179, R155, R7, 0x2, P2 ;  /* 0x000000079bb37211 */ /* 0x000fe200010f16ff */
[----:B------:R-:W-:Y:S01]  /*5910*/  STL.64 [R1+0x720], R40 ;  /* 0x0007202801007387 */ /* 0x000fe20000100a00 */
[C---:B------:R-:W-:Y:S02]  /*5920*/  IMAD R217, R8.reuse, 0x56, RZ ;  /* 0x0000005608d97824 */ /* 0x040fe400078e02ff */
[C---:B------:R-:W-:Y:S01]  /*5930*/  IMAD R206, R8.reuse, 0x160, RZ ;  /* 0x0000016008ce7824 */ /* 0x040fe200078e02ff */
[----:B------:R1:W-:Y:S01]  /*5940*/  STL.64 [R1+0x718], R4 ;  /* 0x0007180401007387 */ /* 0x0003e20000100a00 */
[C---:B--2---:R-:W-:Y:S01]  /*5950*/  LEA R10, P2, R8.reuse, R6, 0x4 ;  /* 0x00000006080a7211 */ /* 0x044fe200078420ff */
[----:B------:R-:W-:-:S02]  /*5960*/  IMAD R207, R8, 0x15c, RZ ;  /* 0x0000015c08cf7824 */ /* 0x000fc400078e02ff */
[----:B------:R-:W-:Y:S01]  /*5970*/  STL.64 [R1+0x710], R26 ;  /* 0x0007101a01007387 */ /* 0x000fe20000100a00 */
[C---:B------:R-:W-:Y:S01]  /*5980*/  LEA.HI.X.SX32 R11, R151.reuse, R7, 0x2, P2 ;  /* 0x00000007970b7211 */ /* 0x040fe200010f16ff */
[C---:B------:R-:W-:Y:S02]  /*5990*/  IMAD R216, R8.reuse, 0x57, RZ ;  /* 0x0000005708d87824 */ /* 0x040fe400078e02ff */
[----:B------:R-:W-:Y:S01]  /*59a0*/  STL.64 [R1+0x708], R42 ;  /* 0x0007082a01007387 */ /* 0x000fe20000100a00 */
[C---:B------:R-:W-:Y:S02]  /*59b0*/  IMAD R205, R8.reuse, 0x164, RZ ;  /* 0x0000016408cd7824 */ /* 0x040fe400078e02ff */
[----:B------:R-:W-:Y:S01]  /*59c0*/  IMAD R214, R8, 0x59, RZ ;  /* 0x0000005908d67824 */ /* 0x000fe200078e02ff */
[----:B------:R-:W-:Y:S01]  /*59d0*/  STL.64 [R1+0x700], R12 ;  /* 0x0007000c01007387 */ /* 0x000fe20000100a00 */
[----:B-1----:R-:W-:-:S03]  /*59e0*/  IADD3 R4, P5, PT, R151, R6, RZ ;  /* 0x0000000697047210 */ /* 0x002fc60007fbe0ff */
[----:B------:R-:W-:Y:S01]  /*59f0*/  STL.64 [R1+0x6f8], R28 ;  /* 0x0006f81c01007387 */ /* 0x000fe20000100a00 */
[----:B------:R-:W-:-:S03]  /*5a00*/  LEA.HI.X.SX32 R5, R8, R7, 0x2, P5 ;  /* 0x0000000708057211 */ /* 0x000fc600028f16ff */
[----:B------:R-:W-:Y:S04]  /*5a10*/  STL.64 [R1+0x6f0], R44 ;  /* 0x0006f02c01007387 */ /* 0x000fe80000100a00 */
        /* <DEDUP_REMOVED lines=12> */
[----:B------:R-:W-:Y:S04]  /*5ae0*/  STL [R1+0xf4], R181 ;  /* 0x0000f4b501007387 */ /* 0x000fe80000100800 */
[----:B------:R-:W-:Y:S04]  /*5af0*/  STL.64 [R1+0xe8], R178 ;  /* 0x0000e8b201007387 */ /* 0x000fe80000100a00 */
[----:B------:R1:W-:Y:S04]  /*5b00*/  STL.64 [R1+0xf8], R4 ;  /* 0x0000f80401007387 */ /* 0x0003e80000100a00 */
[----:B------:R2:W-:Y:S01]  /*5b10*/  STL.64 [R1+0xe0], R10 ;  /* 0x0000e00a01007387 */ /* 0x0005e20000100a00 */
[----:B-1----:R-:W-:-:S02]  /*5b20*/  IADD3 R4, P5, PT, R118, R6, RZ ;  /* 0x0000000676047210 */ /* 0x002fc40007fbe0ff */
[----:B--2---:R-:W-:Y:S02]  /*5b30*/  IADD3 R10, P2, PT, R110, R6, RZ ;  /* 0x000000066e0a7210 */ /* 0x004fe40007f5e0ff */
[-C--:B------:R-:W-:Y:S02]  /*5b40*/  LEA.HI.X.SX32 R5, R149, R7.reuse, 0x2, P5 ;  /* 0x0000000795057211 */ /* 0x080fe400028f16ff */
[----:B------:R-:W-:-:S03]  /*5b50*/  LEA.HI.X.SX32 R11, R147, R7, 0x2, P2 ;  /* 0x00000007930b7211 */ /* 0x000fc600010f16ff */
[----:B------:R1:W-:Y:S04]  /*5b60*/  STL.64 [R1+0xd8], R4 ;  /* 0x0000d80401007387 */ /* 0x0003e80000100a00 */
[----:B------:R2:W-:Y:S01]  /*5b70*/  STL.64 [R1+0xd0], R10 ;  /* 0x0000d00a01007387 */ /* 0x0005e20000100a00 */
[-C--:B-1----:R-:W-:Y:S02]  /*5b80*/  IADD3 R4, P5, PT, R102, R6.reuse, RZ ;  /* 0x0000000666047210 */ /* 0x082fe40007fbe0ff */
[----:B--2---:R-:W-:Y:S02]  /*5b90*/  LEA R10, P2, R8, R6, 0x5 ;  /* 0x00000006080a7211 */ /* 0x004fe400078428ff */
[-C--:B------:R-:W-:Y:S02]  /*5ba0*/  LEA.HI.X.SX32 R5, R145, R7.reuse, 0x2, P5 ;  /* 0x0000000791057211 */ /* 0x080fe400028f16ff */
[----:B------:R-:W-:-:S03]  /*5bb0*/  LEA.HI.X.SX32 R11, R143, R7, 0x2, P2 ;  /* 0x000000078f0b7211 */ /* 0x000fc600010f16ff */
[----:B------:R1:W-:Y:S04]  /*5bc0*/  STL.64 [R1+0xc8], R4 ;  /* 0x0000c80401007387 */ /* 0x0003e80000100a00 */
[----:B------:R2:W-:Y:S01]  /*5bd0*/  STL.64 [R1+0xc0], R10 ;  /* 0x0000c00a01007387 */ /* 0x0005e20000100a00 */
[-C--:B-1----:R-:W-:Y:S02]  /*5be0*/  IADD3 R4, P5, PT, R50, R6.reuse, RZ ;  /* 0x0000000632047210 */ /* 0x082fe40007fbe0ff */
[----:B--2---:R-:W-:Y:S02]  /*5bf0*/  IADD3 R10, P2, PT, R55, R6, RZ ;  /* 0x00000006370a7210 */ /* 0x004fe40007f5e0ff */
[-C--:B------:R-:W-:Y:S02]  /*5c00*/  LEA.HI.X.SX32 R5, R141, R7.reuse, 0x2, P5 ;  /* 0x000000078d057211 */ /* 0x080fe400028f16ff */
[----:B------:R-:W-:-:S03]  /*5c10*/  LEA.HI.X.SX32 R11, R139, R7, 0x2, P2 ;  /* 0x000000078b0b7211 */ /* 0x000fc600010f16ff */
[----:B------:R1:W-:Y:S04]  /*5c20*/  STL.64 [R1+0xb8], R4 ;  /* 0x0000b80401007387 */ /* 0x0003e80000100a00 */
[----:B------:R2:W-:Y:S01]  /*5c30*/  STL.64 [R1+0xb0], R10 ;  /* 0x0000b00a01007387 */ /* 0x0005e20000100a00 */
[-C--:B-1----:R-:W-:Y:S02]  /*5c40*/  IADD3 R4, P5, PT, R63, R6.reuse, RZ ;  /* 0x000000063f047210 */ /* 0x082fe40007fbe0ff */
[----:B--2---:R-:W-:Y:S02]  /*5c50*/  IADD3 R10, P2, PT, R71, R6, RZ ;  /* 0x00000006470a7210 */ /* 0x004fe40007f5e0ff */
[-C--:B------:R-:W-:Y:S02]  /*5c60*/  LEA.HI.X.SX32 R5, R137, R7.reuse, 0x2, P5 ;  /* 0x0000000789057211 */ /* 0x080fe400028f16ff */
[----:B------:R-:W-:-:S02]  /*5c70*/  LEA.HI.X.SX32 R11, R135, R7, 0x2, P2 ;  /* 0x00000007870b7211 */ /* 0x000fc400010f16ff */
[-C--:B------:R-:W-:Y:S01]  /*5c80*/  IADD3 R40, P2, PT, R87, R6.reuse, RZ ;  /* 0x0000000657287210 */ /* 0x080fe20007f5e0ff */
[----:B------:R-:W-:Y:S01]  /*5c90*/  STL.64 [R1+0xa8], R4 ;  /* 0x0000a80401007387 */ /* 0x000fe20000100a00 */
[----:B------:R-:W-:-:S03]  /*5ca0*/  IADD3 R24, P5, PT, R79, R6, RZ ;  /* 0x000000064f187210 */ /* 0x000fc60007fbe0ff */
[----:B------:R-:W-:Y:S01]  /*5cb0*/  STL.64 [R1+0xa0], R10 ;  /* 0x0000a00a01007387 */ /* 0x000fe20000100a00 */
[-C--:B------:R-:W-:Y:S02]  /*5cc0*/  LEA.HI.X.SX32 R41, R130, R7.reuse, 0x2, P2 ;  /* 0x0000000782297211 */ /* 0x080fe400010f16ff */
[----:B------:R-:W-:Y:S01]  /*5cd0*/  LEA.HI.X.SX32 R25, R133, R7, 0x2, P5 ;  /* 0x0000000785197211 */ /* 0x000fe200028f16ff */
[----:B------:R1:W-:Y:S04]  /*5ce0*/  STL.64 [R1+0x738], R10 ;  /* 0x0007380a01007387 */ /* 0x0003e80000100a00 */
[----:B-1----:R-:W2:Y:S04]  /*5cf0*/  LDL.64 R10, [R1+0xd0] ;  /* 0x0000d000010a7983 */ /* 0x002ea80000100a00 */
[----:B--2---:R1:W-:Y:S04]  /*5d00*/  STL.64 [R1+0x740], R10 ;  /* 0x0007400a01007387 */ /* 0x0043e80000100a00 */
[----:B-1----:R-:W2:Y:S04]  /*5d10*/  LDL.64 R10, [R1+0xd8] ;  /* 0x0000d800010a7983 */ /* 0x002ea80000100a00 */
[----:B--2---:R1:W-:Y:S04]  /*5d20*/  STL.64 [R1+0x748], R10 ;  /* 0x0007480a01007387 */ /* 0x0043e80000100a00 */
[----:B-1----:R-:W2:Y:S04]  /*5d30*/  LDL.64 R10, [R1+0xe0] ;  /* 0x0000e000010a7983 */ /* 0x002ea80000100a00 */
[----:B--2---:R1:W-:Y:S04]  /*5d40*/  STL.64 [R1+0x750], R10 ;  /* 0x0007500a01007387 */ /* 0x0043e80000100a00 */
[----:B-1----:R-:W2:Y:S01]  /*5d50*/  LDL.64 R10, [R1+0xe8] ;  /* 0x0000e800010a7983 */ /* 0x002ea20000100a00 */
[----:B------:R-:W-:-:S02]  /*5d60*/  LEA R26, P2, R8, R6, 0x6 ;  /* 0x00000006081a7211 */ /* 0x000fc400078430ff */
[-C--:B------:R-:W-:Y:S02]  /*5d70*/  IADD3 R4, P5, PT, R95, R6.reuse, RZ ;  /* 0x000000065f047210 */ /* 0x080fe40007fbe0ff */
[-C--:B------:R-:W-:Y:S02]  /*5d80*/  LEA.HI.X.SX32 R27, R126, R7.reuse, 0x2, P2 ;  /* 0x000000077e1b7211 */ /* 0x080fe400010f16ff */
[-C--:B------:R-:W-:Y:S02]  /*5d90*/  IADD3 R12, P2, PT, R140, R6.reuse, RZ ;  /* 0x000000068c0c7210 */ /* 0x080fe40007f5e0ff */
[-C--:B------:R-:W-:Y:S02]  /*5da0*/  LEA.HI.X.SX32 R5, R128, R7.reuse, 0x2, P5 ;  /* 0x0000000780057211 */ /* 0x080fe400028f16ff */
[----:B------:R-:W-:Y:S02]  /*5db0*/  IADD3 R42, P5, PT, R119, R6, RZ ;  /* 0x00000006772a7210 */ /* 0x000fe40007fbe0ff */
[----:B------:R-:W-:-:S02]  /*5dc0*/  LEA.HI.X.SX32 R13, R122, R7, 0x2, P2 ;  /* 0x000000077a0d7211 */ /* 0x000fc400010f16ff */
[-C--:B------:R-:W-:Y:S01]  /*5dd0*/  IADD3 R44, P2, PT, R164, R6.reuse, RZ ;  /* 0x00000006a42c7210 */ /* 0x080fe20007f5e0ff */
[----:B--2---:R1:W-:Y:S04]  /*5de0*/  STL.64 [R1+0x758], R10 ;  /* 0x0007580a01007387 */ /* 0x0043e80000100a00 */
[----:B-1----:R-:W2:Y:S01]  /*5df0*/  LDL.64 R10, [R1+0xf0] ;  /* 0x0000f000010a7983 */ /* 0x002ea20000100a00 */
[-C--:B------:R-:W-:Y:S02]  /*5e00*/  LEA.HI.X.SX32 R43, R124, R7.reuse, 0x2, P5 ;  /* 0x000000077c2b7211 */ /* 0x080fe400028f16ff */
[----:B------:R-:W-:Y:S02]  /*5e10*/  IADD3 R28, P5, PT, R153, R6, RZ ;  /* 0x00000006991c7210 */ /* 0x000fe40007fbe0ff */
[----:B------:R-:W-:-:S02]  /*5e20*/  LEA.HI.X.SX32 R45, R118, R7, 0x2, P2 ;  /* 0x00000007762d7211 */ /* 0x000fc400010f16ff */
[-C--:B------:R-:W-:Y:S02]  /*5e30*/  IADD3 R30, P2, PT, R203, R6.reuse, RZ ;  /* 0x00000006cb1e7210 */ /* 0x080fe40007f5e0ff */
[-C--:B------:R-:W-:Y:S02]  /*5e40*/  LEA.HI.X.SX32 R29, R120, R7.reuse, 0x2, P5 ;  /* 0x00000007781d7211 */ /* 0x080fe400028f16ff */
[-C--:B------:R-:W-:Y:S02]  /*5e50*/  IADD3 R14, P5, PT, R172, R6.reuse, RZ ;  /* 0x00000006ac0e7210 */ /* 0x080fe40007fbe0ff */
        /* <DEDUP_REMOVED lines=17> */
[-C--:B------:R-:W-:Y:S02]  /*5f70*/  LEA R18, P2, R8, R6.reuse, 0x7 ;  /* 0x0000000608127211 */ /* 0x080fe400078438ff */
        /* <DEDUP_REMOVED lines=63> */
[-C--:B------:R-:W-:Y:S02]  /*6370*/  LEA R102, P2, R8, R6.reuse, 0x8 ;  /* 0x0000000608667211 */ /* 0x080fe400078440ff */
        /* <DEDUP_REMOVED lines=8> */
[-C--:B------:R-:W-:Y:S01]  /*6400*/  LEA.HI.X.SX32 R105, R131, R7.reuse, 0x2, P5 ;  /* 0x0000000783697211 */ /* 0x080fe200028f16ff */
[----:B--2---:R1:W-:Y:S04]  /*6410*/  STL.64 [R1+0x760], R10 ;  /* 0x0007600a01007387 */ /* 0x0043e80000100a00 */
[----:B-1----:R-:W2:Y:S01]  /*6420*/  LDL.64 R10, [R1+0xf8] ;  /* 0x0000f800010a7983 */ /* 0x002ea20000100a00 */
[-C--:B------:R-:W-:Y:S01]  /*6430*/  IADD3 R108, P5, PT, R129, R6.reuse, RZ ;  /* 0x00000006816c7210 */ /* 0x080fe20007fbe0ff */
[C---:B------:R-:W-:Y:S01]  /*6440*/  IMAD R195, R8.reuse, 0x168, RZ ;  /* 0x0000016808c37824 */ /* 0x040fe200078e02ff */
[-C--:B------:R-:W-:Y:S01]  /*6450*/  LEA.HI.X.SX32 R111, R119, R7.reuse, 0x2, P2 ;  /* 0x00000007776f7211 */ /* 0x080fe200010f16ff */
[----:B------:R-:W-:Y:S01]  /*6460*/  IMAD R213, R8, 0x5a, RZ ;  /* 0x0000005a08d57824 */ /* 0x000fe200078e02ff */
[-C--:B------:R-:W-:Y:S01]  /*6470*/  IADD3 R114, P2, PT, R144, R6.reuse, RZ ;  /* 0x0000000690727210 */ /* 0x080fe20007f5e0ff */
[----:B------:R-:W-:Y:S01]  /*6480*/  IMAD R183, R8, 0x170, RZ ;  /* 0x0000017008b77824 */ /* 0x000fe200078e02ff */
        /* <DEDUP_REMOVED lines=13> */
[C---:B------:R-:W-:Y:S01]  /*6560*/  IMAD R211, R8.reuse, 0x5d, RZ ;  /* 0x0000005d08d37824 */ /* 0x040fe200078e02ff */
[-C--:B------:R-:W-:Y:S01]  /*6570*/  IADD3 R122, P2, PT, R159, R6.reuse, RZ ;  /* 0x000000069f7a7210 */ /* 0x080fe20007f5e0ff */
[----:B------:R-:W-:Y:S01]  /*6580*/  IMAD R176, R8, 0x17c, RZ ;  /* 0x0000017c08b07824 */ /* 0x000fe200078e02ff */
[-C--:B------:R-:W-:Y:S01]  /*6590*/  LEA.HI.X.SX32 R117, R156, R7.reuse, 0x2, P5 ;  /* 0x000000079c757211 */ /* 0x080fe200028f16ff */
[----:B------:R-:W-:Y:S01]  /*65a0*/  IMAD R182, R8, 0x188, RZ ;  /* 0x0000018808b67824 */ /* 0x000fe200078e02ff */
[-C--:B------:R-:W-:Y:S01]  /*65b0*/  IADD3 R120, P5, PT, R154, R6.reuse, RZ ;  /* 0x000000069a787210 */ /* 0x080fe20007fbe0ff */
[C---:B------:R-:W-:Y:S01]  /*65c0*/  IMAD R197, R8.reuse, 0x5f, RZ ;  /* 0x0000005f08c57824 */ /* 0x040fe200078e02ff */
        /* <DEDUP_REMOVED lines=9> */
[C---:B------:R-:W-:Y:S01]  /*6660*/  IMAD R184, R8.reuse, 0x18c, RZ ;  /* 0x0000018c08b87824 */ /* 0x040fe200078e02ff */
[-C--:B------:R-:W-:Y:S01]  /*6670*/  IADD3 R130, P2, PT, R167, R6.reuse, RZ ;  /* 0x00000006a7827210 */ /* 0x080fe20007f5e0ff */
[----:B------:R-:W-:Y:S01]  /*6680*/  IMAD R190, R8, 0x198, RZ ;  /* 0x0000019808be7824 */ /* 0x000fe200078e02ff */
[-C--:B------:R-:W-:Y:S01]  /*6690*/  LEA.HI.X.SX32 R125, R166, R7.reuse, 0x2, P5 ;  /* 0x00000007a67d7211 */ /* 0x080fe200028f16ff */
[C---:B------:R-:W-:Y:S01]  /*66a0*/  IMAD R185, R8.reuse, 0x63, RZ ;  /* 0x0000006308b97824 */ /* 0x040fe200078e02ff */
        /* <DEDUP_REMOVED lines=19> */
[C---:B------:R-:W-:Y:S01]  /*67e0*/  IMAD R202, R8.reuse, 0x1b0, RZ ;  /* 0x000001b008ca7824 */ /* 0x040fe200078e02ff */
[-C--:B------:R-:W-:Y:S01]  /*67f0*/  IADD3 R154, P2, PT, R199, R6.reuse, RZ ;  /* 0x00000006c79a7210 */ /* 0x080fe20007f5e0ff */
[C---:B------:R-:W-:Y:S01]  /*6800*/  IMAD R133, R8.reuse, 0x69, RZ ;  /* 0x0000006908857824 */ /* 0x040fe200078e02ff */
[-C--:B------:R-:W-:Y:S01]  /*6810*/  LEA.HI.X.SX32 R149, R193, R7.reuse, 0x2, P5 ;  /* 0x00000007c1957211 */ /* 0x080fe200028f16ff */
[C---:B------:R-:W-:Y:S01]  /*6820*/  IMAD R200, R8.reuse, 0x1ac, RZ ;  /* 0x000001ac08c87824 */ /* 0x040fe200078e02ff */
        /* <DEDUP_REMOVED lines=25> */
[----:B------:R-:W-:Y:S01]  /*69c0*/  USHF.L.U32 UR5, UR8, 0x15, URZ ;  /* 0x0000001508057899 */ /* 0x000fe200080006ff */
[-C--:B------:R-:W-:Y:S01]  /*69d0*/  LEA.HI.X.SX32 R167, R213, R7.reuse, 0x2, P2 ;  /* 0x00000007d5a77211 */ /* 0x080fe200010f16ff */
[C---:B------:R-:W-:Y:S01]  /*69e0*/  IMAD R230, R8.reuse, 0x1e8, RZ ;  /* 0x000001e808e67824 */ /* 0x040fe200078e02ff */
        /* <DEDUP_REMOVED lines=13> */
[----:B------:R-:W-:Y:S01]  /*6ac0*/  UIADD3 UR4, UPT, UPT, UR9, 0x80000, URZ ;  /* 0x0008000009047890 */ /* 0x000fe2000fffe0ff */
[-C--:B------:R-:W-:Y:S01]  /*6ad0*/  LEA.HI.X.SX32 R175, R209, R7.reuse, 0x2, P2 ;  /* 0x00000007d1af7211 */ /* 0x080fe200010f16ff */
[----:B------:R-:W-:Y:S01]  /*6ae0*/  IMAD R234, R8, 0x1f0, RZ ;  /* 0x000001f008ea7824 */ /* 0x000fe200078e02ff */
[-C--:B------:R-:W-:Y:S01]  /*6af0*/  IADD3 R178, P2, PT, R178, R6.reuse, RZ ;  /* 0x00000006b2b27210 */ /* 0x080fe20007f5e0ff */
[C---:B------:R-:W-:Y:S01]  /*6b00*/  IMAD R236, R8.reuse, 0x1f4, RZ ;  /* 0x000001f408ec7824 */ /* 0x040fe200078e02ff */
[-C--:B------:R-:W-:Y:S01]  /*6b10*/  LEA.HI.X.SX32 R173, R211, R7.reuse, 0x2, P5 ;  /* 0x00000007d3ad7211 */ /* 0x080fe200028f16ff */
[----:B------:R-:W-:Y:S01]  /*6b20*/  IMAD R238, R8, 0x1f8, RZ ;  /* 0x000001f808ee7824 */ /* 0x000fe200078e02ff */
[----:B------:R-:W-:Y:S01]  /*6b30*/  IADD3 R176, P5, PT, R176, R6, RZ ;  /* 0x00000006b0b07210 */ /* 0x000fe20007fbe0ff */
[----:B------:R-:W-:Y:S01]  /*6b40*/  STL.64 [R1+0x98], R24 ;  /* 0x0000981801007387 */ /* 0x000fe20000100a00 */
[----:B------:R-:W-:-:S02]  /*6b50*/  LEA.HI.X.SX32 R179, R219, R7, 0x2, P2 ;  /* 0x00000007dbb37211 */ /* 0x000fc400010f16ff */
[-C--:B------:R-:W-:Y:S01]  /*6b60*/  IADD3 R182, P2, PT, R182, R6.reuse, RZ ;  /* 0x00000006b6b67210 */ /* 0x080fe20007f5e0ff */
[----:B------:R-:W-:Y:S01]  /*6b70*/  ULOP3.LUT UR5, UR5, 0x600000, URZ, 0xc0, !UPT ;  /* 0x0060000005057892 */ /* 0x000fe2000f8ec0ff */
[-C--:B------:R-:W-:Y:S01]  /*6b80*/  LEA.HI.X.SX32 R177, R197, R7.reuse, 0x2, P5 ;  /* 0x00000007c5b17211 */ /* 0x080fe200028f16ff */
[----:B------:R-:W-:Y:S01]  /*6b90*/  STL.64 [R1+0x90], R40 ;  /* 0x0000902801007387 */ /* 0x000fe20000100a00 */
[-C--:B------:R-:W-:Y:S02]  /*6ba0*/  IADD3 R180, P5, PT, R180, R6.reuse, RZ ;  /* 0x00000006b4b47210 */ /* 0x080fe40007fbe0ff */
[-C--:B------:R-:W-:Y:S01]  /*6bb0*/  LEA.HI.X.SX32 R183, R143, R7.reuse, 0x2, P2 ;  /* 0x000000078fb77211 */ /* 0x080fe200010f16ff */
[----:B------:R-:W-:Y:S01]  /*6bc0*/  IMAD R143, R8, 0x72, RZ ;  /* 0x00000072088f7824 */ /* 0x000fe200078e02ff */
[-C--:B------:R-:W-:Y:S01]  /*6bd0*/  IADD3 R186, P2, PT, R186, R6.reuse, RZ ;  /* 0x00000006baba7210 */ /* 0x080fe20007f5e0ff */
[----:B------:R-:W-:Y:S01]  /*6be0*/  UIADD3 UR11, UPT, UPT, UR10, UR5, URZ ;  /* 0x000000050a0b7290 */ /* 0x000fe2000fffe0ff */
[----:B------:R-:W-:Y:S01]  /*6bf0*/  LEA.HI.X.SX32 R181, R181, R7, 0x2, P5 ;  /* 0x00000007b5b57211 */ /* 0x000fe200028f16ff */
[----:B------:R-:W-:Y:S01]  /*6c00*/  STL.64 [R1+0x88], R4 ;  /* 0x0000880401007387 */ /* 0x000fe20000100a00 */
[----:B------:R-:W-:-:S02]  /*6c10*/  IADD3 R184, P5, PT, R184, R6, RZ ;  /* 0x00000006b8b87210 */ /* 0x000fc40007fbe0ff */
[-C--:B------:R-:W-:Y:S01]  /*6c20*/  LEA.HI.X.SX32 R187, R220, R7.reuse, 0x2, P2 ;  /* 0x00000007dcbb7211 */ /* 0x080fe200010f16ff */
[----:B------:R-:W-:Y:S01]  /*6c30*/  STL.64 [R1+0x80], R26 ;  /* 0x0000801a01007387 */ /* 0x000fe20000100a00 */
[-C--:B------:R-:W-:Y:S02]  /*6c40*/  IADD3 R190, P2, PT, R190, R6.reuse, RZ ;  /* 0x00000006bebe7210 */ /* 0x080fe40007f5e0ff */
[-C--:B------:R-:W-:Y:S01]  /*6c50*/  LEA.HI.X.SX32 R185, R185, R7.reuse, 0x2, P5 ;  /* 0x00000007b9b97211 */ /* 0x080fe200028f16ff */
[----:B------:R-:W-:Y:S01]  /*6c60*/  IMAD R220, R8, 0x1d4, RZ ;  /* 0x000001d408dc7824 */ /* 0x000fe200078e02ff */
[-C--:B------:R-:W-:Y:S01]  /*6c70*/  IADD3 R188, P5, PT, R188, R6.reuse, RZ ;  /* 0x00000006bcbc7210 */ /* 0x080fe20007fbe0ff */
[----:B------:R-:W-:Y:S01]  /*6c80*/  STTM.x64 tmem[UR11], RZ ;  /* 0x000000ff000079ed */ /* 0x000fe2000834000b */
[----:B------:R-:W-:Y:S01]  /*6c90*/  LEA.HI.X.SX32 R191, R141, R7, 0x2, P2 ;  /* 0x000000078dbf7211 */ /* 0x000fe200010f16ff */
[----:B------:R-:W1:Y:S02]  /*6ca0*/  FENCE.VIEW.ASYNC.T ;  /* 0x00000000000073c6 */ /* 0x000e640000000200 */
[----:B-1----:R-:W-:Y:S01]  /*6cb0*/  BAR.SYNC.DEFER_BLOCKING 0x0 ;  /* 0x0000000000007b1d */ /* 0x002fe20000010000 */
[----:B------:R-:W-:-:S02]  /*6cc0*/  IADD3 R194, P2, PT, R194, R6, RZ ;  /* 0x00000006c2c27210 */ /* 0x000fc40007f5e0ff */
[-C--:B------:R-:W-:Y:S02]  /*6cd0*/  LEA.HI.X.SX32 R189, R189, R7.reuse, 0x2, P5 ;  /* 0x00000007bdbd7211 */ /* 0x080fe400028f16ff */
[-C--:B------:R-:W-:Y:S02]  /*6ce0*/  IADD3 R192, P5, PT, R192, R6.reuse, RZ ;  /* 0x00000006c0c07210 */ /* 0x080fe40007fbe0ff */
[-C--:B------:R-:W-:Y:S01]  /*6cf0*/  LEA.HI.X.SX32 R195, R221, R7.reuse, 0x2, P2 ;  /* 0x00000007ddc37211 */ /* 0x080fe200010f16ff */
[----:B------:R-:W-:Y:S01]  /*6d00*/  STL.64 [R1+0x78], R42 ;  /* 0x0000782a01007387 */ /* 0x000fe20000100a00 */
[-C--:B------:R-:W-:Y:S02]  /*6d10*/  IADD3 R198, P2, PT, R198, R6.reuse, RZ ;  /* 0x00000006c6c67210 */ /* 0x080fe40007f5e0ff */
[----:B------:R-:W-:Y:S01]  /*6d20*/  LEA.HI.X.SX32 R193, R139, R7, 0x2, P5 ;  /* 0x000000078bc17211 */ /* 0x000fe200028f16ff */
[----:B------:R-:W-:Y:S01]  /*6d30*/  STL.64 [R1+0x70], R12 ;  /* 0x0000700c01007387 */ /* 0x000fe20000100a00 */
[----:B------:R-:W-:-:S02]  /*6d40*/  IADD3 R196, P5, PT, R196, R6, RZ ;  /* 0x00000006c4c47210 */ /* 0x000fc40007fbe0ff */
[-C--:B------:R-:W-:Y:S01]  /*6d50*/  LEA.HI.X.SX32 R199, R134, R7.reuse, 0x2, P2 ;  /* 0x0000000786c77211 */ /* 0x080fe200010f16ff */
[----:B------:R-:W-:Y:S01]  /*6d60*/  IMAD R134, R8, 0x75, RZ ;  /* 0x0000007508867824 */ /* 0x000fe200078e02ff */
[-C--:B------:R-:W-:Y:S01]  /*6d70*/  IADD3 R202, P2, PT, R202, R6.reuse, RZ ;  /* 0x00000006caca7210 */ /* 0x080fe20007f5e0ff */
[----:B------:R-:W-:Y:S01]  /*6d80*/  IMAD R240, R8, 0x1fc, RZ ;  /* 0x000001fc08f07824 */ /* 0x000fe200078e02ff */
[-C--:B------:R-:W-:Y:S01]  /*6d90*/  LEA.HI.X.SX32 R197, R133, R7.reuse, 0x2, P5 ;  /* 0x0000000785c57211 */ /* 0x080fe200028f16ff */
[----:B------:R-:W-:Y:S01]  /*6da0*/  STL.64 [R1+0x68], R28 ;  /* 0x0000681c01007387 */ /* 0x000fe20000100a00 */
[-C--:B------:R-:W-:Y:S02]  /*6db0*/  IADD3 R200, P5, PT, R200, R6.reuse, RZ ;  /* 0x00000006c8c87210 */ /* 0x080fe40007fbe0ff */
[-C--:B------:R-:W-:Y:S01]  /*6dc0*/  LEA.HI.X.SX32 R203, R222, R7.reuse, 0x2, P2 ;  /* 0x00000007decb7211 */ /* 0x080fe200010f16ff */
[----:B------:R-:W-:Y:S01]  /*6dd0*/  IMAD R133, R8, 0x76, RZ ;  /* 0x0000007608857824 */ /* 0x000fe200078e02ff */
[----:B------:R-:W-:Y:S01]  /*6de0*/  IADD3 R206, P2, PT, R206, R6, RZ ;  /* 0x00000006cece7210 */ /* 0x000fe20007f5e0ff */
[----:B------:R-:W-:Y:S01]  /*6df0*/  STL.64 [R1+0x60], R44 ;  /* 0x0000602c01007387 */ /* 0x000fe20000100a00 */
[----:B------:R-:W-:-:S02]  /*6e00*/  LEA.HI.X.SX32 R201, R135, R7, 0x2, P5 ;  /* 0x0000000787c97211 */ /* 0x000fc400028f16ff */
[-C--:B------:R-:W-:Y:S01]  /*6e10*/  IADD3 R204, P5, PT, R204, R6.reuse, RZ ;  /* 0x00000006cccc7210 */ /* 0x080fe20007fbe0ff */
[----:B------:R-:W-:Y:S01]  /*6e20*/  IMAD R222, R8, 0x1d8, RZ ;  /* 0x000001d808de7824 */ /* 0x000fe200078e02ff */
[-C--:B------:R-:W-:Y:S01]  /*6e30*/  LEA.HI.X.SX32 R207, R137, R7.reuse, 0x2, P2 ;  /* 0x0000000789cf7211 */ /* 0x080fe200010f16ff */
[----:B------:R-:W-:Y:S01]  /*6e40*/  STL.64 [R1+0x58], R14 ;  /* 0x0000580e01007387 */ /* 0x000fe20000100a00 */
        /* <DEDUP_REMOVED lines=26> */
[C---:B------:R-:W-:Y:S01]  /*6ff0*/  IMAD R134, R8.reuse, 0x7a, RZ ;  /* 0x0000007a08867824 */ /* 0x040fe200078e02ff */
[-C--:B------:R-:W-:Y:S01]  /*7000*/  LEA.HI.X.SX32 R227, R227, R7.reuse, 0x2, P2 ;  /* 0x00000007e3e37211 */ /* 0x080fe200010f16ff */
[----:B------:R-:W-:Y:S01]  /*7010*/  IMAD R133, R8, 0x77, RZ ;  /* 0x0000007708857824 */ /* 0x000fe200078e02ff */
[----:B------:R-:W-:Y:S01]  /*7020*/  IADD3 R230, P2, PT, R230, R6, RZ ;  /* 0x00000006e6e67210 */ /* 0x000fe20007f5e0ff */
[----:B------:R-:W-:Y:S03]  /*7030*/  STL.64 [R1+0x10], R20 ;  /* 0x0000101401007387 */ /* 0x000fe60000100a00 */
[----:B------:R-:W-:Y:S01]  /*7040*/  LEA.HI.X.SX32 R231, R134, R7, 0x2, P2 ;  /* 0x0000000786e77211 */ /* 0x000fe200010f16ff */
[----:B------:R-:W-:Y:S01]  /*7050*/  STL.64 [R1+0x8], R34 ;  /* 0x0000082201007387 */ /* 0x000fe20000100a00 */
[----:B------:R-:W-:-:S02]  /*7060*/  ISETP.NE.U32.AND P2, PT, R2, RZ, PT ;  /* 0x000000ff0200720c */ /* 0x000fc40003f45070 */
[-C--:B------:R-:W-:Y:S01]  /*7070*/  IADD3 R224, P5, PT, R224, R6.reuse, RZ ;  /* 0x00000006e0e07210 */ /* 0x080fe20007fbe0ff */
[----:B------:R-:W-:Y:S01]  /*7080*/  VIADD R134, R132, 0xfffffffa ;  /* 0xfffffffa84867836 */ /* 0x000fe20000000000 */
[----:B------:R-:W-:Y:S02]  /*7090*/  STL.64 [R1], R18 ;  /* 0x0000001201007387 */ /* 0x000fe40000100a00 */
[-C--:B------:R-:W-:Y:S01]  /*70a0*/  LEA.HI.X.SX32 R225, R133, R7.reuse, 0x2, P5 ;  /* 0x0000000785e17211 */ /* 0x080fe200028f16ff */
[----:B------:R-:W-:Y:S01]  /*70b0*/  IMAD R133, R8, 0x79, RZ ;  /* 0x0000007908857824 */ /* 0x000fe200078e02ff */
[----:B------:R-:W-:Y:S01]  /*70c0*/  IADD3 R228, P5, PT, R228, R6, RZ ;  /* 0x00000006e4e47210 */ /* 0x000fe20007fbe0ff */
[----:B------:R-:W3:Y:S04]  /*70d0*/  LDL.64 R136, [R1+0xa8] ;  /* 0x0000a80001887983 */ /* 0x000ee80000100a00 */
[----:B------:R-:W-:Y:S01]  /*70e0*/  VOTEU.ALL UP1, P2 ;  /* 0x0000000000ff7886 */ /* 0x000fe20001020000 */
[----:B------:R-:W-:Y:S01]  /*70f0*/  LEA.HI.X.SX32 R229, R133, R7, 0x2, P5 ;  /* 0x0000000785e57211 */ /* 0x000fe200028f16ff */
[----:B------:R-:W-:Y:S01]  /*7100*/  VOTEU.ALL UP2, P2 ;  /* 0x0000000000ff7886 */ /* 0x000fe20001040000 */
[----:B------:R-:W4:Y:S02]  /*7110*/  LDL.64 R138, [R1+0xb0] ;  /* 0x0000b000018a7983 */ /* 0x000f240000100a00 */
[----:B------:R-:W-:-:S04]  /*7120*/  @!UP1 UIADD3 UR12, UPT, UPT, -UR6, 0x100000, URZ ;  /* 0x00100000060c9890 */ /* 0x000fc8000fffe1ff */
[----:B------:R-:W-:Y:S02]  /*7130*/  @!UP1 USHF.L.U32 UR13, UR12, 0xb, URZ ;  /* 0x0000000b0c0d9899 */ /* 0x000fe400080006ff */
[----:B------:R-:W-:Y:S01]  /*7140*/  @!UP1 USHF.L.U32 UR12, UR12, 0x1, URZ ;  /* 0x000000010c0c9899 */ /* 0x000fe200080006ff */
[----:B------:R-:W-:Y:S01]  /*7150*/  IMAD R133, R8, 0x7b, RZ ;  /* 0x0000007b08857824 */ /* 0x000fe200078e02ff */
[----:B------:R-:W-:Y:S01]  /*7160*/  IADD3 R232, P5, PT, R232, R6, RZ ;  /* 0x00000006e8e87210 */ /* 0x000fe20007fbe0ff */
[----:B------:R-:W3:Y:S01]  /*7170*/  LDL.64 R142, [R1+0xb8] ;  /* 0x0000b800018e7983 */ /* 0x000ee20000100a00 */
[----:B------:R-:W-:-:S04]  /*7180*/  @!UP1 UIADD3 UR6, UPT, UPT, -UR6, 0x100000, URZ ;  /* 0x0010000006069890 */ /* 0x000fc8000fffe1ff */
[----:B------:R-:W-:Y:S02]  /*7190*/  @!UP1 USHF.L.U32 UR7, UR6, 0xb, URZ ;  /* 0x0000000b06079899 */ /* 0x000fe400080006ff */
[----:B------:R-:W-:Y:S01]  /*71a0*/  @!UP1 USHF.L.U32 UR6, UR6, 0x1, URZ ;  /* 0x0000000106069899 */ /* 0x000fe200080006ff */
[----:B------:R-:W-:Y:S01]  /*71b0*/  VOTEU.ALL UP1, P2 ;  /* 0x0000000000ff7886 */ /* 0x000fe20001020000 */
[-C--:B------:R-:W-:Y:S01]  /*71c0*/  LEA.HI.X.SX32 R233, R133, R7.reuse, 0x2, P5 ;  /* 0x0000000785e97211 */ /* 0x080fe200028f16ff */
[----:B------:R-:W3:Y:S01]  /*71d0*/  LDL.64 R140, [R1+0xc0] ;  /* 0x0000c000018c7983 */ /* 0x000ee20000100a00 */
[-C--:B------:R-:W-:Y:S01]  /*71e0*/  IADD3 R234, P5, PT, R234, R6.reuse, RZ ;  /* 0x00000006eaea7210 */ /* 0x080fe20007fbe0ff */
[----:B------:R-:W-:Y:S02]  /*71f0*/  IMAD R133, R8, 0x7d, RZ ;  /* 0x0000007d08857824 */ /* 0x000fe400078e02ff */
[----:B------:R1:W-:Y:S04]  /*7200*/  STL.64 [R1+0x6a8], R6 ;  /* 0x0006a80601007387 */ /* 0x0003e80000100a00 */
[----:B------:R-:W1:Y:S02]  /*7210*/  FENCE.VIEW.ASYNC.S ;  /* 0x00000000000073c6 */ /* 0x000e640000000000 */
[----:B-1----:R-:W1:Y:S01]  /*7220*/  @!UP1 SYNCS.EXCH.64 URZ, [UR4], UR12 ;  /* 0x0000000c04ff95b2 */ /* 0x002e620008000100 */
[----:B------:R-:W-:Y:S01]  /*7230*/  LEA.HI.X.SX32 R235, R235, R7, 0x2, P5 ;  /* 0x00000007ebeb7211 */ /* 0x000fe200028f16ff */
[----:B-1----:R-:W-:Y:S01]  /*7240*/  BAR.SYNC.DEFER_BLOCKING 0x0 ;  /* 0x0000000000007b1d */ /* 0x002fe20000010000 */
[----:B------:R-:W-:-:S04]  /*7250*/  IADD3 R236, P5, PT, R236, R6, RZ ;  /* 0x00000006ecec7210 */ /* 0x000fc80007fbe0ff */
[----:B------:R-:W-:Y:S01]  /*7260*/  LEA.HI.X.SX32 R237, R133, R7, 0x2, P5 ;  /* 0x0000000785ed7211 */ /* 0x000fe200028f16ff */
[----:B------:R-:W-:Y:S01]  /*7270*/  IMAD R133, R8, 0x7e, RZ ;  /* 0x0000007e08857824 */ /* 0x000fe200078e02ff */
[----:B------:R-:W-:-:S04]  /*7280*/  IADD3 R238, P5, PT, R238, R6, RZ ;  /* 0x00000006eeee7210 */ /* 0x000fc80007fbe0ff */
[----:B------:R-:W-:Y:S01]  /*7290*/  LEA.HI.X.SX32 R239, R133, R7, 0x2, P5 ;  /* 0x0000000785ef7211 */ /* 0x000fe200028f16ff */
[----:B------:R-:W-:Y:S01]  /*72a0*/  IMAD R133, R8, 0x7f, RZ ;  /* 0x0000007f08857824 */ /* 0x000fe200078e02ff */
[----:B------:R-:W-:-:S04]  /*72b0*/  IADD3 R240, P5, PT, R240, R6, RZ ;  /* 0x00000006f0f07210 */ /* 0x000fc80007fbe0ff */
[----:B------:R-:W-:Y:S01]  /*72c0*/  LEA.HI.X.SX32 R241, R133, R7, 0x2, P5 ;  /* 0x0000000785f17211 */ /* 0x000fe200028f16ff */
[----:B------:R-:W-:Y:S01]  /*72d0*/  VIADD R133, R132, 0xfffffff9 ;  /* 0xfffffff984857836 */ /* 0x000fe20000000000 */
[----:B------:R-:W-:Y:S02]  /*72e0*/  ISETP.GE.U32.AND P5, PT, R134, 0x7fffff7b, PT ;  /* 0x7fffff7b8600780c */ /* 0x000fe40003fa6070 */
[----:B------:R-:W-:Y:S01]  /*72f0*/  LEA R134, R2, UR9, 0x9 ;  /* 0x0000000902867c11 */ /* 0x000fe2000f8e48ff */
[----:B------:R1:W1:Y:S04]  /*7300*/  @!UP2 SYNCS.EXCH.64 URZ, [UR9+0x80008], UR6 ;  /* 0x0800080609ffa5b2 */ /* 0x0002680008000100 */
[----:B------:R-:W-:Y:S01]  /*7310*/  @!PT LDS RZ, [RZ] ;  /* 0x00000000fffff984 */ /* 0x000fe20000000800 */
[----:B------:R-:W-:Y:S01]  /*7320*/  @!PT LDS RZ, [RZ] ;  /* 0x00000000fffff984 */ /* 0x000fe20000000800 */
[----:B------:R-:W-:Y:S01]  /*7330*/  @!PT LDS RZ, [RZ] ;  /* 0x00000000fffff984 */ /* 0x000fe20000000800 */
[----:B-1----:R-:W-:Y:S01]  /*7340*/  LDGSTS.E [R134], desc[UR22][R6.64], !P3 ;  /* 0x0000000006867fae */ /* 0x002fe2000d9a1016 */
[----:B------:R-:W-:Y:S01]  /*7350*/  IADD3 R135, PT, PT, R132, -0x80, RZ ;  /* 0xffffff8084877810 */ /* 0x000fe20007ffe0ff */
[----:B------:R-:W-:Y:S01]  /*7360*/  VIADD R252, R0, UR9 ;  /* 0x0000000900fc7c36 */ /* 0x000fe20008000000 */
[----:B------:R-:W1:Y:S01]  /*7370*/  LDCU UR6, c[0x0][0x3a0] ;  /* 0x00007400ff0677ac */ /* 0x000e620008000800 */
[----:B------:R-:W3:Y:S01]  /*7380*/  LDL.64 R6, [R1+0xc8] ;  /* 0x0000c80001067983 */ /* 0x000ee20000100a00 */
[----:B------:R-:W-:Y:S01]  /*7390*/  ISETP.GE.U32.AND P3, PT, R133, 0x7fffff7a, PT ;  /* 0x7fffff7a8500780c */ /* 0x000fe20003f66070 */
[----:B------:R-:W-:-:S02]  /*73a0*/  VIADD R133, R132, 0xfffffff8 ;  /* 0xfffffff884857836 */ /* 0x000fc40000000000 */
[----:B--2---:R-:W-:Y:S04]  /*73b0*/  LDGSTS.E [R134+0x4], desc[UR22][R10.64], !P0 ;  /* 0x000040000a867fae */ /* 0x004fe8000c1a1016 */
[----:B------:R-:W2:Y:S01]  /*73c0*/  LDL.LU.64 R10, [R1+0x760] ;  /* 0x00076000010a7983 */ /* 0x000ea20000300a00 */
[----:B------:R-:W-:Y:S02]  /*73d0*/  ISETP.GE.U32.AND P0, PT, R133, 0x7fffff79, PT ;  /* 0x7fffff798500780c */ /* 0x000fe40003f06070 */
[C---:B------:R-:W-:Y:S01]  /*73e0*/  IADD3 R133, PT, PT, R132.reuse, -0x9, RZ ;  /* 0xfffffff784857810 */ /* 0x040fe20007ffe0ff */
[----:B--2---:R-:W-:Y:S04]  /*73f0*/  LDGSTS.E [R134+0x8], desc[UR22][R10.64], !P4 ;  /* 0x000080000a867fae */ /* 0x004fe8000e1a1016 */
[----:B------:R-:W2:Y:S01]  /*7400*/  LDL.LU.64 R10, [R1+0x758] ;  /* 0x00075800010a7983 */ /* 0x000ea20000300a00 */
[----:B------:R-:W-:Y:S01]  /*7410*/  ISETP.GE.U32.AND P4, PT, R133, 0x7fffff78, PT ;  /* 0x7fffff788500780c */ /* 0x000fe20003f86070 */
[----:B------:R-:W-:-:S02]  /*7420*/  VIADD R133, R132, 0xfffffff6 ;  /* 0xfffffff684857836 */ /* 0x000fc40000000000 */
[----:B--2---:R-:W-:Y:S04]  /*7430*/  LDGSTS.E [R134+0xc], desc[UR22][R10.64], !P6 ;  /* 0x0000c0000a867fae */ /* 0x004fe8000f1a1016 */
[----:B------:R-:W2:Y:S01]  /*7440*/  LDL.LU.64 R10, [R1+0x750] ;  /* 0x00075000010a7983 */ /* 0x000ea20000300a00 */
[----:B------:R-:W-:Y:S01]  /*7450*/  ISETP.GE.U32.AND P6, PT, R133, 0x7fffff77, PT ;  /* 0x7fffff778500780c */ /* 0x000fe20003fc6070 */
[C---:B------:R-:W-:Y:S02]  /*7460*/  VIADD R133, R132.reuse, 0xfffffff5 ;  /* 0xfffffff584857836 */ /* 0x040fe40000000000 */
        /* <DEDUP_REMOVED lines=12> */
[----:B---3--:R3:W-:Y:S03]  /*7530*/  LDGSTS.E [R134+0x1c], desc[UR22][R6.64], !P0 ;  /* 0x0001c00006867fae */ /* 0x0087e6000c1a1016 */
[----:B------:R-:W-:Y:S01]  /*7540*/  ISETP.GE.U32.AND P0, PT, R133, 0x7fffff73, PT ;  /* 0x7fffff738500780c */ /* 0x000fe20003f06070 */
[----:B------:R-:W-:Y:S01]  /*7550*/  LDGSTS.E [R134+0x20], desc[UR22][R140.64], !P4 ;  /* 0x000200008c867fae */ /* 0x000fe2000e1a1016 */
[----:B------:R-:W-:-:S03]  /*7560*/  IADD3 R133, PT, PT, R132, -0xf, RZ ;  /* 0xfffffff184857810 */ /* 0x000fc60007ffe0ff */
[----:B------:R1:W-:Y:S01]  /*7570*/  LDGSTS.E [R134+0x24], desc[UR22][R142.64], !P6 ;  /* 0x000240008e867fae */ /* 0x0003e2000f1a1016 */
[----:B------:R-:W-:Y:S01]  /*7580*/  ISETP.GE.U32.AND P4, PT, R133, 0x7fffff72, PT ;  /* 0x7fffff728500780c */ /* 0x000fe20003f86070 */
[C---:B------:R-:W-:Y:S02]  /*7590*/  VIADD R133, R132.reuse, 0xfffffff0 ;  /* 0xfffffff084857836 */ /* 0x040fe40000000000 */
[----:B----4-:R4:W-:Y:S03]  /*75a0*/  LDGSTS.E [R134+0x28], desc[UR22][R138.64], !P1 ;  /* 0x000280008a867fae */ /* 0x0109e6000c9a1016 */
[----:B------:R-:W-:Y:S01]  /*75b0*/  ISETP.GE.U32.AND P6, PT, R133, 0x7fffff71, PT ;  /* 0x7fffff718500780c */ /* 0x000fe20003fc6070 */
[C---:B------:R-:W-:Y:S01]  /*75c0*/  VIADD R133, R132.reuse, 0xffffffef ;  /* 0xffffffef84857836 */ /* 0x040fe20000000000 */
[----:B------:R1:W-:Y:S04]  /*75d0*/  LDGSTS.E [R134+0x2c], desc[UR22][R136.64], !P5 ;  /* 0x0002c00088867fae */ /* 0x0003e8000e9a1016 */
[----:B------:R-:W-:Y:S01]  /*75e0*/  ISETP.GE.U32.AND P1, PT, R133, 0x7fffff70, PT ;  /* 0x7fffff708500780c */ /* 0x000fe20003f26070 */
[----:B------:R-:W-:-:S05]  /*75f0*/  VIADD R133, R132, 0xffffffee ;  /* 0xffffffee84857836 */ /* 0x000fca0000000000 */
[----:B------:R-:W-:Y:S01]  /*7600*/  ISETP.GE.U32.AND P5, PT, R133, 0x7fffff6f, PT ;  /* 0x7fffff6f8500780c */ /* 0x000fe20003fa6070 */
[C---:B------:R-:W-:Y:S01]  /*7610*/  VIADD R133, R132.reuse, 0xffffffed ;  /* 0xffffffed84857836 */ /* 0x040fe20000000000 */
[----:B--2---:R-:W-:Y:S04]  /*7620*/  LDGSTS.E [R134+0x30], desc[UR22][R10.64], !P3 ;  /* 0x000300000a867fae */ /* 0x004fe8000d9a1016 */
[----:B------:R-:W-:Y:S01]  /*7630*/  ISETP.GE.U32.AND P3, PT, R133, 0x7fffff6e, PT ;  /* 0x7fffff6e8500780c */ /* 0x000fe20003f66070 */
[C---:B------:R-:W-:Y:S01]  /*7640*/  VIADD R133, R132.reuse, 0xffffffec ;  /* 0xffffffec84857836 */ /* 0x040fe20000000000 */
[----:B------:R-:W-:Y:S04]  /*7650*/  LDGSTS.E [R134+0x34], desc[UR22][R24.64], !P0 ;  /* 0x0003400018867fae */ /* 0x000fe8000c1a1016 */
[----:B------:R-:W-:Y:S01]  /*7660*/  ISETP.GE.U32.AND P0, PT, R133, 0x7fffff6d, PT ;  /* 0x7fffff6d8500780c */ /* 0x000fe20003f06070 */
[----:B------:R-:W-:Y:S01]  /*7670*/  LDGSTS.E [R134+0x38], desc[UR22][R40.64], !P4 ;  /* 0x0003800028867fae */ /* 0x000fe2000e1a1016 */
[----:B------:R-:W-:-:S03]  /*7680*/  IADD3 R133, PT, PT, R132, -0x15, RZ ;  /* 0xffffffeb84857810 */ /* 0x000fc60007ffe0ff */
[----:B------:R-:W-:Y:S01]  /*7690*/  LDGSTS.E [R134+0x3c], desc[UR22][R4.64], !P6 ;  /* 0x0003c00004867fae */ /* 0x000fe2000f1a1016 */
[----:B------:R-:W-:Y:S01]  /*76a0*/  ISETP.GE.U32.AND P4, PT, R133, 0x7fffff6c, PT ;  /* 0x7fffff6c8500780c */ /* 0x000fe20003f86070 */
[C---:B------:R-:W-:Y:S02]  /*76b0*/  VIADD R133, R132.reuse, 0xffffffea ;  /* 0xffffffea84857836 */ /* 0x040fe40000000000 */
[----:B------:R-:W-:Y:S03]  /*76c0*/  LDGSTS.E [R134+0x40], desc[UR22][R26.64], !P1 ;  /* 0x000400001a867fae */ /* 0x000fe6000c9a1016 */
[----:B------:R-:W-:Y:S01]  /*76d0*/  ISETP.GE.U32.AND P6, PT, R133, 0x7fffff6b, PT ;  /* 0x7fffff6b8500780c */ /* 0x000fe20003fc6070 */
[C---:B------:R-:W-:Y:S01]  /*76e0*/  VIADD R133, R132.reuse, 0xffffffe9 ;  /* 0xffffffe984857836 */ /* 0x040fe20000000000 */
[----:B------:R-:W-:Y:S04]  /*76f0*/  LDGSTS.E [R134+0x44], desc[UR22][R42.64], !P5 ;  /* 0x000440002a867fae */ /* 0x000fe8000e9a1016 */
        /* <DEDUP_REMOVED lines=50> */
[----:B------:R-:W2:Y:S01]  /*7a20*/  LDL.LU.64 R10, [R1+0x730] ;  /* 0x00073000010a7983 */ /* 0x000ea20000300a00 */
        /* <DEDUP_REMOVED lines=189> */
[----:B------:R-:W4:Y:S01]  /*8600*/  LDL.LU.64 R30, [R1+0x6e0] ;  /* 0x0006e000011e7983 */ /* 0x000f220000300a00 */
        /* <DEDUP_REMOVED lines=62> */
[----:B------:R-:W4:Y:S01]  /*89f0*/  LDL.LU.64 R48, [R1+0x6c0] ;  /* 0x0006c00001307983 */ /* 0x000f220000300a00 */
[----:B---3--:R-:W-:-:S03]  /*8a00*/  VIADD R6, R132, 0x7f ;  /* 0x0000007f84067836 */ /* 0x008fc60000000000 */
[----:B------:R-:W-:Y:S01]  /*8a10*/  ISETP.GE.U32.AND P1, PT, R133, 0x7fffff0a, PT ;  /* 0x7fffff0a8500780c */ /* 0x000fe20003f26070 */
[C---:B------:R-:W-:Y:S01]  /*8a20*/  VIADD R133, R132.reuse, 0xffffff88 ;  /* 0xffffff8884857836 */ /* 0x040fe20000000000 */
[----:B------:R-:W-:Y:S04]  /*8a30*/  STL.64 [R1+0x640], R250 ;  /* 0x000640fa01007387 */ /* 0x000fe80000100a00 */
[----:B------:R-:W-:Y:S01]  /*8a40*/  ISETP.GE.U32.AND P5, PT, R133, 0x7fffff09, PT ;  /* 0x7fffff098500780c */ /* 0x000fe20003fa6070 */
[C---:B------:R-:W-:Y:S01]  /*8a50*/  VIADD R133, R132.reuse, 0xffffff87 ;  /* 0xffffff8784857836 */ /* 0x040fe20000000000 */
[----:B------:R-:W-:Y:S04]  /*8a60*/  STL.64 [R1+0x648], R248 ;  /* 0x000648f801007387 */ /* 0x000fe80000100a00 */
[----:B------:R-:W-:Y:S01]  /*8a70*/  ISETP.GE.U32.AND P3, PT, R133, 0x7fffff08, PT ;  /* 0x7fffff088500780c */ /* 0x000fe20003f66070 */
[----:B------:R-:W-:Y:S01]  /*8a80*/  VIADD R133, R132, 0xffffff86 ;  /* 0xffffff8684857836 */ /* 0x000fe20000000000 */
[----:B------:R-:W-:Y:S04]  /*8a90*/  STL.64 [R1+0x650], R246 ;  /* 0x000650f601007387 */ /* 0x000fe80000100a00 */
[----:B------:R-:W-:Y:S04]  /*8aa0*/  STL.64 [R1+0x658], R244 ;  /* 0x000658f401007387 */ /* 0x000fe80000100a00 */
[----:B------:R-:W-:Y:S04]  /*8ab0*/  STL.64 [R1+0x660], R242 ;  /* 0x000660f201007387 */ /* 0x000fe80000100a00 */
[----:B------:R-:W-:Y:S01]  /*8ac0*/  LDGSTS.E [R134+0x1cc], desc[UR22][R216.64], !P0 ;  /* 0x001cc000d8867fae */ /* 0x000fe2000c1a1016 */
[----:B------:R-:W-:-:S02]  /*8ad0*/  ISETP.GE.U32.AND P0, PT, R133, 0x7fffff07, PT ;  /* 0x7fffff078500780c */ /* 0x000fc40003f06070 */
[C---:B------:R-:W-:Y:S01]  /*8ae0*/  IADD3 R133, PT, PT, R132.reuse, -0x7b, RZ ;  /* 0xffffff8584857810 */ /* 0x040fe20007ffe0ff */
[----:B------:R-:W-:Y:S04]  /*8af0*/  STL.64 [R1+0x668], R50 ;  /* 0x0006683201007387 */ /* 0x000fe80000100a00 */
[----:B------:R3:W-:Y:S04]  /*8b00*/  STL.64 [R1+0x670], R52 ;  /* 0x0006703401007387 */ /* 0x0007e80000100a00 */
[----:B------:R1:W-:Y:S04]  /*8b10*/  STL.64 [R1+0x678], R54 ;  /* 0x0006783601007387 */ /* 0x0003e80000100a00 */
[----:B------:R2:W-:Y:S04]  /*8b20*/  STL.64 [R1+0x680], R56 ;  /* 0x0006803801007387 */ /* 0x0005e80000100a00 */
[----:B---3--:R-:W3:Y:S04]  /*8b30*/  LDL.64 R52, [R1+0x158] ;  /* 0x0001580001347983 */ /* 0x008ee80000100a00 */
[----:B-1----:R-:W3:Y:S04]  /*8b40*/  LDL.64 R54, [R1+0x118] ;  /* 0x0001180001367983 */ /* 0x002ee80000100a00 */
[----:B------:R-:W4:Y:S04]  /*8b50*/  LDL.64 R50, [R1+0x198] ;  /* 0x0001980001327983 */ /* 0x000f280000100a00 */
[----:B------:R-:W4:Y:S04]  /*8b60*/  LDL.64 R242, [R1+0x1d8] ;  /* 0x0001d80001f27983 */ /* 0x000f280000100a00 */
[----:B------:R-:W-:Y:S01]  /*8b70*/  LDGSTS.E [R134+0x1d0], desc[UR22][R218.64], !P4 ;  /* 0x001d0000da867fae */ /* 0x000fe2000e1a1016 */
[----:B------:R-:W-:Y:S01]  /*8b80*/  ISETP.GE.U32.AND P4, PT, R133, 0x7fffff06, PT ;  /* 0x7fffff068500780c */ /* 0x000fe20003f86070 */
[----:B------:R-:W-:-:S02]  /*8b90*/  VIADD R133, R132, 0xffffff84 ;  /* 0xffffff8484857836 */ /* 0x000fc40000000000 */
[----:B------:R-:W4:Y:S04]  /*8ba0*/  LDL.64 R244, [R1+0x218] ;  /* 0x0002180001f47983 */ /* 0x000f280000100a00 */
[----:B------:R-:W-:Y:S01]  /*8bb0*/  LDGSTS.E [R134+0x1d4], desc[UR22][R220.64], !P6 ;  /* 0x001d4000dc867fae */ /* 0x000fe2000f1a1016 */
[----:B------:R-:W-:Y:S01]  /*8bc0*/  ISETP.GE.U32.AND P6, PT, R133, 0x7fffff05, PT ;  /* 0x7fffff058500780c */ /* 0x000fe20003fc6070 */
[C---:B------:R-:W-:Y:S02]  /*8bd0*/  VIADD R133, R132.reuse, 0xffffff83 ;  /* 0xffffff8384857836 */ /* 0x040fe40000000000 */
[----:B------:R-:W-:Y:S03]  /*8be0*/  LDGSTS.E [R134+0x1d8], desc[UR22][R222.64], !P1 ;  /* 0x001d8000de867fae */ /* 0x000fe6000c9a1016 */
[----:B------:R-:W-:Y:S01]  /*8bf0*/  ISETP.GE.U32.AND P1, PT, R133, 0x7fffff04, PT ;  /* 0x7fffff048500780c */ /* 0x000fe20003f26070 */
[----:B------:R-:W-:Y:S01]  /*8c00*/  LDGSTS.E [R134+0x1dc], desc[UR22][R224.64], !P5 ;  /* 0x001dc000e0867fae */ /* 0x000fe2000e9a1016 */
[----:B------:R-:W-:-:S03]  /*8c10*/  VIADD R133, R132, 0xffffff82 ;  /* 0xffffff8284857836 */ /* 0x000fc60000000000 */
[----:B------:R-:W-:Y:S02]  /*8c20*/  LDGSTS.E [R134+0x1e0], desc[UR22][R226.64], !P3 ;  /* 0x001e0000e2867fae */ /* 0x000fe4000d9a1016 */
[----:B------:R-:W-:Y:S01]  /*8c30*/  ISETP.GE.U32.AND P5, PT, R133, 0x7fffff03, PT ;  /* 0x7fffff038500780c */ /* 0x000fe20003fa6070 */
[----:B------:R-:W-:Y:S01]  /*8c40*/  VIADD R133, R132, 0xffffff81 ;  /* 0xffffff8184857836 */ /* 0x000fe20000000000 */
[----:B------:R-:W4:Y:S04]  /*8c50*/  LDL.64 R246, [R1+0x120] ;  /* 0x0001200001f67983 */ /* 0x000f280000100a00 */
[----:B------:R-:W-:Y:S01]  /*8c60*/  LDGSTS.E [R134+0x1e4], desc[UR22][R228.64], !P0 ;  /* 0x001e4000e4867fae */ /* 0x000fe2000c1a1016 */
[----:B------:R-:W-:Y:S02]  /*8c70*/  ISETP.GT.AND P0, PT, R6, 0x7f, PT ;  /* 0x0000007f0600780c */ /* 0x000fe40003f04270 */
[----:B------:R-:W-:Y:S01]  /*8c80*/  ISETP.GE.U32.AND P3, PT, R133, 0x7fffff02, PT ;  /* 0x7fffff028500780c */ /* 0x000fe20003f66070 */
[----:B------:R-:W4:Y:S04]  /*8c90*/  LDL.64 R248, [R1+0x160] ;  /* 0x0001600001f87983 */ /* 0x000f280000100a00 */
[----:B------:R-:W4:Y:S04]  /*8ca0*/  LDL.64 R250, [R1+0x1a0] ;  /* 0x0001a00001fa7983 */ /* 0x000f280000100a00 */
[----:B------:R-:W4:Y:S04]  /*8cb0*/  LDL.64 R6, [R1+0x1e0] ;  /* 0x0001e00001067983 */ /* 0x000f280000100a00 */
[----:B------:R-:W4:Y:S04]  /*8cc0*/  LDL.64 R38, [R1+0x220] ;  /* 0x0002200001267983 */ /* 0x000f280000100a00 */
[----:B------:R-:W4:Y:S04]  /*8cd0*/  LDL.64 R22, [R1+0x128] ;  /* 0x0001280001167983 */ /* 0x000f280000100a00 */
[----:B------:R-:W4:Y:S04]  /*8ce0*/  LDL.64 R36, [R1+0x168] ;  /* 0x0001680001247983 */ /* 0x000f280000100a00 */
[----:B------:R-:W4:Y:S04]  /*8cf0*/  LDL.64 R20, [R1+0x1a8] ;  /* 0x0001a80001147983 */ /* 0x000f280000100a00 */
[----:B------:R-:W4:Y:S04]  /*8d00*/  LDL.64 R34, [R1+0x1e8] ;  /* 0x0001e80001227983 */ /* 0x000f280000100a00 */
[----:B------:R-:W4:Y:S01]  /*8d10*/  LDL.64 R18, [R1+0x228] ;  /* 0x0002280001127983 */ /* 0x000f220000100a00 */
[----:B------:R-:W-:-:S03]  /*8d20*/  SEL R133, RZ, 0x4, !P0 ;  /* 0x00000004ff857807 */ /* 0x000fc60004000000 */
[----:B------:R-:W-:Y:S01]  /*8d30*/  LDGSTS.E [R134+0x1e8], desc[UR22][R230.64], !P4 ;  /* 0x001e8000e6867fae */ /* 0x000fe2000e1a1016 */
[----:B------:R-:W-:-:S03]  /*8d40*/  ISETP.GE.AND P4, PT, R2, R132, PT ;  /* 0x000000840200720c */ /* 0x000fc60003f86270 */
[----:B------:R-:W-:Y:S01]  /*8d50*/  LDGSTS.E [R134+0x1ec], desc[UR22][R232.64], !P6 ;  /* 0x001ec000e8867fae */ /* 0x000fe2000f1a1016 */
[----:B------:R-:W-:Y:S02]  /*8d60*/  SEL R133, R133, RZ, !P4 ;  /* 0x000000ff85857207 */ /* 0x000fe40006000000 */
[----:B------:R-:W-:Y:S01]  /*8d70*/  ISETP.GE.U32.AND P6, PT, R135, 0x7fffff01, PT ;  /* 0x7fffff018700780c */ /* 0x000fe20003fc6070 */
[----:B------:R-:W-:Y:S01]  /*8d80*/  LDGSTS.E [R134+0x1f0], desc[UR22][R234.64], !P1 ;  /* 0x001f0000ea867fae */ /* 0x000fe2000c9a1016 */
[----:B------:R-:W-:-:S03]  /*8d90*/  ISETP.NE.U32.AND P1, PT, R133, RZ, PT ;  /* 0x000000ff8500720c */ /* 0x000fc60003f25070 */
[----:B------:R-:W-:Y:S01]  /*8da0*/  LDGSTS.E [R134+0x1f4], desc[UR22][R236.64], !P5 ;  /* 0x001f4000ec867fae */ /* 0x000fe2000e9a1016 */
[----:B------:R-:W-:-:S03]  /*8db0*/  LOP3.LUT R142, R0, 0x10, RZ, 0x3c, !PT ;  /* 0x00000010008e7812 */ /* 0x000fc600078e3cff */
[----:B------:R-:W-:Y:S04]  /*8dc0*/  LDGSTS.E [R134+0x1f8], desc[UR22][R238.64], !P3 ;  /* 0x001f8000ee867fae */ /* 0x000fe8000d9a1016 */
[----:B------:R-:W-:Y:S04]  /*8dd0*/  LDGSTS.E [R134+0x1fc], desc[UR22][R240.64], !P6 ;  /* 0x001fc000f0867fae */ /* 0x000fe8000f1a1016 */
[----:B------:R-:W0:Y:S01]  /*8de0*/  LDGDEPBAR ;  /* 0x00000000000079af */ /* 0x000e220000000000 */
[----:B------:R-:W-:-:S03]  /*8df0*/  IADD3 R142, PT, PT, R142, UR9, RZ ;  /* 0x000000098e8e7c10 */ /* 0x000fc6000fffe0ff */
[----:B--2---:R-:W-:Y:S04]  /*8e00*/  LDGSTS.E [R252+0x50000], desc[UR22][R10.64], P1 ;  /* 0x500000000afc7fae */ /* 0x004fe800089a1016 */
[----:B------:R-:W-:Y:S04]  /*8e10*/  LDGSTS.E [R252+0x50400], desc[UR22][R24.64], P1 ;  /* 0x5040000018fc7fae */ /* 0x000fe800089a1016 */
[----:B------:R-:W-:Y:S01]  /*8e20*/  LDGSTS.E [R252+0x50800], desc[UR22][R40.64], P1 ;  /* 0x5080000028fc7fae */ /* 0x000fe200089a1016 */
[----:B------:R-:W-:-:S03]  /*8e30*/  LOP3.LUT R141, R0, 0x20, RZ, 0x3c, !PT ;  /* 0x00000020008d7812 */ /* 0x000fc600078e3cff */
[----:B------:R-:W2:Y:S02]  /*8e40*/  LDL.64 R56, [R1+0x130] ;  /* 0x0001300001387983 */ /* 0x000ea40000100a00 */
[----:B------:R-:W-:Y:S02]  /*8e50*/  VIADD R141, R141, UR9 ;  /* 0x000000098d8d7c36 */ /* 0x000fe40008000000 */
[----:B---3--:R-:W-:Y:S04]  /*8e60*/  LDGSTS.E [R252+0x50c00], desc[UR22][R54.64], P1 ;  /* 0x50c0000036fc7fae */ /* 0x008fe800089a1016 */
[----:B------:R-:W-:Y:S04]  /*8e70*/  LDGSTS.E [R252+0x51000], desc[UR22][R52.64], P1 ;  /* 0x5100000034fc7fae */ /* 0x000fe800089a1016 */
[----:B----4-:R-:W-:Y:S04]  /*8e80*/  LDGSTS.E [R252+0x51400], desc[UR22][R50.64], P1 ;  /* 0x5140000032fc7fae */ /* 0x010fe800089a1016 */
[----:B------:R-:W-:Y:S04]  /*8e90*/  LDGSTS.E [R252+0x51800], desc[UR22][R242.64], P1 ;  /* 0x51800000f2fc7fae */ /* 0x000fe800089a1016 */
[----:B------:R-:W-:Y:S04]  /*8ea0*/  LDGSTS.E [R252+0x51c00], desc[UR22][R244.64], P1 ;  /* 0x51c00000f4fc7fae */ /* 0x000fe800089a1016 */
[----:B------:R-:W-:Y:S04]  /*8eb0*/  LDGSTS.E [R142+0x50080], desc[UR22][R4.64], P1 ;  /* 0x50080000048e7fae */ /* 0x000fe800089a1016 */
[----:B------:R-:W-:Y:S04]  /*8ec0*/  LDGSTS.E [R142+0x50480], desc[UR22][R26.64], P1 ;  /* 0x504800001a8e7fae */ /* 0x000fe800089a1016 */
[----:B------:R-:W-:Y:S04]  /*8ed0*/  LDGSTS.E [R142+0x50880], desc[UR22][R42.64], P1 ;  /* 0x508800002a8e7fae */ /* 0x000fe800089a1016 */
[----:B------:R-:W3:Y:S04]  /*8ee0*/  LDL.64 R54, [R1+0x170] ;  /* 0x0001700001367983 */ /* 0x000ee80000100a00 */
[----:B------:R-:W-:Y:S04]  /*8ef0*/  LDGSTS.E [R142+0x50c80], desc[UR22][R246.64], P1 ;  /* 0x50c80000f68e7fae */ /* 0x000fe800089a1016 */
[----:B------:R-:W4:Y:S04]  /*8f00*/  LDL.64 R52, [R1+0x1b0] ;  /* 0x0001b00001347983 */ /* 0x000f280000100a00 */
[----:B------:R-:W-:Y:S04]  /*8f10*/  LDGSTS.E [R142+0x51080], desc[UR22][R248.64], P1 ;  /* 0x51080000f88e7fae */ /* 0x000fe800089a1016 */
[----:B------:R-:W-:Y:S04]  /*8f20*/  LDGSTS.E [R142+0x51480], desc[UR22][R250.64], P1 ;  /* 0x51480000fa8e7fae */ /* 0x000fe800089a1016 */
[----:B------:R-:W-:Y:S04]  /*8f30*/  LDGSTS.E [R142+0x51880], desc[UR22][R6.64], P1 ;  /* 0x51880000068e7fae */ /* 0x000fe800089a1016 */
[----:B------:R-:W-:Y:S04]  /*8f40*/  LDGSTS.E [R142+0x51c80], desc[UR22][R38.64], P1 ;  /* 0x51c80000268e7fae */ /* 0x000fe800089a1016 */
[----:B------:R-:W4:Y:S04]  /*8f50*/  LDL.64 R50, [R1+0x1f0] ;  /* 0x0001f00001327983 */ /* 0x000f280000100a00 */
[----:B------:R-:W-:Y:S04]  /*8f60*/  LDGSTS.E [R141+0x50100], desc[UR22][R12.64], P1 ;  /* 0x501000000c8d7fae */ /* 0x000fe800089a1016 */
[----:B------:R-:W4:Y:S04]  /*8f70*/  LDL.64 R248, [R1+0x230] ;  /* 0x0002300001f87983 */ /* 0x000f280000100a00 */
[----:B------:R-:W-:Y:S04]  /*8f80*/  LDGSTS.E [R141+0x50500], desc[UR22][R28.64], P1 ;  /* 0x505000001c8d7fae */ /* 0x000fe800089a1016 */
[----:B------:R-:W-:Y:S04]  /*8f90*/  LDGSTS.E [R141+0x50900], desc[UR22][R44.64], P1 ;  /* 0x509000002c8d7fae */ /* 0x000fe800089a1016 */
[----:B------:R1:W-:Y:S04]  /*8fa0*/  STL [R1+0x620], R142 ;  /* 0x0006208e01007387 */ /* 0x0003e80000100800 */
[----:B------:R-:W-:Y:S04]  /*8fb0*/  LDGSTS.E [R141+0x50d00], desc[UR22][R22.64], P1 ;  /* 0x50d00000168d7fae */ /* 0x000fe800089a1016 */
[----:B------:R-:W-:Y:S04]  /*8fc0*/  LDGSTS.E [R141+0x51100], desc[UR22][R36.64], P1 ;  /* 0x51100000248d7fae */ /* 0x000fe800089a1016 */
[----:B-1----:R-:W4:Y:S04]  /*8fd0*/  LDL.LU.64 R142, [R1+0x250] ;  /* 0x00025000018e7983 */ /* 0x002f280000300a00 */
[----:B------:R-:W-:Y:S04]  /*8fe0*/  LDGSTS.E [R141+0x51500], desc[UR22][R20.64], P1 ;  /* 0x51500000148d7fae */ /* 0x000fe800089a1016 */
[----:B------:R-:W4:Y:S04]  /*8ff0*/  LDL.64 R242, [R1+0x138] ;  /* 0x0001380001f27983 */ /* 0x000f280000100a00 */
[----:B------:R-:W4:Y:S04]  /*9000*/  LDL.64 R250, [R1+0x178] ;  /* 0x0001780001fa7983 */ /* 0x000f280000100a00 */
[----:B------:R-:W-:Y:S04]  /*9010*/  LDGSTS.E [R141+0x51900], desc[UR22][R34.64], P1 ;  /* 0x51900000228d7fae */ /* 0x000fe800089a1016 */
[----:B------:R-:W-:Y:S04]  /*9020*/  LDGSTS.E [R141+0x51d00], desc[UR22][R18.64], P1 ;  /* 0x51d00000128d7fae */ /* 0x000fe800089a1016 */
[----:B------:R-:W4:Y:S04]  /*9030*/  LDL.64 R244, [R1+0x1b8] ;  /* 0x0001b80001f47983 */ /* 0x000f280000100a00 */
[----:B------:R-:W4:Y:S04]  /*9040*/  LDL.64 R34, [R1+0x238] ;  /* 0x0002380001227983 */ /* 0x000f280000100a00 */
[----:B------:R-:W4:Y:S01]  /*9050*/  LDL.64 R18, [R1+0x1f8] ;  /* 0x0001f80001127983 */ /* 0x000f220000100a00 */
[----:B------:R-:W-:-:S02]  /*9060*/  LOP3.LUT R140, R0, 0x30, RZ, 0x3c, !PT ;  /* 0x00000030008c7812 */ /* 0x000fc400078e3cff */
[----:B------:R-:W-:Y:S01]  /*9070*/  LOP3.LUT R139, R0, 0x40, RZ, 0x3c, !PT ;  /* 0x00000040008b7812 */ /* 0x000fe200078e3cff */
[----:B------:R-:W4:Y:S02]  /*9080*/  LDL.64 R6, [R1+0x100] ;  /* 0x0001000001067983 */ /* 0x000f240000100a00 */
[----:B------:R-:W-:Y:S02]  /*9090*/  VIADD R140, R140, UR9 ;  /* 0x000000098c8c7c36 */ /* 0x000fe40008000000 */
[----:B------:R-:W-:Y:S01]  /*90a0*/  VIADD R139, R139, UR9 ;  /* 0x000000098b8b7c36 */ /* 0x000fe20008000000 */
[----:B------:R-:W4:Y:S04]  /*90b0*/  LDL.64 R20, [R1+0x140] ;  /* 0x0001400001147983 */ /* 0x000f280000100a00 */
[----:B------:R-:W-:Y:S04]  /*90c0*/  LDGSTS.E [R140+0x50180], desc[UR22][R14.64], P1 ;  /* 0x501800000e8c7fae */ /* 0x000fe800089a1016 */
[----:B------:R-:W-:Y:S04]  /*90d0*/  LDGSTS.E [R140+0x50580], desc[UR22][R30.64], P1 ;  /* 0x505800001e8c7fae */ /* 0x000fe800089a1016 */
[----:B------:R-:W-:Y:S04]  /*90e0*/  LDGSTS.E [R140+0x50980], desc[UR22][R46.64], P1 ;  /* 0x509800002e8c7fae */ /* 0x000fe800089a1016 */
[----:B--2---:R-:W-:Y:S04]  /*90f0*/  LDGSTS.E [R140+0x50d80], desc[UR22][R56.64], P1 ;  /* 0x50d80000388c7fae */ /* 0x004fe800089a1016 */
[----:B------:R-:W2:Y:S04]  /*9100*/  LDL.64 R36, [R1+0x180] ;  /* 0x0001800001247983 */ /* 0x000ea80000100a00 */
[----:B------:R-:W2:Y:S04]  /*9110*/  LDL.64 R22, [R1+0x1c0] ;  /* 0x0001c00001167983 */ /* 0x000ea80000100a00 */
[----:B------:R-:W2:Y:S04]  /*9120*/  LDL.64 R38, [R1+0x200] ;  /* 0x0002000001267983 */ /* 0x000ea80000100a00 */
[----:B------:R-:W2:Y:S04]  /*9130*/  LDL.64 R246, [R1+0x240] ;  /* 0x0002400001f67983 */ /* 0x000ea80000100a00 */
[----:B------:R-:W2:Y:S04]  /*9140*/  LDL.64 R56, [R1+0x108] ;  /* 0x0001080001387983 */ /* 0x000ea80000100a00 */
[----:B---3--:R-:W-:Y:S04]  /*9150*/  LDGSTS.E [R140+0x51180], desc[UR22][R54.64], P1 ;  /* 0x51180000368c7fae */ /* 0x008fe800089a1016 */
[----:B----4-:R-:W-:Y:S04]  /*9160*/  LDGSTS.E [R140+0x51580], desc[UR22][R52.64], P1 ;  /* 0x51580000348c7fae */ /* 0x010fe800089a1016 */
[----:B------:R-:W3:Y:S04]  /*9170*/  LDL.64 R54, [R1+0x148] ;  /* 0x0001480001367983 */ /* 0x000ee80000100a00 */
[----:B------:R-:W4:Y:S04]  /*9180*/  LDL.64 R52, [R1+0x188] ;  /* 0x0001880001347983 */ /* 0x000f280000100a00 */
[----:B------:R-:W-:Y:S04]  /*9190*/  LDGSTS.E [R140+0x51980], desc[UR22][R50.64], P1 ;  /* 0x51980000328c7fae */ /* 0x000fe800089a1016 */
[----:B------:R-:W-:Y:S04]  /*91a0*/  LDGSTS.E [R140+0x51d80], desc[UR22][R248.64], P1 ;  /* 0x51d80000f88c7fae */ /* 0x000fe800089a1016 */
[----:B------:R-:W-:Y:S04]  /*91b0*/  LDGSTS.E [R139+0x50200], desc[UR22][R16.64], P1 ;  /* 0x50200000108b7fae */ /* 0x000fe800089a1016 */
[----:B------:R-:W-:Y:S04]  /*91c0*/  LDGSTS.E [R139+0x50600], desc[UR22][R32.64], P1 ;  /* 0x50600000208b7fae */ /* 0x000fe800089a1016 */
[----:B------:R-:W-:Y:S04]  /*91d0*/  LDGSTS.E [R139+0x50a00], desc[UR22][R48.64], P1 ;  /* 0x50a00000308b7fae */ /* 0x000fe800089a1016 */
[----:B------:R-:W2:Y:S04]  /*91e0*/  LDL.64 R50, [R1+0x1c8] ;  /* 0x0001c80001327983 */ /* 0x000ea80000100a00 */
[----:B------:R-:W2:Y:S04]  /*91f0*/  LDL.64 R248, [R1+0x208] ;  /* 0x0002080001f87983 */ /* 0x000ea80000100a00 */
[----:B------:R1:W-:Y:S04]  /*9200*/  STL.64 [R1+0x628], R140 ;  /* 0x0006288c01007387 */ /* 0x0003e80000100a00 */
[----:B------:R-:W-:Y:S04]  /*9210*/  LDGSTS.E [R139+0x50e00], desc[UR22][R242.64], P1 ;  /* 0x50e00000f28b7fae */ /* 0x000fe800089a1016 */
[----:B------:R-:W-:Y:S04]  /*9220*/  LDGSTS.E [R139+0x51200], desc[UR22][R250.64], P1 ;  /* 0x51200000fa8b7fae */ /* 0x000fe800089a1016 */
[----:B-1----:R-:W2:Y:S04]  /*9230*/  LDL.LU.64 R140, [R1+0x248] ;  /* 0x00024800018c7983 */ /* 0x002ea80000300a00 */
[----:B------:R-:W2:Y:S04]  /*9240*/  LDL.64 R242, [R1+0x110] ;  /* 0x0001100001f27983 */ /* 0x000ea80000100a00 */
[----:B------:R-:W-:Y:S04]  /*9250*/  LDGSTS.E [R139+0x51600], desc[UR22][R244.64], P1 ;  /* 0x51600000f48b7fae */ /* 0x000fe800089a1016 */
[----:B------:R-:W2:Y:S04]  /*9260*/  LDL.64 R250, [R1+0x150] ;  /* 0x0001500001fa7983 */ /* 0x000ea80000100a00 */
[----:B------:R-:W-:Y:S04]  /*9270*/  LDGSTS.E [R139+0x51a00], desc[UR22][R18.64], P1 ;  /* 0x51a00000128b7fae */ /* 0x000fe800089a1016 */
[----:B------:R-:W2:Y:S04]  /*9280*/  LDL.64 R244, [R1+0x190] ;  /* 0x0001900001f47983 */ /* 0x000ea80000100a00 */
[----:B------:R-:W-:Y:S04]  /*9290*/  LDGSTS.E [R139+0x51e00], desc[UR22][R34.64], P1 ;  /* 0x51e00000228b7fae */ /* 0x000fe800089a1016 */
[----:B------:R-:W2:Y:S04]  /*92a0*/  LDL.LU.64 R18, [R1+0x6b8] ;  /* 0x0006b80001127983 */ /* 0x000ea80000300a00 */
[----:B------:R-:W3:Y:S01]  /*92b0*/  LDL.LU.64 R34, [R1+0x6b0] ;  /* 0x0006b00001227983 */ /* 0x000ee20000300a00 */
[----:B------:R-:W-:-:S05]  /*92c0*/  LOP3.LUT R138, R0, 0x50, RZ, 0x3c, !PT ;  /* 0x00000050008a7812 */ /* 0x000fca00078e3cff */
[----:B------:R-:W-:-:S05]  /*92d0*/  VIADD R138, R138, UR9 ;  /* 0x000000098a8a7c36 */ /* 0x000fca0008000000 */
[----:B--2---:R-:W-:Y:S04]  /*92e0*/  LDGSTS.E [R138+0x50280], desc[UR22][R18.64], P1 ;  /* 0x50280000128a7fae */ /* 0x004fe800089a1016 */
[----:B---3--:R-:W-:Y:S04]  /*92f0*/  LDGSTS.E [R138+0x50680], desc[UR22][R34.64], P1 ;  /* 0x50680000228a7fae */ /* 0x008fe800089a1016 */
[----:B------:R-:W-:Y:S04]  /*9300*/  LDGSTS.E [R138+0x50a80], desc[UR22][R6.64], P1 ;  /* 0x50a80000068a7fae */ /* 0x000fe800089a1016 */
[----:B------:R-:W-:Y:S04]  /*9310*/  LDGSTS.E [R138+0x50e80], desc[UR22][R20.64], P1 ;  /* 0x50e80000148a7fae */ /* 0x000fe800089a1016 */
[----:B------:R-:W-:Y:S04]  /*9320*/  LDGSTS.E [R138+0x51280], desc[UR22][R36.64], P1 ;  /* 0x51280000248a7fae */ /* 0x000fe800089a1016 */
[----:B------:R-:W2:Y:S04]  /*9330*/  LDL.LU.64 R6, [R1+0x6a8] ;  /* 0x0006a80001067983 */ /* 0x000ea80000300a00 */
[----:B------:R-:W3:Y:S04]  /*9340*/  LDL.LU.64 R20, [R1+0x6a0] ;  /* 0x0006a00001147983 */ /* 0x000ee80000300a00 */
[----:B------:R-:W2:Y:S04]  /*9350*/  LDL.LU.64 R36, [R1+0x698] ;  /* 0x0006980001247983 */ /* 0x000ea80000300a00 */
[----:B------:R-:W-:Y:S04]  /*9360*/  LDGSTS.E [R138+0x51680], desc[UR22][R22.64], P1 ;  /* 0x51680000168a7fae */ /* 0x000fe800089a1016 */
[----:B------:R-:W-:Y:S01]  /*9370*/  LDGSTS.E [R138+0x51a80], desc[UR22][R38.64], P1 ;  /* 0x51a80000268a7fae */ /* 0x000fe200089a1016 */
[----:B------:R-:W-:-:S03]  /*9380*/  LOP3.LUT R137, R0, 0x60, RZ, 0x3c, !PT ;  /* 0x0000006000897812 */ /* 0x000fc600078e3cff */
[----:B------:R-:W-:Y:S04]  /*9390*/  LDGSTS.E [R138+0x51e80], desc[UR22][R246.64], P1 ;  /* 0x51e80000f68a7fae */ /* 0x000fe800089a1016 */
[----:B------:R-:W4:Y:S04]  /*93a0*/  LDL.LU.64 R22, [R1+0x690] ;  /* 0x0006900001167983 */ /* 0x000f280000300a00 */
[----:B------:R-:W4:Y:S01]  /*93b0*/  LDL.LU.64 R38, [R1+0x688] ;  /* 0x0006880001267983 */ /* 0x000f220000300a00 */
[----:B------:R-:W-:-:S03]  /*93c0*/  VIADD R137, R137, UR9 ;  /* 0x0000000989897c36 */ /* 0x000fc60008000000 */
[----:B------:R-:W4:Y:S04]  /*93d0*/  LDL.LU.64 R246, [R1+0xf8] ;  /* 0x0000f80001f67983 */ /* 0x000f280000300a00 */
[----:B------:R1:W-:Y:S04]  /*93e0*/  STL.64 [R1+0x630], R138 ;  /* 0x0006308a01007387 */ /* 0x0003e80000100a00 */
[----:B-1----:R-:W4:Y:S01]  /*93f0*/  LDL.LU.64 R138, [R1+0x210] ;  /* 0x00021000018a7983 */ /* 0x002f220000300a00 */
[----:B------:R-:W-:-:S04]  /*9400*/  LOP3.LUT R136, R0, 0x70, RZ, 0x3c, !PT ;  /* 0x0000007000887812 */ /* 0x000fc800078e3cff */
[----:B------:R-:W-:Y:S01]  /*9410*/  IADD3 R136, PT, PT, R136, UR9, RZ ;  /* 0x0000000988887c10 */ /* 0x000fe2000fffe0ff */
[----:B---3--:R-:W-:Y:S04]  /*9420*/  LDGSTS.E [R137+0x50300], desc[UR22][R20.64], P1 ;  /* 0x5030000014897fae */ /* 0x008fe800089a1016 */
[----:B--2---:R-:W-:Y:S04]  /*9430*/  LDGSTS.E [R137+0x50700], desc[UR22][R36.64], P1 ;  /* 0x5070000024897fae */ /* 0x004fe800089a1016 */
[----:B------:R-:W-:Y:S04]  /*9440*/  LDGSTS.E [R137+0x50b00], desc[UR22][R56.64], P1 ;  /* 0x50b0000038897fae */ /* 0x000fe800089a1016 */
[----:B------:R1:W-:Y:S04]  /*9450*/  LDGSTS.E [R137+0x50f00], desc[UR22][R54.64], P1 ;  /* 0x50f0000036897fae */ /* 0x0003e800089a1016 */
[----:B----4-:R2:W-:Y:S04]  /*9460*/  LDGSTS.E [R137+0x51300], desc[UR22][R52.64], P1 ;  /* 0x5130000034897fae */ /* 0x0105e800089a1016 */
[----:B------:R-:W-:Y:S04]  /*9470*/  LDGSTS.E [R137+0x51700], desc[UR22][R50.64], P1 ;  /* 0x5170000032897fae */ /* 0x000fe800089a1016 */
[----:B------:R-:W-:Y:S04]  /*9480*/  LDGSTS.E [R137+0x51b00], desc[UR22][R248.64], P1 ;  /* 0x51b00000f8897fae */ /* 0x000fe800089a1016 */
[----:B------:R-:W2:Y:S04]  /*9490*/  LDL.LU.64 R52, [R1+0xf0] ;  /* 0x0000f00001347983 */ /* 0x000ea80000300a00 */
[----:B------:R-:W-:Y:S04]  /*94a0*/  LDGSTS.E [R137+0x51f00], desc[UR22][R140.64], P1 ;  /* 0x51f000008c897fae */ /* 0x000fe800089a1016 */
[----:B------:R-:W3:Y:S04]  /*94b0*/  LDL.LU.64 R248, [R1+0xe8] ;  /* 0x0000e80001f87983 */ /* 0x000ee80000300a00 */
[----:B------:R4:W-:Y:S04]  /*94c0*/  STL.64 [R1+0x638], R140 ;  /* 0x0006388c01007387 */ /* 0x0009e80000100a00 */
[----:B------:R-:W-:Y:S04]  /*94d0*/  LDGSTS.E [R136+0x50380], desc[UR22][R22.64], P1 ;  /* 0x5038000016887fae */ /* 0x000fe800089a1016 */
[----:B------:R-:W-:Y:S04]  /*94e0*/  LDGSTS.E [R136+0x50780], desc[UR22][R38.64], P1 ;  /* 0x5078000026887fae */ /* 0x000fe800089a1016 */
[----:B----4-:R-:W4:Y:S04]  /*94f0*/  LDL.LU.64 R140, [R1+0x1d0] ;  /* 0x0001d000018c7983 */ /* 0x010f280000300a00 */
[----:B------:R-:W-:Y:S04]  /*9500*/  LDGSTS.E [R136+0x50b80], desc[UR22][R242.64], P1 ;  /* 0x50b80000f2887fae */ /* 0x000fe800089a1016 */
[----:B------:R-:W-:Y:S01]  /*9510*/  LDGSTS.E [R136+0x50f80], desc[UR22][R250.64], P1 ;  /* 0x50f80000fa887fae */ /* 0x000fe200089a1016 */
[----:B------:R-:W-:-:S03]  /*9520*/  VIADD R133, R132, 0xffffff46 ;  /* 0xffffff4684857836 */ /* 0x000fc60000000000 */
[----:B------:R-:W-:Y:S04]  /*9530*/  LDGSTS.E [R136+0x51380], desc[UR22][R244.64], P1 ;  /* 0x51380000f4887fae */ /* 0x000fe800089a1016 */
[----:B------:R-:W3:Y:S01]  /*9540*/  LDL.LU.64 R250, [R1+0xe0] ;  /* 0x0000e00001fa7983 */ /* 0x000ee20000300a00 */
[----:B------:R-:W-:Y:S01]  /*9550*/  ISETP.GE.U32.AND P5, PT, R133, 0x7ffffec7, PT ;  /* 0x7ffffec78500780c */ /* 0x000fe20003fa6070 */
[----:B------:R-:W-:Y:S01]  /*9560*/  VIADD R133, R132, 0xffffff7f ;  /* 0xffffff7f84857836 */ /* 0x000fe20000000000 */
[----:B------:R-:W-:Y:S01]  /*9570*/  ISETP.GE.AND P4, PT, R2, R135, PT ;  /* 0x000000870200720c */ /* 0x000fe20003f86270 */
[----:B------:R-:W3:Y:S03]  /*9580*/  LDL.LU.64 R50, [R1+0xd8] ;  /* 0x0000d80001327983 */ /* 0x000ee60000300a00 */
[----:B------:R-:W-:Y:S01]  /*9590*/  ISETP.GE.U32.AND P3, PT, R133, 0x7fffff00, PT ;  /* 0x7fffff008500780c */ /* 0x000fe20003f66070 */
[C---:B------:R-:W-:Y:S01]  /*95a0*/  VIADD R133, R132.reuse, 0xffffff7e ;  /* 0xffffff7e84857836 */ /* 0x040fe20000000000 */
[----:B------:R-:W-:Y:S01]  /*95b0*/  SEL R135, RZ, 0x4, P4 ;  /* 0x00000004ff877807 */ /* 0x000fe20002000000 */
[----:B------:R-:W3:Y:S03]  /*95c0*/  LDL.LU.64 R242, [R1+0xd0] ;  /* 0x0000d00001f27983 */ /* 0x000ee60000300a00 */
[----:B------:R-:W-:Y:S01]  /*95d0*/  ISETP.GE.U32.AND P6, PT, R133, 0x7ffffeff, PT ;  /* 0x7ffffeff8500780c */ /* 0x000fe20003fc6070 */
[----:B------:R-:W-:-:S05]  /*95e0*/  VIADD R133, R132, 0xffffff7d ;  /* 0xffffff7d84857836 */ /* 0x000fca0000000000 */
[----:B------:R-:W-:Y:S01]  /*95f0*/  ISETP.GE.U32.AND P4, PT, R133, 0x7ffffefe, PT ;  /* 0x7ffffefe8500780c */ /* 0x000fe20003f86070 */
[----:B------:R-:W-:-:S04]  /*9600*/  IMAD.SHL.U32 R133, R8, 0x80, RZ ;  /* 0x0000008008857824 */ /* 0x000fc800078e00ff */
[C---:B-1----:R-:W-:Y:S02]  /*9610*/  IMAD.WIDE R54, R133.reuse, 0x4, R6 ;  /* 0x0000000485367825 */ /* 0x042fe400078e0206 */
[----:B------:R-:W1:Y:S02]  /*9620*/  LDC R7, c[0x0][0x3a0] ;  /* 0x0000e800ff077b82 */ /* 0x000e640000000800 */
[----:B------:R-:W-:Y:S01]  /*9630*/  VIADD R8, R132, 0xffffff7c ;  /* 0xffffff7c84087836 */ /* 0x000fe20000000000 */
[----:B------:R1:W-:Y:S04]  /*9640*/  STL.64 [R1+0x3b0], R54 ;  /* 0x0003b03601007387 */ /* 0x0003e80000100a00 */
[----:B------:R-:W3:Y:S04]  /*9650*/  LDL.LU.64 R244, [R1+0xc8] ;  /* 0x0000c80001f47983 */ /* 0x000ee80000300a00 */
[----:B----4-:R-:W-:Y:S04]  /*9660*/  LDGSTS.E [R136+0x51780], desc[UR22][R140.64], P1 ;  /* 0x517800008c887fae */ /* 0x010fe800089a1016 */
[----:B------:R-:W-:Y:S04]  /*9670*/  LDGSTS.E [R136+0x51b80], desc[UR22][R138.64], P1 ;  /* 0x51b800008a887fae */ /* 0x000fe800089a1016 */
[----:B------:R-:W-:Y:S04]  /*9680*/  LDGSTS.E [R136+0x51f80], desc[UR22][R142.64], P1 ;  /* 0x51f800008e887fae */ /* 0x000fe800089a1016 */
[----:B------:R-:W0:Y:S01]  /*9690*/  LDGDEPBAR ;  /* 0x00000000000079af */ /* 0x000e220000000000 */
[----:B------:R-:W-:Y:S01]  /*96a0*/  BAR.SYNC.DEFER_BLOCKING 0x0 ;  /* 0x0000000000007b1d */ /* 0x000fe20000010000 */
[----:B------:R-:W-:Y:S01]  /*96b0*/  ISETP.GE.U32.AND P1, PT, R8, 0x7ffffefd, PT ;  /* 0x7ffffefd0800780c */ /* 0x000fe20003f26070 */
[----:B--2---:R-:W-:-:S04]  /*96c0*/  IMAD.WIDE R52, R133, 0x4, R52 ;  /* 0x0000000485347825 */ /* 0x004fc800078e0234 */
[----:B------:R-:W-:Y:S02]  /*96d0*/  VIADD R6, R132, 0xffffff7b ;  /* 0xffffff7b84067836 */ /* 0x000fe40000000000 */
[----:B------:R-:W2:Y:S01]  /*96e0*/  LDC R8, c[0x0][0x3a0] ;  /* 0x0000e800ff087b82 */ /* 0x000ea20000000800 */
[----:B------:R-:W-:Y:S01]  /*96f0*/  @!PT LDS RZ, [RZ] ;  /* 0x00000000fffff984 */ /* 0x000fe20000000800 */
[----:B------:R-:W-:Y:S01]  /*9700*/  @!PT LDS RZ, [RZ] ;  /* 0x00000000fffff984 */ /* 0x000fe20000000800 */
[----:B------:R-:W-:Y:S01]  /*9710*/  @!PT LDS RZ, [RZ] ;  /* 0x00000000fffff984 */ /* 0x000fe20000000800 */
[----:B------:R1:W-:Y:S02]  /*9720*/  LDGSTS.E [R134+0x10000], desc[UR22][R54.64], !P3 ;  /* 0x1000000036867fae */ /* 0x0003e4000d9a1016 */
[----:B-1----:R-:W-:-:S05]  /*9730*/  IMAD.WIDE R54, R133, 0x4, R246 ;  /* 0x0000000485367825 */ /* 0x002fca00078e02f6 */
[----:B------:R3:W-:Y:S04]  /*9740*/  STL.64 [R1+0x3a8], R54 ;  /* 0x0003a83601007387 */ /* 0x0007e80000100a00 */
[----:B------:R-:W4:Y:S04]  /*9750*/  LDL.LU.64 R246, [R1+0xc0] ;  /* 0x0000c00001f67983 */ /* 0x000f280000300a00 */
[----:B------:R3:W-:Y:S04]  /*9760*/  LDGSTS.E [R134+0x10004], desc[UR22][R54.64], !P6 ;  /* 0x1000400036867fae */ /* 0x0007e8000f1a1016 */
[----:B------:R1:W-:Y:S04]  /*9770*/  STL.64 [R1+0x3a0], R52 ;  /* 0x0003a03401007387 */ /* 0x0003e80000100a00 */
[----:B------:R-:W-:Y:S01]  /*9780*/  LDGSTS.E [R134+0x10008], desc[UR22][R52.64], !P4 ;  /* 0x1000800034867fae */ /* 0x000fe2000e1a1016 */
[----:B---3--:R-:W-:-:S05]  /*9790*/  IMAD.WIDE R54, R133, 0x4, R248 ;  /* 0x0000000485367825 */ /* 0x008fca00078e02f8 */
[----:B------:R3:W-:Y:S04]  /*97a0*/  LDGSTS.E [R134+0x1000c], desc[UR22][R54.64], !P1 ;  /* 0x1000c00036867fae */ /* 0x0007e8000c9a1016 */
[----:B-1----:R-:W2:Y:S04]  /*97b0*/  LDL.LU.64 R52, [R1+0xb8] ;  /* 0x0000b80001347983 */ /* 0x002ea80000300a00 */
[----:B------:R3:W-:Y:S04]  /*97c0*/  STL.64 [R1+0x398], R54 ;  /* 0x0003983601007387 */ /* 0x0007e80000100a00 */
[----:B------:R-:W2:Y:S01]  /*97d0*/  LDL.LU.64 R248, [R1+0xb0] ;  /* 0x0000b00001f87983 */ /* 0x000ea20000300a00 */
[----:B---3--:R-:W-:-:S05]  /*97e0*/  IMAD.WIDE R54, R133, 0x4, R250 ;  /* 0x0000000485367825 */ /* 0x008fca00078e02fa */
[----:B------:R1:W-:Y:S04]  /*97f0*/  STL.64 [R1+0x390], R54 ;  /* 0x0003903601007387 */ /* 0x0003e80000100a00 */
[----:B------:R-:W3:Y:S01]  /*9800*/  LDL.LU.64 R250, [R1+0xa8] ;  /* 0x0000a80001fa7983 */ /* 0x000ee20000300a00 */
[----:B------:R-:W-:Y:S01]  /*9810*/  ISETP.GE.U32.AND P3, PT, R6, 0x7ffffefc, PT ;  /* 0x7ffffefc0600780c */ /* 0x000fe20003f66070 */
[----:B------:R-:W-:-:S05]  /*9820*/  VIADD R6, R132, 0xffffff7a ;  /* 0xffffff7a84067836 */ /* 0x000fca0000000000 */
[----:B------:R-:W-:Y:S01]  /*9830*/  ISETP.GE.U32.AND P6, PT, R6, 0x7ffffefb, PT ;  /* 0x7ffffefb0600780c */ /* 0x000fe20003fc6070 */
[----:B------:R-:W-:Y:S02]  /*9840*/  VIADD R6, R132, 0xffffff79 ;  /* 0xffffff7984067836 */ /* 0x000fe40000000000 */
[----:B------:R-:W-:-:S03]  /*9850*/  IMAD.WIDE R50, R133, 0x4, R50 ;  /* 0x0000000485327825 */ /* 0x000fc600078e0232 */
[----:B------:R-:W-:Y:S01]  /*9860*/  ISETP.GE.U32.AND P4, PT, R6, 0x7ffffefa, PT ;  /* 0x7ffffefa0600780c */ /* 0x000fe20003f86070 */
[----:B------:R1:W-:Y:S01]  /*9870*/  LDGSTS.E [R134+0x10010], desc[UR22][R54.64], !P3 ;  /* 0x1001000036867fae */ /* 0x0003e2000d9a1016 */
[----:B------:R-:W-:-:S04]  /*9880*/  IADD3 R6, PT, PT, R132, -0x88, RZ ;  /* 0xffffff7884067810 */ /* 0x000fc80007ffe0ff */
[----:B------:R-:W-:Y:S01]  /*9890*/  ISETP.GE.U32.AND P1, PT, R6, 0x7ffffef9, PT ;  /* 0x7ffffef90600780c */ /* 0x000fe20003f26070 */
[----:B------:R-:W-:Y:S01]  /*98a0*/  VIADD R6, R132, 0xffffff77 ;  /* 0xffffff7784067836 */ /* 0x000fe20000000000 */
[----:B------:R1:W-:Y:S04]  /*98b0*/  STL.64 [R1+0x388], R50 ;  /* 0x0003883201007387 */ /* 0x0003e80000100a00 */
[----:B------:R-:W-:Y:S01]  /*98c0*/  LDGSTS.E [R134+0x10014], desc[UR22][R50.64], !P6 ;  /* 0x1001400032867fae */ /* 0x000fe2000f1a1016 */
[----:B-1----:R-:W-:Y:S01]  /*98d0*/  IMAD.WIDE R54, R133, 0x4, R242 ;  /* 0x0000000485367825 */ /* 0x002fe200078e02f2 */
[----:B------:R-:W-:-:S03]  /*98e0*/  ISETP.GE.U32.AND P3, PT, R6, 0x7ffffef8, PT ;  /* 0x7ffffef80600780c */ /* 0x000fc60003f66070 */
[----:B------:R-:W-:Y:S01]  /*98f0*/  VIADD R6, R132, 0xffffff76 ;  /* 0xffffff7684067836 */ /* 0x000fe20000000000 */
[----:B------:R1:W-:Y:S04]  /*9900*/  LDGSTS.E [R134+0x10018], desc[UR22][R54.64], !P4 ;  /* 0x1001800036867fae */ /* 0x0003e8000e1a1016 */
[----:B------:R-:W3:Y:S04]  /*9910*/  LDL.LU.64 R50, [R1+0xa0] ;  /* 0x0000a00001327983 */ /* 0x000ee80000300a00 */
[----:B------:R1:W-:Y:S01]  /*9920*/  STL.64 [R1+0x380], R54 ;  /* 0x0003803601007387 */ /* 0x0003e20000100a00 */
[----:B------:R-:W-:-:S03]  /*9930*/  ISETP.GE.U32.AND P6, PT, R6, 0x7ffffef7, PT ;  /* 0x7ffffef70600780c */ /* 0x000fc60003fc6070 */
[----:B------:R-:W3:Y:S01]  /*9940*/  LDL.LU.64 R242, [R1+0x98] ;  /* 0x0000980001f27983 */ /* 0x000ee20000300a00 */
[----:B------:R-:W-:Y:S02]  /*9950*/  VIADD R6, R132, 0xffffff75 ;  /* 0xffffff7584067836 */ /* 0x000fe40000000000 */
[----:B-1----:R-:W-:-:S05]  /*9960*/  IMAD.WIDE R54, R133, 0x4, R244 ;  /* 0x0000000485367825 */ /* 0x002fca00078e02f4 */
[----:B------:R4:W-:Y:S04]  /*9970*/  STL.64 [R1+0x378], R54 ;  /* 0x0003783601007387 */ /* 0x0009e80000100a00 */
[----:B------:R4:W-:Y:S04]  /*9980*/  LDGSTS.E [R134+0x1001c], desc[UR22][R54.64], !P1 ;  /* 0x1001c00036867fae */ /* 0x0009e8000c9a1016 */
[----:B------:R-:W3:Y:S01]  /*9990*/  LDL.LU.64 R244, [R1+0x90] ;  /* 0x0000900001f47983 */ /* 0x000ee20000300a00 */
[----:B------:R-:W-:Y:S01]  /*99a0*/  ISETP.GE.U32.AND P4, PT, R6, 0x7ffffef6, PT ;  /* 0x7ffffef60600780c */ /* 0x000fe20003f86070 */
[----:B----4-:R-:W-:-:S05]  /*99b0*/  IMAD.WIDE R54, R133, 0x4, R246 ;  /* 0x0000000485367825 */ /* 0x010fca00078e02f6 */
[----:B------:R1:W-:Y:S04]  /*99c0*/  STL.64 [R1+0x370], R54 ;  /* 0x0003703601007387 */ /* 0x0003e80000100a00 */
[----:B------:R-:W4:Y:S04]  /*99d0*/  LDL.LU.64 R246, [R1+0x88] ;  /* 0x0000880001f67983 */ /* 0x000f280000300a00 */
[----:B------:R1:W-:Y:S01]  /*99e0*/  LDGSTS.E [R134+0x10020], desc[UR22][R54.64], !P3 ;  /* 0x1002000036867fae */ /* 0x0003e2000d9a1016 */
[----:B--2---:R-:W-:-:S05]  /*99f0*/  IMAD.WIDE R52, R133, 0x4, R52 ;  /* 0x0000000485347825 */ /* 0x004fca00078e0234 */
[----:B------:R2:W-:Y:S01]  /*9a00*/  STL.64 [R1+0x368], R52 ;  /* 0x0003683401007387 */ /* 0x0005e20000100a00 */
[----:B-1----:R-:W-:-:S03]  /*9a10*/  IMAD.WIDE R54, R133, 0x4, R248 ;  /* 0x0000000485367825 */ /* 0x002fc600078e02f8 */
[----:B------:R-:W-:Y:S04]  /*9a20*/  LDGSTS.E [R134+0x10024], desc[UR22][R52.64], !P6 ;  /* 0x1002400034867fae */ /* 0x000fe8000f1a1016 */
[----:B------:R3:W-:Y:S04]  /*9a30*/  LDGSTS.E [R134+0x10028], desc[UR22][R54.64], !P4 ;  /* 0x1002800036867fae */ /* 0x0007e8000e1a1016 */
[----:B--2---:R-:W2:Y:S04]  /*9a40*/  LDL.LU.64 R52, [R1+0x80] ;  /* 0x0000800001347983 */ /* 0x004ea80000300a00 */
[----:B------:R3:W-:Y:S04]  /*9a50*/  STL.64 [R1+0x360], R54 ;  /* 0x0003603601007387 */ /* 0x0007e80000100a00 */
[----:B------:R-:W2:Y:S01]  /*9a60*/  LDL.LU.64 R248, [R1+0x78] ;  /* 0x0000780001f87983 */ /* 0x000ea20000300a00 */
[----:B---3--:R-:W-:-:S05]  /*9a70*/  IMAD.WIDE R54, R133, 0x4, R250 ;  /* 0x0000000485367825 */ /* 0x008fca00078e02fa */
[----:B------:R1:W-:Y:S04]  /*9a80*/  STL.64 [R1+0x358], R54 ;  /* 0x0003583601007387 */ /* 0x0003e80000100a00 */
[----:B------:R-:W3:Y:S01]  /*9a90*/  LDL.LU.64 R250, [R1+0x70] ;  /* 0x0000700001fa7983 */ /* 0x000ee20000300a00 */
[----:B------:R-:W-:-:S05]  /*9aa0*/  VIADD R6, R132, 0xffffff74 ;  /* 0xffffff7484067836 */ /* 0x000fca0000000000 */
[----:B------:R-:W-:Y:S01]  /*9ab0*/  ISETP.GE.U32.AND P1, PT, R6, 0x7ffffef5, PT ;  /* 0x7ffffef50600780c */ /* 0x000fe20003f26070 */
[----:B------:R-:W-:-:S05]  /*9ac0*/  VIADD R6, R132, 0xffffff73 ;  /* 0xffffff7384067836 */ /* 0x000fca0000000000 */
[----:B------:R-:W-:Y:S02]  /*9ad0*/  ISETP.GE.U32.AND P3, PT, R6, 0x7ffffef4, PT ;  /* 0x7ffffef40600780c */ /* 0x000fe40003f66070 */
[----:B------:R-:W-:-:S04]  /*9ae0*/  IADD3 R6, PT, PT, R132, -0x8e, RZ ;  /* 0xffffff7284067810 */ /* 0x000fc80007ffe0ff */
[----:B------:R-:W-:Y:S01]  /*9af0*/  ISETP.GE.U32.AND P6, PT, R6, 0x7ffffef3, PT ;  /* 0x7ffffef30600780c */ /* 0x000fe20003fc6070 */
[----:B------:R-:W-:Y:S01]  /*9b00*/  VIADD R6, R132, 0xffffff71 ;  /* 0xffffff7184067836 */ /* 0x000fe20000000000 */
[----:B------:R1:W-:Y:S01]  /*9b10*/  LDGSTS.E [R134+0x1002c], desc[UR22][R54.64], !P1 ;  /* 0x1002c00036867fae */ /* 0x0003e2000c9a1016 */
[----:B------:R-:W-:-:S03]  /*9b20*/  IMAD.WIDE R50, R133, 0x4, R50 ;  /* 0x0000000485327825 */ /* 0x000fc600078e0232 */
        /* <DEDUP_REMOVED lines=19> */
[----:B------:R-:W-:Y:S04]  /*9c60*/  STL.64 [R1+0x338], R54 ;  /* 0x0003383601007387 */ /* 0x000fe80000100a00 */
[----:B------:R-:W4:Y:S04]  /*9c70*/  LDL.LU.64 R246, [R1+0x50] ;  /* 0x0000500001f67983 */ /* 0x000f280000300a00 */
[----:B------:R-:W-:Y:S01]  /*9c80*/  LDGSTS.E [R134+0x1003c], desc[UR22][R54.64], !P1 ;  /* 0x1003c00036867fae */ /* 0x000fe2000c9a1016 */
[----:B--2---:R-:W-:-:S05]  /*9c90*/  IMAD.WIDE R52, R133, 0x4, R52 ;  /* 0x0000000485347825 */ /* 0x004fca00078e0234 */
[----:B------:R1:W-:Y:S04]  /*9ca0*/  STL.64 [R1+0x330], R52 ;  /* 0x0003303401007387 */ /* 0x0003e80000100a00 */
[----:B------:R1:W-:Y:S02]  /*9cb0*/  LDGSTS.E [R134+0x10040], desc[UR22][R52.64], !P3 ;  /* 0x1004000034867fae */ /* 0x0003e4000d9a1016 */
[C---:B-1----:R-:W-:Y:S02]  /*9cc0*/  IMAD.WIDE R52, R133.reuse, 0x4, R248 ;  /* 0x0000000485347825 */ /* 0x042fe400078e02f8 */
[----:B------:R-:W2:Y:S04]  /*9cd0*/  LDL.LU.64 R248, [R1+0x48] ;  /* 0x0000480001f87983 */ /* 0x000ea80000300a00 */
[----:B------:R3:W-:Y:S04]  /*9ce0*/  STL.64 [R1+0x328], R52 ;  /* 0x0003283401007387 */ /* 0x0007e80000100a00 */
[----:B------:R3:W-:Y:S02]  /*9cf0*/  LDGSTS.E [R134+0x10044], desc[UR22][R52.64], !P6 ;  /* 0x1004400034867fae */ /* 0x0007e4000f1a1016 */
[----:B---3--:R-:W-:-:S02]  /*9d00*/  IMAD.WIDE R52, R133, 0x4, R250 ;  /* 0x0000000485347825 */ /* 0x008fc400078e02fa */
[----:B------:R-:W3:Y:S02]  /*9d10*/  LDL.LU.64 R250, [R1+0x40] ;  /* 0x0000400001fa7983 */ /* 0x000ee40000300a00 */
[----:B------:R-:W-:-:S05]  /*9d20*/  VIADD R6, R132, 0xffffff6d ;  /* 0xffffff6d84067836 */ /* 0x000fca0000000000 */
[----:B------:R-:W-:Y:S02]  /*9d30*/  ISETP.GE.U32.AND P4, PT, R6, 0x7ffffeee, PT ;  /* 0x7ffffeee0600780c */ /* 0x000fe40003f86070 */
[----:B------:R-:W-:-:S04]  /*9d40*/  IADD3 R6, PT, PT, R132, -0x94, RZ ;  /* 0xffffff6c84067810 */ /* 0x000fc80007ffe0ff */
[----:B------:R-:W-:Y:S01]  /*9d50*/  ISETP.GE.U32.AND P1, PT, R6, 0x7ffffeed, PT ;  /* 0x7ffffeed0600780c */ /* 0x000fe20003f26070 */
[----:B------:R-:W-:Y:S01]  /*9d60*/  VIADD R6, R132, 0xffffff6b ;  /* 0xffffff6b84067836 */ /* 0x000fe20000000000 */
[----:B------:R1:W-:Y:S04]  /*9d70*/  STL.64 [R1+0x320], R52 ;  /* 0x0003203401007387 */ /* 0x0003e80000100a00 */
[----:B------:R-:W-:Y:S01]  /*9d80*/  ISETP.GE.U32.AND P3, PT, R6, 0x7ffffeec, PT ;  /* 0x7ffffeec0600780c */ /* 0x000fe20003f66070 */
[----:B------:R-:W-:Y:S01]  /*9d90*/  VIADD R6, R132, 0xffffff6a ;  /* 0xffffff6a84067836 */ /* 0x000fe20000000000 */
[----:B------:R-:W3:Y:S01]  /*9da0*/  LDL.LU.64 R54, [R1+0x38] ;  /* 0x0000380001367983 */ /* 0x000ee20000300a00 */
[----:B------:R-:W-:-:S03]  /*9db0*/  IMAD.WIDE R50, R133, 0x4, R50 ;  /* 0x0000000485327825 */ /* 0x000fc600078e0232 */
[----:B------:R-:W-:Y:S01]  /*9dc0*/  ISETP.GE.U32.AND P6, PT, R6, 0x7ffffeeb, PT ;  /* 0x7ffffeeb0600780c */ /* 0x000fe20003fc6070 */
[----:B------:R-:W-:Y:S01]  /*9dd0*/  LDGSTS.E [R134+0x10048], desc[UR22][R52.64], !P4 ;  /* 0x1004800034867fae */ /* 0x000fe2000e1a1016 */
[----:B------:R-:W-:-:S03]  /*9de0*/  VIADD R6, R132, 0xffffff69 ;  /* 0xffffff6984067836 */ /* 0x000fc60000000000 */
[----:B------:R1:W-:Y:S04]  /*9df0*/  STL.64 [R1+0x318], R50 ;  /* 0x0003183201007387 */ /* 0x0003e80000100a00 */
[----:B------:R1:W-:Y:S01]  /*9e00*/  LDGSTS.E [R134+0x1004c], desc[UR22][R50.64], !P1 ;  /* 0x1004c00032867fae */ /* 0x0003e2000c9a1016 */
[----:B------:R-:W-:-:S03]  /*9e10*/  ISETP.GE.U32.AND P4, PT, R6, 0x7ffffeea, PT ;  /* 0x7ffffeea0600780c */ /* 0x000fc60003f86070 */
[----:B-1----:R-:W3:Y:S01]  /*9e20*/  LDL.LU.64 R52, [R1+0x30] ;  /* 0x0000300001347983 */ /* 0x002ee20000300a00 */
[----:B------:R-:W-:Y:S02]  /*9e30*/  VIADD R6, R132, 0xffffff68 ;  /* 0xffffff6884067836 */ /* 0x000fe40000000000 */
[----:B------:R-:W-:-:S05]  /*9e40*/  IMAD.WIDE R50, R133, 0x4, R242 ;  /* 0x0000000485327825 */ /* 0x000fca00078e02f2 */
[----:B------:R1:W-:Y:S01]  /*9e50*/  STL.64 [R1+0x310], R50 ;  /* 0x0003103201007387 */ /* 0x0003e20000100a00 */
[----:B------:R-:W-:-:S03]  /*9e60*/  IMAD.WIDE R56, R133, 0x4, R244 ;  /* 0x0000000485387825 */ /* 0x000fc600078e02f4 */
[----:B------:R-:W-:Y:S01]  /*9e70*/  LDGSTS.E [R134+0x10050], desc[UR22][R50.64], !P3 ;  /* 0x1005000032867fae */ /* 0x000fe2000d9a1016 */
[----:B------:R-:W-:-:S03]  /*9e80*/  ISETP.GE.U32.AND P1, PT, R6, 0x7ffffee9, PT ;  /* 0x7ffffee90600780c */ /* 0x000fc60003f26070 */
[----:B------:R4:W-:Y:S04]  /*9e90*/  LDGSTS.E [R134+0x10054], desc[UR22][R56.64], !P6 ;  /* 0x1005400038867fae */ /* 0x0009e8000f1a1016 */
[----:B-1----:R-:W3:Y:S04]  /*9ea0*/  LDL.LU.64 R50, [R1+0x28] ;  /* 0x0000280001327983 */ /* 0x002ee80000300a00 */
[----:B------:R-:W3:Y:S04]  /*9eb0*/  LDL.LU.64 R242, [R1+0x20] ;  /* 0x0000200001f27983 */ /* 0x000ee80000300a00 */
[----:B------:R4:W-:Y:S04]  /*9ec0*/  STL.64 [R1+0x308], R56 ;  /* 0x0003083801007387 */ /* 0x0009e80000100a00 */
[----:B------:R-:W3:Y:S01]  /*9ed0*/  LDL.LU.64 R244, [R1+0x18] ;  /* 0x0000180001f47983 */ /* 0x000ee20000300a00 */
[----:B----4-:R-:W-:-:S05]  /*9ee0*/  IMAD.WIDE R56, R133, 0x4, R246 ;  /* 0x0000000485387825 */ /* 0x010fca00078e02f6 */
[----:B------:R2:W-:Y:S04]  /*9ef0*/  STL.64 [R1+0x300], R56 ;  /* 0x0003003801007387 */ /* 0x0005e80000100a00 */
[----:B------:R2:W-:Y:S04]  /*9f00*/  LDGSTS.E [R134+0x10058], desc[UR22][R56.64], !P4 ;  /* 0x1005800038867fae */ /* 0x0005e8000e1a1016 */
[----:B------:R-:W4:Y:S01]  /*9f10*/  LDL.LU.64 R246, [R1+0x10] ;  /* 0x0000100001f67983 */ /* 0x000f220000300a00 */
[----:B--2---:R-:W-:-:S05]  /*9f20*/  IMAD.WIDE R56, R133, 0x4, R248 ;  /* 0x0000000485387825 */ /* 0x004fca00078e02f8 */
[----:B------:R3:W-:Y:S04]  /*9f30*/  STL.64 [R1+0x2f8], R56 ;  /* 0x0002f83801007387 */ /* 0x0007e80000100a00 */
[----:B------:R3:W-:Y:S04]  /*9f40*/  LDGSTS.E [R134+0x1005c], desc[UR22][R56.64], !P1 ;  /* 0x1005c00038867fae */ /* 0x0007e8000c9a1016 */
[----:B------:R-:W2:Y:S01]  /*9f50*/  LDL.LU.64 R248, [R1+0x8] ;  /* 0x0000080001f87983 */ /* 0x000ea20000300a00 */
[----:B---3--:R-:W-:-:S03]  /*9f60*/  IMAD.WIDE R56, R133, 0x4, R250 ;  /* 0x0000000485387825 */ /* 0x008fc600078e02fa */
[----:B------:R-:W3:Y:S01]  /*9f70*/  LDL.LU.64 R250, [R1] ;  /* 0x0000000001fa7983 */ /* 0x000ee20000300a00 */
[----:B------:R-:W-:-:S05]  /*9f80*/  VIADD R6, R132, 0xffffff67 ;  /* 0xffffff6784067836 */ /* 0x000fca0000000000 */
[----:B------:R-:W-:Y:S02]  /*9f90*/  ISETP.GE.U32.AND P3, PT, R6, 0x7ffffee8, PT ;  /* 0x7ffffee80600780c */ /* 0x000fe40003f66070 */
[----:B------:R-:W-:-:S04]  /*9fa0*/  IADD3 R6, PT, PT, R132, -0x9a, RZ ;  /* 0xffffff6684067810 */ /* 0x000fc80007ffe0ff */
[----:B------:R-:W-:Y:S01]  /*9fb0*/  ISETP.GE.U32.AND P6, PT, R6, 0x7ffffee7, PT ;  /* 0x7ffffee70600780c */ /* 0x000fe20003fc6070 */
[----:B------:R-:W-:-:S05]  /*9fc0*/  VIADD R6, R132, 0xffffff65 ;  /* 0xffffff6584067836 */ /* 0x000fca0000000000 */
[----:B------:R-:W-:Y:S01]  /*9fd0*/  ISETP.GE.U32.AND P4, PT, R6, 0x7ffffee6, PT ;  /* 0x7ffffee60600780c */ /* 0x000fe20003f86070 */
[----:B------:R-:W-:Y:S01]  /*9fe0*/  VIADD R6, R132, 0xffffff64 ;  /* 0xffffff6484067836 */ /* 0x000fe20000000000 */
[----:B------:R-:W-:Y:S04]  /*9ff0*/  LDGSTS.E [R134+0x10060], desc[UR22][R56.64], !P3 ;  /* 0x1006000038867fae */ /* 0x000fe8000d9a1016 */
[----:B------:R-:W-:Y:S01]  /*a000*/  ISETP.GE.U32.AND P1, PT, R6, 0x7ffffee5, PT ;  /* 0x7ffffee50600780c */ /* 0x000fe20003f26070 */
[----:B------:R-:W-:Y:S02]  /*a010*/  VIADD R6, R132, 0xffffff63 ;  /* 0xffffff6384067836 */ /* 0x000fe40000000000 */
[----:B------:R-:W-:-:S03]  /*a020*/  IMAD.WIDE R54, R133, 0x4, R54 ;  /* 0x0000000485367825 */ /* 0x000fc600078e0236 */
[----:B------:R-:W-:Y:S01]  /*a030*/  ISETP.GE.U32.AND P3, PT, R6, 0x7ffffee4, PT ;  /* 0x7ffffee40600780c */ /* 0x000fe20003f66070 */
[----:B------:R-:W-:Y:S01]  /*a040*/  VIADD R6, R132, 0xffffff62 ;  /* 0xffffff6284067836 */ /* 0x000fe20000000000 */
[----:B------:R-:W-:Y:S01]  /*a050*/  LDGSTS.E [R134+0x10064], desc[UR22][R54.64], !P6 ;  /* 0x1006400036867fae */ /* 0x000fe2000f1a1016 */
[----:B------:R-:W-:-:S03]  /*a060*/  IMAD.WIDE R52, R133, 0x4, R52 ;  /* 0x0000000485347825 */ /* 0x000fc600078e0234 */
[----:B------:R-:W-:Y:S01]  /*a070*/  ISETP.GE.U32.AND P6, PT, R6, 0x7ffffee3, PT ;  /* 0x7ffffee30600780c */ /* 0x000fe20003fc6070 */
[----:B------:R-:W-:Y:S01]  /*a080*/  VIADD R6, R132, 0xffffff61 ;  /* 0xffffff6184067836 */ /* 0x000fe20000000000 */
[----:B------:R-:W-:Y:S04]  /*a090*/  LDGSTS.E [R134+0x10068], desc[UR22][R52.64], !P4 ;  /* 0x1006800034867fae */ /* 0x000fe8000e1a1016 */
[----:B------:R-:W-:Y:S02]  /*a0a0*/  ISETP.GE.U32.AND P4, PT, R6, 0x7ffffee2, PT ;  /* 0x7ffffee20600780c */ /* 0x000fe40003f86070 */
[----:B------:R-:W-:Y:S01]  /*a0b0*/  IADD3 R6, PT, PT, R132, -0xa0, RZ ;  /* 0xffffff6084067810 */ /* 0x000fe20007ffe0ff */
[----:B------:R1:W-:Y:S04]  /*a0c0*/  STL.64 [R1+0x2f0], R56 ;  /* 0x0002f03801007387 */ /* 0x0003e80000100a00 */
[----:B-1----:R-:W3:Y:S01]  /*a0d0*/  LDL.LU.64 R56, [R1+0x680] ;  /* 0x0006800001387983 */ /* 0x002ee20000300a00 */
[----:B------:R-:W-:-:S04]  /*a0e0*/  IMAD.WIDE R50, R133, 0x4, R50 ;  /* 0x0000000485327825 */ /* 0x000fc800078e0232 */
[C---:B------:R-:W-:Y:S01]  /*a0f0*/  IMAD.WIDE R242, R133.reuse, 0x4, R242 ;  /* 0x0000000485f27825 */ /* 0x040fe200078e02f2 */
[----:B------:R1:W-:Y:S01]  /*a100*/  LDGSTS.E [R134+0x1006c], desc[UR22][R50.64], !P1 ;  /* 0x1006c00032867fae */ /* 0x0003e2000c9a1016 */
[----:B------:R-:W-:Y:S02]  /*a110*/  ISETP.GE.U32.AND P1, PT, R6, 0x7ffffee1, PT ;  /* 0x7ffffee10600780c */ /* 0x000fe40003f26070 */
[----:B------:R-:W-:Y:S01]  /*a120*/  VIADD R6, R132, 0xffffff5f ;  /* 0xffffff5f84067836 */ /* 0x000fe20000000000 */
[----:B------:R1:W-:Y:S04]  /*a130*/  STL.64 [R1+0x2e8], R54 ;  /* 0x0002e83601007387 */ /* 0x0003e80000100a00 */
[----:B------:R2:W-:Y:S01]  /*a140*/  LDGSTS.E [R134+0x10070], desc[UR22][R242.64], !P3 ;  /* 0x10070000f2867fae */ /* 0x0005e2000d9a1016 */
[----:B------:R-:W-:Y:S01]  /*a150*/  ISETP.GE.U32.AND P3, PT, R6, 0x7ffffee0, PT ;  /* 0x7ffffee00600780c */ /* 0x000fe20003f66070 */
[----:B------:R-:W-:-:S05]  /*a160*/  IMAD.WIDE R244, R133, 0x4, R244 ;  /* 0x0000000485f47825 */ /* 0x000fca00078e02f4 */
[----:B------:R2:W-:Y:S04]  /*a170*/  LDGSTS.E [R134+0x10074], desc[UR22][R244.64], !P6 ;  /* 0x10074000f4867fae */ /* 0x0005e8000f1a1016 */
[----:B-1----:R-:W3:Y:S04]  /*a180*/  LDL.LU.64 R54, [R1+0x678] ;  /* 0x0006780001367983 */ /* 0x002ee80000300a00 */
[----:B------:R1:W-:Y:S04]  /*a190*/  STL.64 [R1+0x2e0], R52 ;  /* 0x0002e03401007387 */ /* 0x0003e80000100a00 */
[----:B-1----:R-:W3:Y:S04]  /*a1a0*/  LDL.LU.64 R52, [R1+0x670] ;  /* 0x0006700001347983 */ /* 0x002ee80000300a00 */
[----:B------:R1:W-:Y:S04]  /*a1b0*/  STL.64 [R1+0x2d8], R50 ;  /* 0x0002d83201007387 */ /* 0x0003e80000100a00 */
[----:B-1----:R-:W3:Y:S04]  /*a1c0*/  LDL.LU.64 R50, [R1+0x668] ;  /* 0x0006680001327983 */ /* 0x002ee80000300a00 */
[----:B------:R1:W-:Y:S04]  /*a1d0*/  STL.64 [R1+0x2d0], R242 ;  /* 0x0002d0f201007387 */ /* 0x0003e80000100a00 */
[----:B-1----:R-:W3:Y:S04]  /*a1e0*/  LDL.LU.64 R242, [R1+0x660] ;  /* 0x0006600001f27983 */ /* 0x002ee80000300a00 */
[----:B------:R1:W-:Y:S04]  /*a1f0*/  STL.64 [R1+0x2c8], R244 ;  /* 0x0002c8f401007387 */ /* 0x0003e80000100a00 */
[----:B-1----:R-:W3:Y:S01]  /*a200*/  LDL.LU.64 R244, [R1+0x658] ;  /* 0x0006580001f47983 */ /* 0x002ee20000300a00 */
[----:B----4-:R-:W-:-:S05]  /*a210*/  IMAD.WIDE R246, R133, 0x4, R246 ;  /* 0x0000000485f67825 */ /* 0x010fca00078e02f6 */
[----:B------:R1:W-:Y:S04]  /*a220*/  STL.64 [R1+0x2c0], R246 ;  /* 0x0002c0f601007387 */ /* 0x0003e80000100a00 */
[----:B------:R4:W-:Y:S04]  /*a230*/  LDGSTS.E [R134+0x10078], desc[UR22][R246.64], !P4 ;  /* 0x10078000f6867fae */ /* 0x0009e8000e1a1016 */
[----:B-1----:R-:W4:Y:S01]  /*a240*/  LDL.LU.64 R246, [R1+0x650] ;  /* 0x0006500001f67983 */ /* 0x002f220000300a00 */
[----:B--2---:R-:W-:-:S05]  /*a250*/  IMAD.WIDE R248, R133, 0x4, R248 ;  /* 0x0000000485f87825 */ /* 0x004fca00078e02f8 */
[----:B------:R1:W-:Y:S04]  /*a260*/  STL.64 [R1+0x2b8], R248 ;  /* 0x0002b8f801007387 */ /* 0x0003e80000100a00 */
[----:B------:R2:W-:Y:S01]  /*a270*/  LDGSTS.E [R134+0x1007c], desc[UR22][R248.64], !P1 ;  /* 0x1007c000f8867fae */ /* 0x0005e2000c9a1016 */
[----:B---3--:R-:W-:-:S05]  /*a280*/  IMAD.WIDE R250, R133, 0x4, R250 ;  /* 0x0000000485fa7825 */ /* 0x008fca00078e02fa */
[----:B------:R3:W-:Y:S04]  /*a290*/  LDGSTS.E [R134+0x10080], desc[UR22][R250.64], !P3 ;  /* 0x10080000fa867fae */ /* 0x0007e8000d9a1016 */
[----:B-1----:R-:W2:Y:S04]  /*a2a0*/  LDL.LU.64 R248, [R1+0x648] ;  /* 0x0006480001f87983 */ /* 0x002ea80000300a00 */
[----:B------:R1:W-:Y:S04]  /*a2b0*/  STL.64 [R1+0x2b0], R250 ;  /* 0x0002b0fa01007387 */ /* 0x0003e80000100a00 */
[----:B-1----:R-:W3:Y:S01]  /*a2c0*/  LDL.LU.64 R250, [R1+0x640] ;  /* 0x0006400001fa7983 */ /* 0x002ee20000300a00 */
[----:B------:R-:W-:-:S05]  /*a2d0*/  VIADD R6, R132, 0xffffff5e ;  /* 0xffffff5e84067836 */ /* 0x000fca0000000000 */
[----:B------:R-:W-:Y:S01]  /*a2e0*/  ISETP.GE.U32.AND P6, PT, R6, 0x7ffffedf, PT ;  /* 0x7ffffedf0600780c */ /* 0x000fe20003fc6070 */
[----:B------:R-:W-:-:S05]  /*a2f0*/  VIADD R6, R132, 0xffffff5d ;  /* 0xffffff5d84067836 */ /* 0x000fca0000000000 */
[----:B------:R-:W-:Y:S01]  /*a300*/  ISETP.GE.U32.AND P4, PT, R6, 0x7ffffede, PT ;  /* 0x7ffffede0600780c */ /* 0x000fe20003f86070 */
[----:B------:R-:W-:-:S05]  /*a310*/  VIADD R6, R132, 0xffffff5c ;  /* 0xffffff5c84067836 */ /* 0x000fca0000000000 */
[----:B------:R-:W-:Y:S01]  /*a320*/  ISETP.GE.U32.AND P1, PT, R6, 0x7ffffedd, PT ;  /* 0x7ffffedd0600780c */ /* 0x000fe20003f26070 */
[----:B------:R-:W-:-:S05]  /*a330*/  VIADD R6, R132, 0xffffff5b ;  /* 0xffffff5b84067836 */ /* 0x000fca0000000000 */
[----:B------:R-:W-:Y:S02]  /*a340*/  ISETP.GE.U32.AND P3, PT, R6, 0x7ffffedc, PT ;  /* 0x7ffffedc0600780c */ /* 0x000fe40003f66070 */
[----:B------:R-:W-:Y:S01]  /*a350*/  IADD3 R6, PT, PT, R132, -0xa6, RZ ;  /* 0xffffff5a84067810 */ /* 0x000fe20007ffe0ff */
[----:B------:R-:W-:-:S04]  /*a360*/  IMAD.WIDE R50, R133, 0x4, R50 ;  /* 0x0000000485327825 */ /* 0x000fc800078e0232 */
[----:B------:R-:W-:-:S04]  /*a370*/  IMAD.WIDE R242, R133, 0x4, R242 ;  /* 0x0000000485f27825 */ /* 0x000fc800078e02f2 */
[----:B------:R-:W-:-:S04]  /*a380*/  IMAD.WIDE R244, R133, 0x4, R244 ;  /* 0x0000000485f47825 */ /* 0x000fc800078e02f4 */
[----:B----4-:R-:W-:-:S04]  /*a390*/  IMAD.WIDE R246, R133, 0x4, R246 ;  /* 0x0000000485f67825 */ /* 0x010fc800078e02f6 */
[----:B--2---:R-:W-:-:S04]  /*a3a0*/  IMAD.WIDE R248, R133, 0x4, R248 ;  /* 0x0000000485f87825 */ /* 0x004fc800078e02f8 */
[----:B---3--:R-:W-:-:S05]  /*a3b0*/  IMAD.WIDE R250, R133, 0x4, R250 ;  /* 0x0000000485fa7825 */ /* 0x008fca00078e02fa */
[----:B------:R-:W-:Y:S01]  /*a3c0*/  LDGSTS.E [R134+0x10084], desc[UR22][R250.64], !P6 ;  /* 0x10084000fa867fae */ /* 0x000fe2000f1a1016 */
[----:B------:R-:W-:Y:S01]  /*a3d0*/  ISETP.GE.U32.AND P6, PT, R6, 0x7ffffedb, PT ;  /* 0x7ffffedb0600780c */ /* 0x000fe20003fc6070 */
[----:B------:R-:W-:Y:S02]  /*a3e0*/  VIADD R6, R132, 0xffffff59 ;  /* 0xffffff5984067836 */ /* 0x000fe40000000000 */
[----:B------:R-:W-:Y:S03]  /*a3f0*/  LDGSTS.E [R134+0x10088], desc[UR22][R248.64], !P4 ;  /* 0x10088000f8867fae */ /* 0x000fe6000e1a1016 */
[----:B------:R-:W-:Y:S01]  /*a400*/  ISETP.GE.U32.AND P4, PT, R6, 0x7ffffeda, PT ;  /* 0x7ffffeda0600780c */ /* 0x000fe20003f86070 */
[----:B------:R-:W-:Y:S01]  /*a410*/  VIADD R6, R132, 0xffffff58 ;  /* 0xffffff5884067836 */ /* 0x000fe20000000000 */
[----:B------:R-:W-:Y:S04]  /*a420*/  LDGSTS.E [R134+0x1008c], desc[UR22][R246.64], !P1 ;  /* 0x1008c000f6867fae */ /* 0x000fe8000c9a1016 */
[----:B------:R-:W-:Y:S01]  /*a430*/  ISETP.GE.U32.AND P1, PT, R6, 0x7ffffed9, PT ;  /* 0x7ffffed90600780c */ /* 0x000fe20003f26070 */
[----:B------:R-:W-:Y:S01]  /*a440*/  VIADD R6, R132, 0xffffff57 ;  /* 0xffffff5784067836 */ /* 0x000fe20000000000 */
[----:B------:R-:W-:Y:S04]  /*a450*/  LDGSTS.E [R134+0x10090], desc[UR22][R244.64], !P3 ;  /* 0x10090000f4867fae */ /* 0x000fe8000d9a1016 */
[----:B------:R-:W-:Y:S01]  /*a460*/  STL.64 [R1+0x2a8], R250 ;  /* 0x0002a8fa01007387 */ /* 0x000fe20000100a00 */
[----:B------:R-:W-:Y:S01]  /*a470*/  ISETP.GE.U32.AND P3, PT, R6, 0x7ffffed8, PT ;  /* 0x7ffffed80600780c */ /* 0x000fe20003f66070 */
[----:B------:R-:W-:-:S02]  /*a480*/  VIADD R6, R132, 0xffffff56 ;  /* 0xffffff5684067836 */ /* 0x000fc40000000000 */
[----:B------:R-:W-:Y:S04]  /*a490*/  STL.64 [R1+0x2a0], R248 ;  /* 0x0002a0f801007387 */ /* 0x000fe80000100a00 */
[----:B------:R-:W-:Y:S04]  /*a4a0*/  STL.64 [R1+0x298], R246 ;  /* 0x000298f601007387 */ /* 0x000fe80000100a00 */
[----:B------:R-:W-:Y:S04]  /*a4b0*/  STL.64 [R1+0x290], R244 ;  /* 0x000290f401007387 */ /* 0x000fe80000100a00 */
[----:B------:R-:W-:Y:S04]  /*a4c0*/  STL.64 [R1+0x288], R242 ;  /* 0x000288f201007387 */ /* 0x000fe80000100a00 */
[----:B------:R-:W-:Y:S01]  /*a4d0*/  LDGSTS.E [R134+0x10094], desc[UR22][R242.64], !P6 ;  /* 0x10094000f2867fae */ /* 0x000fe2000f1a1016 */
[----:B------:R-:W-:Y:S01]  /*a4e0*/  ISETP.GE.U32.AND P6, PT, R6, 0x7ffffed7, PT ;  /* 0x7ffffed70600780c */ /* 0x000fe20003fc6070 */
[----:B------:R-:W-:-:S02]  /*a4f0*/  VIADD R6, R132, 0xffffff55 ;  /* 0xffffff5584067836 */ /* 0x000fc40000000000 */
[----:B------:R1:W-:Y:S04]  /*a500*/  STL.64 [R1+0x280], R50 ;  /* 0x0002803201007387 */ /* 0x0003e80000100a00 */
[----:B------:R1:W-:Y:S01]  /*a510*/  LDGSTS.E [R134+0x10098], desc[UR22][R50.64], !P4 ;  /* 0x1009800032867fae */ /* 0x0003e2000e1a1016 */
[----:B------:R-:W-:Y:S02]  /*a520*/  ISETP.GE.U32.AND P4, PT, R6, 0x7ffffed6, PT ;  /* 0x7ffffed60600780c */ /* 0x000fe40003f86070 */
[----:B------:R-:W-:Y:S01]  /*a530*/  IADD3 R6, PT, PT, R132, -0xac, RZ ;  /* 0xffffff5484067810 */ /* 0x000fe20007ffe0ff */
[----:B-1----:R-:W-:-:S05]  /*a540*/  IMAD.WIDE R50, R133, 0x4, R52 ;  /* 0x0000000485327825 */ /* 0x002fca00078e0234 */
[----:B------:R1:W-:Y:S04]  /*a550*/  STL.64 [R1+0x278], R50 ;  /* 0x0002783201007387 */ /* 0x0003e80000100a00 */
[----:B------:R1:W-:Y:S01]  /*a560*/  LDGSTS.E [R134+0x1009c], desc[UR22][R50.64], !P1 ;  /* 0x1009c00032867fae */ /* 0x0003e2000c9a1016 */
[----:B------:R-:W-:Y:S01]  /*a570*/  ISETP.GE.U32.AND P1, PT, R6, 0x7ffffed5, PT ;  /* 0x7ffffed50600780c */ /* 0x000fe20003f26070 */
[----:B------:R-:W-:Y:S02]  /*a580*/  VIADD R6, R132, 0xffffff53 ;  /* 0xffffff5384067836 */ /* 0x000fe40000000000 */
        /* <DEDUP_REMOVED lines=48> */
[----:B------:R-:W-:Y:S01]  /*a890*/  IMAD.WIDE R52, R133, 0x4, R76 ;  /* 0x0000000485347825 */ /* 0x000fe200078e024c */
[----:B------:R-:W-:-:S03]  /*a8a0*/  ISETP.GE.U32.AND P6, PT, R6, 0x7ffffecb, PT ;  /* 0x7ffffecb0600780c */ /* 0x000fc60003fc6070 */
[----:B-1----:R-:W-:-:S05]  /*a8b0*/  IMAD.WIDE R50, R133, 0x4, R74 ;  /* 0x0000000485327825 */ /* 0x002fca00078e024a */
[----:B------:R1:W-:Y:S01]  /*a8c0*/  STL.64 [R1+0xc8], R50 ;  /* 0x0000c83201007387 */ /* 0x0003e20000100a00 */
[----:B------:R-:W-:-:S03]  /*a8d0*/  VIADD R6, R132, 0xffffff49 ;  /* 0xffffff4984067836 */ /* 0x000fc60000000000 */
[----:B------:R1:W-:Y:S01]  /*a8e0*/  LDGSTS.E [R134+0x100c8], desc[UR22][R50.64], !P4 ;  /* 0x100c800032867fae */ /* 0x0003e2000e1a1016 */
[----:B------:R-:W-:-:S03]  /*a8f0*/  VIADD R251, R132, 0x7f ;  /* 0x0000007f84fb7836 */ /* 0x000fc60000000000 */
[----:B------:R2:W-:Y:S01]  /*a900*/  STL.64 [R1+0xc0], R52 ;  /* 0x0000c03401007387 */ /* 0x0005e20000100a00 */
[----:B------:R-:W-:-:S03]  /*a910*/  ISETP.GE.U32.AND P4, PT, R6, 0x7ffffeca, PT ;  /* 0x7ffffeca0600780c */ /* 0x000fc60003f86070 */
[----:B------:R2:W-:Y:S01]  /*a920*/  LDGSTS.E [R134+0x100cc], desc[UR22][R52.64], !P1 ;  /* 0x100cc00034867fae */ /* 0x0005e2000c9a1016 */
[----:B-1----:R-:W-:Y:S01]  /*a930*/  IMAD.WIDE R50, R133, 0x4, R78 ;  /* 0x0000000485327825 */ /* 0x002fe200078e024e */
[----:B------:R-:W-:-:S04]  /*a940*/  IADD3 R6, PT, PT, R132, -0xb8, RZ ;  /* 0xffffff4884067810 */ /* 0x000fc80007ffe0ff */
[----:B------:R1:W-:Y:S04]  /*a950*/  STL.64 [R1+0xb8], R50 ;  /* 0x0000b83201007387 */ /* 0x0003e80000100a00 */
[----:B------:R1:W-:Y:S01]  /*a960*/  LDGSTS.E [R134+0x100d0], desc[UR22][R50.64], !P3 ;  /* 0x100d000032867fae */ /* 0x0003e2000d9a1016 */
[----:B------:R-:W-:Y:S01]  /*a970*/  ISETP.GT.AND P3, PT, R251, 0xff, PT ;  /* 0x000000fffb00780c */ /* 0x000fe20003f64270 */
[----:B--2---:R-:W-:Y:S01]  /*a980*/  IMAD.WIDE R52, R133, 0x4, R80 ;  /* 0x0000000485347825 */ /* 0x004fe200078e0250 */
[----:B------:R-:W-:Y:S02]  /*a990*/  ISETP.GE.U32.AND P1, PT, R6, 0x7ffffec9, PT ;  /* 0x7ffffec90600780c */ /* 0x000fe40003f26070 */
[----:B------:R-:W-:Y:S02]  /*a9a0*/  SEL R6, R135, RZ, P3 ;  /* 0x000000ff87067207 */ /* 0x000fe40001800000 */
[----:B------:R2:W-:Y:S01]  /*a9b0*/  LDGSTS.E [R134+0x100d4], desc[UR22][R52.64], !P6 ;  /* 0x100d400034867fae */ /* 0x0005e2000f1a1016 */
[----:B-1----:R-:W1:Y:S01]  /*a9c0*/  LDC R50, c[0x0][0x3a0] ;  /* 0x0000e800ff327b82 */ /* 0x002e620000000800 */
[----:B------:R-:W-:Y:S01]  /*a9d0*/  ISETP.NE.U32.AND P6, PT, R6, RZ, PT ;  /* 0x000000ff0600720c */ /* 0x000fe20003fc5070 */
[----:B------:R-:W-:Y:S01]  /*a9e0*/  VIADD R6, R8, 0xffffff45 ;  /* 0xffffff4508067836 */ /* 0x000fe20000000000 */
[----:B------:R2:W-:Y:S01]  /*a9f0*/  STL.64 [R1+0xb0], R52 ;  /* 0x0000b03401007387 */ /* 0x0005e20000100a00 */
[----:B------:R-:W-:-:S04]  /*aa00*/  VIADD R132, R132, 0xffffff47 ;  /* 0xffffff4784847836 */ /* 0x000fc80000000000 */
[----:B------:R-:W3:Y:S01]  /*aa10*/  LDC R8, c[0x0][0x3a0] ;  /* 0x0000e800ff087b82 */ /* 0x000ee20000000800 */
[----:B------:R-:W-:Y:S01]  /*aa20*/  ISETP.GE.U32.AND P3, PT, R132, 0x7ffffec8, PT ;  /* 0x7ffffec88400780c */ /* 0x000fe20003f66070 */
[----:B--2---:R-:W-:-:S06]  /*aa30*/  IMAD.WIDE R52, R133, 0x4, R82 ;  /* 0x0000000485347825 */ /* 0x004fcc00078e0252 */
[----:B------:R-:W2:Y:S01]  /*aa40*/  LDC R51, c[0x0][0x3a0] ;  /* 0x0000e800ff337b82 */ /* 0x000ea20000000800 */
[----:B------:R4:W-:Y:S04]  /*aa50*/  STL.64 [R1+0xa8], R52 ;  /* 0x0000a83401007387 */ /* 0x0009e80000100a00 */
[----:B------:R4:W-:Y:S01]  /*aa60*/  LDGSTS.E [R134+0x100d8], desc[UR22][R52.64], !P4 ;  /* 0x100d800034867fae */ /* 0x0009e2000e1a1016 */
[----:B------:R-:W-:Y:S01]  /*aa70*/  ISETP.GE.U32.AND P4, PT, R6, 0x7ffffec6, PT ;  /* 0x7ffffec60600780c */ /* 0x000fe20003f86070 */
[----:B-1----:R-:W-:Y:S01]  /*aa80*/  VIADD R6, R50, 0xffffff44 ;  /* 0xffffff4432067836 */ /* 0x002fe20000000000 */
[----:B------:R-:W1:Y:S08]  /*aa90*/  LDC R132, c[0x0][0x3a0] ;  /* 0x0000e800ff847b82 */ /* 0x000e700000000800 */
[----:B------:R-:W1:Y:S01]  /*aaa0*/  LDC R50, c[0x0][0x3a0] ;  /* 0x0000e800ff327b82 */ /* 0x000e620000000800 */
[----:B----4-:R-:W-:-:S05]  /*aab0*/  IMAD.WIDE R52, R133, 0x4, R84 ;  /* 0x0000000485347825 */ /* 0x010fca00078e0254 */
[----:B------:R4:W-:Y:S01]  /*aac0*/  LDGSTS.E [R134+0x100dc], desc[UR22][R52.64], !P1 ;  /* 0x100dc00034867fae */ /* 0x0009e2000c9a1016 */
[----:B------:R-:W-:Y:S01]  /*aad0*/  ISETP.GE.U32.AND P1, PT, R6, 0x7ffffec5, PT ;  /* 0x7ffffec50600780c */ /* 0x000fe20003f26070 */
[----:B------:R-:W-:Y:S02]  /*aae0*/  VIADD R6, R7, 0xffffff43 ;  /* 0xffffff4307067836 */ /* 0x000fe40000000000 */
[----:B------:R4:W-:Y:S01]  /*aaf0*/  STL.64 [R1+0xa0], R52 ;  /* 0x0000a03401007387 */ /* 0x0009e20000100a00 */
[----:B------:R-:W2:Y:S01]  /*ab00*/  LDC R7, c[0x0][0x3a0] ;  /* 0x0000e800ff077b82 */ /* 0x000ea20000000800 */
[----:B----4-:R-:W-:-:S05]  /*ab10*/  IMAD.WIDE R52, R133, 0x4, R86 ;  /* 0x0000000485347825 */ /* 0x010fca00078e0256 */
[----:B------:R4:W-:Y:S01]  /*ab20*/  LDGSTS.E [R134+0x100e0], desc[UR22][R52.64], !P3 ;  /* 0x100e000034867fae */ /* 0x0009e2000d9a1016 */
[----:B------:R-:W-:Y:S02]  /*ab30*/  ISETP.GE.U32.AND P3, PT, R6, 0x7ffffec4, PT ;  /* 0x7ffffec40600780c */ /* 0x000fe40003f66070 */
[----:B---3--:R-:W-:Y:S02]  /*ab40*/  IADD3 R6, PT, PT, R8, -0xbe, RZ ;  /* 0xffffff4208067810 */ /* 0x008fe40007ffe0ff */
[----:B------:R-:W3:Y:S01]  /*ab50*/  LDC R8, c[0x0][0x3a0] ;  /* 0x0000e800ff087b82 */ /* 0x000ee20000000800 */
[----:B------:R4:W-:Y:S02]  /*ab60*/  STL.64 [R1+0x98], R52 ;  /* 0x0000983401007387 */ /* 0x0009e40000100a00 */
[----:B----4-:R-:W-:-:S05]  /*ab70*/  IMAD.WIDE R52, R133, 0x4, R88 ;  /* 0x0000000485347825 */ /* 0x010fca00078e0258 */
[----:B------:R4:W-:Y:S04]  /*ab80*/  STL.64 [R1+0x90], R52 ;  /* 0x0000903401007387 */ /* 0x0009e80000100a00 */
[----:B------:R4:W-:Y:S01]  /*ab90*/  LDGSTS.E [R134+0x100e4], desc[UR22][R52.64], !P5 ;  /* 0x100e400034867fae */ /* 0x0009e2000e9a1016 */
[----:B------:R-:W-:Y:S01]  /*aba0*/  ISETP.GE.U32.AND P5, PT, R6, 0x7ffffec3, PT ;  /* 0x7ffffec30600780c */ /* 0x000fe20003fa6070 */
[----:B-1----:R-:W-:Y:S02]  /*abb0*/  VIADD R6, R50, 0xffffff41 ;  /* 0xffffff4132067836 */ /* 0x002fe40000000000 */
[----:B------:R-:W1:Y:S01]  /*abc0*/  LDC R50, c[0x0][0x3a0] ;  /* 0x0000e800ff327b82 */ /* 0x000e620000000800 */
[----:B----4-:R-:W-:-:S05]  /*abd0*/  IMAD.WIDE R52, R133, 0x4, R90 ;  /* 0x0000000485347825 */ /* 0x010fca00078e025a */
[----:B------:R4:W-:Y:S01]  /*abe0*/  LDGSTS.E [R134+0x100e8], desc[UR22][R52.64], !P4 ;  /* 0x100e800034867fae */ /* 0x0009e2000e1a1016 */
[----:B------:R-:W-:Y:S01]  /*abf0*/  ISETP.GE.U32.AND P4, PT, R6, 0x7ffffec2, PT ;  /* 0x7ffffec20600780c */ /* 0x000fe20003f86070 */
[----:B--2---:R-:W-:Y:S02]  /*ac00*/  VIADD R6, R7, 0xffffff40 ;  /* 0xffffff4007067836 */ /* 0x004fe40000000000 */
[----:B------:R4:W-:Y:S01]  /*ac10*/  STL.64 [R1+0x88], R52 ;  /* 0x0000883401007387 */ /* 0x0009e20000100a00 */
[----:B------:R-:W2:Y:S01]  /*ac20*/  LDC R7, c[0x0][0x3a0] ;  /* 0x0000e800ff077b82 */ /* 0x000ea20000000800 */
[----:B----4-:R-:W-:-:S05]  /*ac30*/  IMAD.WIDE R52, R133, 0x4, R92 ;  /* 0x0000000485347825 */ /* 0x010fca00078e025c */
[----:B------:R4:W-:Y:S01]  /*ac40*/  LDGSTS.E [R134+0x100ec], desc[UR22][R52.64], !P1 ;  /* 0x100ec00034867fae */ /* 0x0009e2000c9a1016 */
[----:B------:R-:W-:Y:S01]  /*ac50*/  ISETP.GE.U32.AND P1, PT, R6, 0x7ffffec1, PT ;  /* 0x7ffffec10600780c */ /* 0x000fe20003f26070 */
[----:B---3--:R-:W-:Y:S02]  /*ac60*/  VIADD R6, R8, 0xffffff3f ;  /* 0xffffff3f08067836 */ /* 0x008fe40000000000 */
        /* <DEDUP_REMOVED lines=91> */
[----:B------:R4:W-:Y:S01]  /*b220*/  STL.64 [R1+0x8], R52 ;  /* 0x0000083401007387 */ /* 0x0009e20000100a00 */
[----:B------:R-:W-:-:S04]  /*b230*/  IMAD.WIDE R106, R133, 0x4, R126 ;  /* 0x00000004856a7825 */ /* 0x000fc800078e027e */
[----:B----4-:R-:W-:-:S05]  /*b240*/  IMAD.WIDE R52, R133, 0x4, R124 ;  /* 0x0000000485347825 */ /* 0x010fca00078e027c */
[----:B------:R-:W-:Y:S01]  /*b250*/  LDGSTS.E [R134+0x1012c], desc[UR22][R52.64], !P1 ;  /* 0x1012c00034867fae */ /* 0x000fe2000c9a1016 */
[----:B------:R-:W-:Y:S01]  /*b260*/  ISETP.GE.U32.AND P1, PT, R6, 0x7ffffeb1, PT ;  /* 0x7ffffeb10600780c */ /* 0x000fe20003f26070 */
[----:B-1----:R-:W-:Y:S02]  /*b270*/  VIADD R6, R50, 0xffffff2f ;  /* 0xffffff2f32067836 */ /* 0x002fe40000000000 */
[----:B------:R-:W1:Y:S01]  /*b280*/  LDC R50, c[0x0][0x3a0] ;  /* 0x0000e800ff327b82 */ /* 0x000e620000000800 */
[----:B------:R-:W-:Y:S01]  /*b290*/  LDGSTS.E [R134+0x10130], desc[UR22][R106.64], !P3 ;  /* 0x101300006a867fae */ /* 0x000fe2000d9a1016 */
[----:B------:R-:W-:Y:S01]  /*b2a0*/  IMAD.WIDE R104, R133, 0x4, R128 ;  /* 0x0000000485687825 */ /* 0x000fe200078e0280 */
[----:B------:R-:W-:-:S03]  /*b2b0*/  ISETP.GE.U32.AND P3, PT, R6, 0x7ffffeb0, PT ;  /* 0x7ffffeb00600780c */ /* 0x000fc60003f66070 */
[----:B--2---:R-:W-:Y:S01]  /*b2c0*/  VIADD R6, R7, 0xffffff2e ;  /* 0xffffff2e07067836 */ /* 0x004fe20000000000 */
[----:B------:R2:W-:Y:S01]  /*b2d0*/  LDGSTS.E [R134+0x10134], desc[UR22][R104.64], !P5 ;  /* 0x1013400068867fae */ /* 0x0005e2000e9a1016 */
[----:B------:R-:W4:Y:S03]  /*b2e0*/  LDC R7, c[0x0][0x3a0] ;  /* 0x0000e800ff077b82 */ /* 0x000f260000000800 */
[----:B------:R-:W-:Y:S01]  /*b2f0*/  ISETP.GE.U32.AND P5, PT, R6, 0x7ffffeaf, PT ;  /* 0x7ffffeaf0600780c */ /* 0x000fe20003fa6070 */
[----:B---3--:R-:W-:-:S04]  /*b300*/  VIADD R6, R8, 0xffffff2d ;  /* 0xffffff2d08067836 */ /* 0x008fc80000000000 */
[----:B------:R-:W3:Y:S01]  /*b310*/  LDC R8, c[0x0][0x3a0] ;  /* 0x0000e800ff087b82 */ /* 0x000ee20000000800 */
[----:B------:R-:W-:-:S04]  /*b320*/  IMAD.WIDE R102, R133, 0x4, R130 ;  /* 0x0000000485667825 */ /* 0x000fc800078e0282 */
[C---:B------:R-:W-:Y:S01]  /*b330*/  IMAD.WIDE R100, R133.reuse, 0x4, R144 ;  /* 0x0000000485647825 */ /* 0x040fe200078e0290 */
[----:B------:R-:W-:Y:S01]  /*b340*/  LDGSTS.E [R134+0x10138], desc[UR22][R102.64], !P4 ;  /* 0x1013800066867fae */ /* 0x000fe2000e1a1016 */
[----:B------:R-:W-:Y:S02]  /*b350*/  ISETP.GE.U32.AND P4, PT, R6, 0x7ffffeae, PT ;  /* 0x7ffffeae0600780c */ /* 0x000fe40003f86070 */
[----:B-1----:R-:W-:Y:S01]  /*b360*/  VIADD R6, R50, 0xffffff2c ;  /* 0xffffff2c32067836 */ /* 0x002fe20000000000 */
[----:B------:R-:W-:Y:S01]  /*b370*/  LDGSTS.E [R134+0x1013c], desc[UR22][R100.64], !P1 ;  /* 0x1013c00064867fae */ /* 0x000fe2000c9a1016 */
[----:B------:R-:W1:Y:S01]  /*b380*/  LDC R50, c[0x0][0x3a0] ;  /* 0x0000e800ff327b82 */ /* 0x000e620000000800 */
[----:B------:R-:W-:Y:S02]  /*b390*/  IMAD.WIDE R98, R133, 0x4, R146 ;  /* 0x0000000485627825 */ /* 0x000fe400078e0292 */
[----:B------:R-:W-:Y:S02]  /*b3a0*/  ISETP.GE.U32.AND P1, PT, R6, 0x7ffffead, PT ;  /* 0x7ffffead0600780c */ /* 0x000fe40003f26070 */
[----:B----4-:R-:W-:Y:S01]  /*b3b0*/  VIADD R6, R7, 0xffffff2b ;  /* 0xffffff2b07067836 */ /* 0x010fe20000000000 */
[----:B------:R-:W-:Y:S02]  /*b3c0*/  LDGSTS.E [R134+0x10140], desc[UR22][R98.64], !P3 ;  /* 0x1014000062867fae */ /* 0x000fe4000d9a1016 */
[----:B------:R-:W4:Y:S02]  /*b3d0*/  LDC R7, c[0x0][0x3a0] ;  /* 0x0000e800ff077b82 */ /* 0x000f240000000800 */
[----:B------:R-:W-:-:S02]  /*b3e0*/  ISETP.GE.U32.AND P3, PT, R6, 0x7ffffeac, PT ;  /* 0x7ffffeac0600780c */ /* 0x000fc40003f66070 */
[----:B---3--:R-:W-:-:S04]  /*b3f0*/  IADD3 R6, PT, PT, R8, -0xd6, RZ ;  /* 0xffffff2a08067810 */ /* 0x008fc80007ffe0ff */
[----:B------:R-:W3:Y:S01]  /*b400*/  LDC R8, c[0x0][0x3a0] ;  /* 0x0000e800ff087b82 */ /* 0x000ee20000000800 */
[----:B------:R-:W-:-:S04]  /*b410*/  IMAD.WIDE R96, R133, 0x4, R148 ;  /* 0x0000000485607825 */ /* 0x000fc800078e0294 */
[C---:B------:R-:W-:Y:S01]  /*b420*/  IMAD.WIDE R150, R133.reuse, 0x4, R150 ;  /* 0x0000000485967825 */ /* 0x040fe200078e0296 */
[----:B------:R-:W-:Y:S01]  /*b430*/  LDGSTS.E [R134+0x10144], desc[UR22][R96.64], !P5 ;  /* 0x1014400060867fae */ /* 0x000fe2000e9a1016 */
[----:B------:R-:W-:Y:S02]  /*b440*/  ISETP.GE.U32.AND P5, PT, R6, 0x7ffffeab, PT ;  /* 0x7ffffeab0600780c */ /* 0x000fe40003fa6070 */
[----:B-1----:R-:W-:Y:S01]  /*b450*/  VIADD R6, R50, 0xffffff29 ;  /* 0xffffff2932067836 */ /* 0x002fe20000000000 */
[----:B------:R1:W-:Y:S01]  /*b460*/  LDGSTS.E [R134+0x10148], desc[UR22][R150.64], !P4 ;  /* 0x1014800096867fae */ /* 0x0003e2000e1a1016 */
[----:B------:R-:W1:Y:S01]  /*b470*/  LDC R50, c[0x0][0x3a0] ;  /* 0x0000e800ff327b82 */ /* 0x000e620000000800 */
[----:B------:R-:W-:Y:S02]  /*b480*/  IMAD.WIDE R152, R133, 0x4, R152 ;  /* 0x0000000485987825 */ /* 0x000fe400078e0298 */
[----:B------:R-:W-:Y:S02]  /*b490*/  ISETP.GE.U32.AND P4, PT, R6, 0x7ffffeaa, PT ;  /* 0x7ffffeaa0600780c */ /* 0x000fe40003f86070 */
[----:B----4-:R-:W-:Y:S01]  /*b4a0*/  VIADD R6, R7, 0xffffff28 ;  /* 0xffffff2807067836 */ /* 0x010fe20000000000 */
[----:B------:R-:W-:Y:S02]  /*b4b0*/  LDGSTS.E [R134+0x1014c], desc[UR22][R152.64], !P1 ;  /* 0x1014c00098867fae */ /* 0x000fe4000c9a1016 */
[----:B------:R-:W4:Y:S02]  /*b4c0*/  LDC R7, c[0x0][0x3a0] ;  /* 0x0000e800ff077b82 */ /* 0x000f240000000800 */
[----:B------:R-:W-:Y:S01]  /*b4d0*/  ISETP.GE.U32.AND P1, PT, R6, 0x7ffffea9, PT ;  /* 0x7ffffea90600780c */ /* 0x000fe20003f26070 */
[----:B---3--:R-:W-:-:S05]  /*b4e0*/  VIADD R6, R8, 0xffffff27 ;  /* 0xffffff2708067836 */ /* 0x008fca0000000000 */
        /* <DEDUP_REMOVED lines=127> */
[----:B------:R-:W-:Y:S01]  /*bce0*/  IMAD.WIDE R206, R133, 0x4, R206 ;  /* 0x0000000485ce7825 */ /* 0x000fe200078e02ce */
[----:B------:R-:W1:Y:S02]  /*bcf0*/  LDC R50, c[0x0][0x3a0] ;  /* 0x0000e800ff327b82 */ /* 0x000e640000000800 */
[----:B------:R-:W-:Y:S01]  /*bd00*/  ISETP.GE.U32.AND P5, PT, R6, 0x7ffffe8f, PT ;  /* 0x7ffffe8f0600780c */ /* 0x000fe20003fa6070 */
[----:B----4-:R-:W-:Y:S01]  /*bd10*/  VIADD R6, R7, 0xffffff0d ;  /* 0xffffff0d07067836 */ /* 0x010fe20000000000 */
[----:B------:R-:W-:Y:S04]  /*bd20*/  LDGSTS.E [R134+0x101b8], desc[UR22][R206.64], !P4 ;  /* 0x101b8000ce867fae */ /* 0x000fe8000e1a1016 */
[----:B------:R-:W4:Y:S01]  /*bd30*/  LDC R7, c[0x0][0x3a0] ;  /* 0x0000e800ff077b82 */ /* 0x000f220000000800 */
[----:B------:R-:W-:Y:S01]  /*bd40*/  IMAD.WIDE R208, R133, 0x4, R208 ;  /* 0x0000000485d07825 */ /* 0x000fe200078e02d0 */
[----:B------:R-:W-:-:S02]  /*bd50*/  ISETP.GE.U32.AND P4, PT, R6, 0x7ffffe8e, PT ;  /* 0x7ffffe8e0600780c */ /* 0x000fc40003f86070 */
[----:B---3--:R-:W-:Y:S02]  /*bd60*/  IADD3 R6, PT, PT, R8, -0xf4, RZ ;  /* 0xffffff0c08067810 */ /* 0x008fe40007ffe0ff */
[----:B------:R-:W-:Y:S02]  /*bd70*/  LDGSTS.E [R134+0x101bc], desc[UR22][R208.64], !P1 ;  /* 0x101bc000d0867fae */ /* 0x000fe4000c9a1016 */
[----:B------:R-:W-:Y:S01]  /*bd80*/  ISETP.GE.U32.AND P1, PT, R6, 0x7ffffe8d, PT ;  /* 0x7ffffe8d0600780c */ /* 0x000fe20003f26070 */
[----:B------:R-:W-:Y:S01]  /*bd90*/  VIADD R6, R51, 0xffffff0b ;  /* 0xffffff0b33067836 */ /* 0x000fe20000000000 */
[----:B------:R-:W3:Y:S01]  /*bda0*/  LDC R8, c[0x0][0x3a0] ;  /* 0x0000e800ff087b82 */ /* 0x000ee20000000800 */
[----:B------:R-:W-:-:S04]  /*bdb0*/  IMAD.WIDE R210, R133, 0x4, R210 ;  /* 0x0000000485d27825 */ /* 0x000fc800078e02d2 */
[----:B------:R-:W-:Y:S01]  /*bdc0*/  IMAD.WIDE R212, R133, 0x4, R212 ;  /* 0x0000000485d47825 */ /* 0x000fe200078e02d4 */
[----:B------:R-:W-:Y:S02]  /*bdd0*/  LDGSTS.E [R134+0x101c0], desc[UR22][R210.64], !P3 ;  /* 0x101c0000d2867fae */ /* 0x000fe4000d9a1016 */
[----:B------:R-:W2:Y:S01]  /*bde0*/  LDC R51, c[0x0][0x3a0] ;  /* 0x0000e800ff337b82 */ /* 0x000ea20000000800 */
[----:B------:R-:W-:Y:S01]  /*bdf0*/  ISETP.GE.U32.AND P3, PT, R6, 0x7ffffe8c, PT ;  /* 0x7ffffe8c0600780c */ /* 0x000fe20003f66070 */
[----:B------:R-:W-:Y:S01]  /*be00*/  LDGSTS.E [R134+0x101c4], desc[UR22][R212.64], !P5 ;  /* 0x101c4000d4867fae */ /* 0x000fe2000e9a1016 */
[----:B----4-:R-:W-:Y:S02]  /*be10*/  VIADD R6, R7, 0xffffff0a ;  /* 0xffffff0a07067836 */ /* 0x010fe40000000000 */
[----:B------:R-:W-:-:S03]  /*be20*/  IMAD.WIDE R214, R133, 0x4, R214 ;  /* 0x0000000485d67825 */ /* 0x000fc600078e02d6 */
[----:B------:R-:W4:Y:S01]  /*be30*/  LDC R7, c[0x0][0x3a0] ;  /* 0x0000e800ff077b82 */ /* 0x000f220000000800 */
[----:B------:R-:W-:Y:S01]  /*be40*/  ISETP.GE.U32.AND P5, PT, R6, 0x7ffffe8b, PT ;  /* 0x7ffffe8b0600780c */ /* 0x000fe20003fa6070 */
[----:B-1----:R-:W-:Y:S01]  /*be50*/  VIADD R6, R50, 0xffffff09 ;  /* 0xffffff0932067836 */ /* 0x002fe20000000000 */
[----:B------:R-:W-:Y:S01]  /*be60*/  LDGSTS.E [R134+0x101c8], desc[UR22][R214.64], !P4 ;  /* 0x101c8000d6867fae */ /* 0x000fe2000e1a1016 */
[----:B------:R-:W-:-:S03]  /*be70*/  IMAD.WIDE R216, R133, 0x4, R216 ;  /* 0x0000000485d87825 */ /* 0x000fc600078e02d8 */
[----:B------:R-:W-:Y:S01]  /*be80*/  ISETP.GE.U32.AND P4, PT, R6, 0x7ffffe8a, PT ;  /* 0x7ffffe8a0600780c */ /* 0x000fe20003f86070 */
[----:B------:R-:W1:Y:S01]  /*be90*/  LDC R50, c[0x0][0x3a0] ;  /* 0x0000e800ff327b82 */ /* 0x000e620000000800 */
[----:B------:R-:W-:Y:S01]  /*bea0*/  LDGSTS.E [R134+0x101cc], desc[UR22][R216.64], !P1 ;  /* 0x101cc000d8867fae */ /* 0x000fe2000c9a1016 */
[----:B--2---:R-:W-:Y:S02]  /*beb0*/  VIADD R6, R51, 0xffffff08 ;  /* 0xffffff0833067836 */ /* 0x004fe40000000000 */
[----:B------:R-:W-:-:S04]  /*bec0*/  IMAD.WIDE R218, R133, 0x4, R218 ;  /* 0x0000000485da7825 */ /* 0x000fc800078e02da */
[----:B------:R-:W2:Y:S01]  /*bed0*/  LDC R51, c[0x0][0x3a0] ;  /* 0x0000e800ff337b82 */ /* 0x000ea20000000800 */
[----:B------:R-:W-:Y:S01]  /*bee0*/  ISETP.GE.U32.AND P1, PT, R6, 0x7ffffe89, PT ;  /* 0x7ffffe890600780c */ /* 0x000fe20003f26070 */
[----:B---3--:R-:W-:Y:S01]  /*bef0*/  VIADD R6, R8, 0xffffff07 ;  /* 0xffffff0708067836 */ /* 0x008fe20000000000 */
[----:B------:R-:W-:Y:S05]  /*bf00*/  LDGSTS.E [R134+0x101d0], desc[UR22][R218.64], !P3 ;  /* 0x101d0000da867fae */ /* 0x000fea000d9a1016 */
[----:B------:R-:W3:Y:S01]  /*bf10*/  LDC R8, c[0x0][0x3a0] ;  /* 0x0000e800ff087b82 */ /* 0x000ee20000000800 */
[----:B------:R-:W-:Y:S01]  /*bf20*/  IMAD.WIDE R220, R133, 0x4, R220 ;  /* 0x0000000485dc7825 */ /* 0x000fe200078e02dc */
[----:B------:R-:W-:-:S02]  /*bf30*/  ISETP.GE.U32.AND P3, PT, R6, 0x7ffffe88, PT ;  /* 0x7ffffe880600780c */ /* 0x000fc40003f66070 */
[----:B----4-:R-:W-:Y:S01]  /*bf40*/  IADD3 R6, PT, PT, R7, -0xfa, RZ ;  /* 0xffffff0607067810 */ /* 0x010fe20007ffe0ff */
[----:B------:R-:W-:Y:S01]  /*bf50*/  IMAD.WIDE R222, R133, 0x4, R222 ;  /* 0x0000000485de7825 */ /* 0x000fe200078e02de */
[----:B------:R-:W-:Y:S02]  /*bf60*/  LDGSTS.E [R134+0x101d4], desc[UR22][R220.64], !P5 ;  /* 0x101d4000dc867fae */ /* 0x000fe4000e9a1016 */
[----:B------:R-:W4:Y:S01]  /*bf70*/  LDC R7, c[0x0][0x3a0] ;  /* 0x0000e800ff077b82 */ /* 0x000f220000000800 */
[----:B------:R-:W-:Y:S01]  /*bf80*/  ISETP.GE.U32.AND P5, PT, R6, 0x7ffffe87, PT ;  /* 0x7ffffe870600780c */ /* 0x000fe20003fa6070 */
[----:B-1----:R-:W-:Y:S01]  /*bf90*/  VIADD R6, R50, 0xffffff05 ;  /* 0xffffff0532067836 */ /* 0x002fe20000000000 */
[----:B------:R-:W-:Y:S04]  /*bfa0*/  LDGSTS.E [R134+0x101d8], desc[UR22][R222.64], !P4 ;  /* 0x101d8000de867fae */ /* 0x000fe8000e1a1016 */
[----:B------:R-:W-:Y:S01]  /*bfb0*/  ISETP.GE.U32.AND P4, PT, R6, 0x7ffffe86, PT ;  /* 0x7ffffe860600780c */ /* 0x000fe20003f86070 */
[----:B------:R-:W1:Y:S01]  /*bfc0*/  LDC R50, c[0x0][0x3a0] ;  /* 0x0000e800ff327b82 */ /* 0x000e620000000800 */
[----:B---3--:R-:W-:-:S07]  /*bfd0*/  VIADD R6, R8, 0xffffff04 ;  /* 0xffffff0408067836 */ /* 0x008fce0000000000 */
[----:B------:R-:W3:Y:S01]  /*bfe0*/  LDC R8, c[0x0][0x3a0] ;  /* 0x0000e800ff087b82 */ /* 0x000ee20000000800 */
[----:B------:R-:W-:-:S04]  /*bff0*/  IMAD.WIDE R224, R133, 0x4, R224 ;  /* 0x0000000485e07825 */ /* 0x000fc800078e02e0 */
[----:B------:R-:W-:Y:S01]  /*c000*/  IMAD.WIDE R226, R133, 0x4, R226 ;  /* 0x0000000485e27825 */ /* 0x000fe200078e02e2 */
[----:B------:R-:W-:Y:S01]  /*c010*/  LDGSTS.E [R134+0x101dc], desc[UR22][R224.64], !P1 ;  /* 0x101dc000e0867fae */ /* 0x000fe2000c9a1016 */
[----:B------:R-:W-:Y:S02]  /*c020*/  ISETP.GE.U32.AND P1, PT, R6, 0x7ffffe85, PT ;  /* 0x7ffffe850600780c */ /* 0x000fe40003f26070 */
[----:B----4-:R-:W-:Y:S01]  /*c030*/  VIADD R6, R7, 0xffffff03 ;  /* 0xffffff0307067836 */ /* 0x010fe20000000000 */
[----:B------:R-:W-:Y:S01]  /*c040*/  LDGSTS.E [R134+0x101e0], desc[UR22][R226.64], !P3 ;  /* 0x101e0000e2867fae */ /* 0x000fe2000d9a1016 */
[----:B------:R-:W-:-:S03]  /*c050*/  IMAD.WIDE R228, R133, 0x4, R228 ;  /* 0x0000000485e47825 */ /* 0x000fc600078e02e4 */
[----:B------:R-:W-:Y:S01]  /*c060*/  ISETP.GE.U32.AND P3, PT, R6, 0x7ffffe84, PT ;  /* 0x7ffffe840600780c */ /* 0x000fe20003f66070 */
[----:B--2---:R-:W-:Y:S02]  /*c070*/  VIADD R6, R51, 0xffffff02 ;  /* 0xffffff0233067836 */ /* 0x004fe40000000000 */
[C---:B------:R-:W-:Y:S01]  /*c080*/  IMAD.WIDE R230, R133.reuse, 0x4, R230 ;  /* 0x0000000485e67825 */ /* 0x040fe200078e02e6 */
[----:B------:R-:W-:Y:S03]  /*c090*/  STL.64 [R1], R52 ;  /* 0x0000003401007387 */ /* 0x000fe60000100a00 */
[C---:B------:R-:W-:Y:S01]  /*c0a0*/  IMAD.WIDE R232, R133.reuse, 0x4, R232 ;  /* 0x0000000485e87825 */ /* 0x040fe200078e02e8 */
[----:B------:R-:W-:Y:S01]  /*c0b0*/  LDGSTS.E [R134+0x101e4], desc[UR22][R228.64], !P5 ;  /* 0x101e4000e4867fae */ /* 0x000fe2000e9a1016 */
[----:B------:R-:W-:Y:S02]  /*c0c0*/  ISETP.GE.U32.AND P5, PT, R6, 0x7ffffe83, PT ;  /* 0x7ffffe830600780c */ /* 0x000fe40003fa6070 */
[----:B---3--:R-:W-:Y:S01]  /*c0d0*/  IADD3 R7, PT, PT, R8, -0x100, RZ ;  /* 0xffffff0008077810 */ /* 0x008fe20007ffe0ff */
[----:B------:R-:W-:Y:S01]  /*c0e0*/  STL.64 [R1+0x5e8], R106 ;  /* 0x0005e86a01007387 */ /* 0x000fe20000100a00 */
[----:B-1----:R-:W-:Y:S01]  /*c0f0*/  VIADD R6, R50, 0xffffff01 ;  /* 0xffffff0132067836 */ /* 0x002fe20000000000 */
[----:B------:R-:W1:Y:S02]  /*c100*/  LDC R8, c[0x0][0x3a0] ;  /* 0x0000e800ff087b82 */ /* 0x000e640000000800 */
[----:B------:R2:W-:Y:S04]  /*c110*/  STL.64 [R1+0x5f0], R104 ;  /* 0x0005f06801007387 */ /* 0x0005e80000100a00 */
[----:B------:R-:W-:Y:S01]  /*c120*/  LDGSTS.E [R134+0x101e8], desc[UR22][R230.64], !P4 ;  /* 0x101e8000e6867fae */ /* 0x000fe2000e1a1016 */
[----:B------:R-:W-:Y:S01]  /*c130*/  IMAD.WIDE R234, R133, 0x4, R234 ;  /* 0x0000000485ea7825 */ /* 0x000fe200078e02ea */
[----:B------:R-:W3:Y:S02]  /*c140*/  LDC R50, c[0x0][0x3a0] ;  /* 0x0000e800ff327b82 */ /* 0x000ee40000000800 */
[----:B------:R-:W-:Y:S04]  /*c150*/  STL.64 [R1+0x5f8], R102 ;  /* 0x0005f86601007387 */ /* 0x000fe80000100a00 */
[----:B------:R-:W-:Y:S01]  /*c160*/  LDGSTS.E [R134+0x101ec], desc[UR22][R232.64], !P1 ;  /* 0x101ec000e8867fae */ /* 0x000fe2000c9a1016 */
[----:B------:R-:W-:Y:S01]  /*c170*/  ISETP.GE.AND P1, PT, R2, R7, PT ;  /* 0x000000070200720c */ /* 0x000fe20003f26270 */
[----:B------:R-:W-:Y:S01]  /*c180*/  IMAD.SHL.U32 R135, R9, 0x80, RZ ;  /* 0x0000008009877824 */ /* 0x000fe200078e00ff */
[----:B--2---:R-:W2:Y:S01]  /*c190*/  LDC R104, c[0x0][0x3a0] ;  /* 0x0000e800ff687b82 */ /* 0x004ea20000000800 */
[----:B------:R-:W-:Y:S01]  /*c1a0*/  STL.64 [R1+0x600], R100 ;  /* 0x0006006401007387 */ /* 0x000fe20000100a00 */
[----:B------:R-:W-:-:S03]  /*c1b0*/  ISETP.GE.U32.AND P4, PT, R6, 0x7ffffe82, PT ;  /* 0x7ffffe820600780c */ /* 0x000fc60003f86070 */
[----:B------:R-:W-:Y:S01]  /*c1c0*/  STL.64 [R1+0x608], R98 ;  /* 0x0006086201007387 */ /* 0x000fe20000100a00 */
[----:B------:R-:W-:-:S03]  /*c1d0*/  SEL R6, RZ, 0x4, P1 ;  /* 0x00000004ff067807 */ /* 0x000fc60000800000 */
[----:B------:R-:W-:Y:S01]  /*c1e0*/  STL.64 [R1+0x610], R96 ;  /* 0x0006106001007387 */ /* 0x000fe20000100a00 */
[----:B------:R-:W-:-:S03]  /*c1f0*/  ISETP.GT.AND P1, PT, R251, 0x17f, PT ;  /* 0x0000017ffb00780c */ /* 0x000fc60003f24270 */
[----:B------:R4:W-:Y:S04]  /*c200*/  STL.64 [R1+0x5e0], R150 ;  /* 0x0005e09601007387 */ /* 0x0009e80000100a00 */
[----:B------:R-:W-:Y:S04]  /*c210*/  STL.64 [R1+0x618], R152 ;  /* 0x0006189801007387 */ /* 0x000fe80000100a00 */
[----:B------:R-:W2:Y:S04]  /*c220*/  LDL.LU.64 R58, [R1+0x100] ;  /* 0x00010000013a7983 */ /* 0x000ea80000300a00 */
[----:B------:R-:W2:Y:S01]  /*c230*/  LDL.LU.64 R250, [R1+0x108] ;  /* 0x0001080001fa7983 */ /* 0x000ea20000300a00 */
[----:B------:R-:W-:-:S03]  /*c240*/  SEL R6, R6, RZ, P1 ;  /* 0x000000ff06067207 */ /* 0x000fc60000800000 */
[----:B------:R-:W3:Y:S04]  /*c250*/  LDL.LU.64 R56, [R1+0x110] ;  /* 0x0001100001387983 */ /* 0x000ee80000300a00 */
[----:B------:R-:W3:Y:S04]  /*c260*/  LDL.LU.64 R52, [R1+0x118] ;  /* 0x0001180001347983 */ /* 0x000ee80000300a00 */
[----:B------:R-:W3:Y:S04]  /*c270*/  LDL.LU.64 R54, [R1+0x120] ;  /* 0x0001200001367983 */ /* 0x000ee80000300a00 */
[----:B------:R-:W3:Y:S04]  /*c280*/  LDL.LU.64 R242, [R1+0x128] ;  /* 0x0001280001f27983 */ /* 0x000ee80000300a00 */
[----:B------:R-:W-:Y:S01]  /*c290*/  LDGSTS.E [R134+0x101f0], desc[UR22][R234.64], !P3 ;  /* 0x101f0000ea867fae */ /* 0x000fe2000d9a1016 */
[----:B------:R-:W-:Y:S01]  /*c2a0*/  ISETP.NE.U32.AND P3, PT, R6, RZ, PT ;  /* 0x000000ff0600720c */ /* 0x000fe20003f65070 */
[----:B-1----:R-:W-:-:S02]  /*c2b0*/  VIADD R6, R8, 0xfffffeff ;  /* 0xfffffeff08067836 */ /* 0x002fc40000000000 */
[----:B------:R-:W3:Y:S04]  /*c2c0*/  LDL.LU.64 R244, [R1+0x130] ;  /* 0x0001300001f47983 */ /* 0x000ee80000300a00 */
[----:B------:R-:W3:Y:S04]  /*c2d0*/  LDL.LU.64 R246, [R1+0x138] ;  /* 0x0001380001f67983 */ /* 0x000ee80000300a00 */
[----:B------:R-:W3:Y:S01]  /*c2e0*/  LDL.LU.64 R248, [R1+0x140] ;  /* 0x0001400001f87983 */ /* 0x000ee20000300a00 */
[----:B------:R-:W-:Y:S02]  /*c2f0*/  ISETP.GE.U32.AND P1, PT, R7, 0x7ffffe81, PT ;  /* 0x7ffffe810700780c */ /* 0x000fe40003f26070 */
[----:B------:R-:W1:Y:S01]  /*c300*/  LDC R7, c[0x0][0x3a0] ;  /* 0x0000e800ff077b82 */ /* 0x000e620000000800 */
[----:B--2---:R-:W-:-:S02]  /*c310*/  IMAD.WIDE R8, R135, 0x4, R250 ;  /* 0x0000000487087825 */ /* 0x004fc400078e02fa */
[----:B------:R-:W2:Y:S04]  /*c320*/  LDL.LU.64 R250, [R1+0x148] ;  /* 0x0001480001fa7983 */ /* 0x000ea80000300a00 */
[----:B------:R-:W4:Y:S01]  /*c330*/  LDL.LU.64 R66, [R1+0x150] ;  /* 0x0001500001427983 */ /* 0x000f220000300a00 */
[----:B------:R-:W-:-:S03]  /*c340*/  IMAD.WIDE R236, R133, 0x4, R236 ;  /* 0x0000000485ec7825 */ /* 0x000fc600078e02ec */
[----:B------:R-:W4:Y:S04]  /*c350*/  LDL.LU.64 R68, [R1+0x158] ;  /* 0x0001580001447983 */ /* 0x000f280000300a00 */
[----:B------:R-:W4:Y:S04]  /*c360*/  LDL.LU.64 R70, [R1+0x160] ;  /* 0x0001600001467983 */ /* 0x000f280000300a00 */
[----:B------:R-:W4:Y:S04]  /*c370*/  LDL.LU.64 R72, [R1+0x168] ;  /* 0x0001680001487983 */ /* 0x000f280000300a00 */
[----:B------:R-:W4:Y:S04]  /*c380*/  LDL.LU.64 R74, [R1+0x170] ;  /* 0x00017000014a7983 */ /* 0x000f280000300a00 */
[----:B------:R-:W4:Y:S04]  /*c390*/  LDL.LU.64 R76, [R1+0x178] ;  /* 0x00017800014c7983 */ /* 0x000f280000300a00 */
[----:B------:R-:W4:Y:S01]  /*c3a0*/  LDL.LU.64 R78, [R1+0x180] ;  /* 0x00018000014e7983 */ /* 0x000f220000300a00 */
[----:B------:R-:W-:-:S03]  /*c3b0*/  IMAD.WIDE R238, R133, 0x4, R238 ;  /* 0x0000000485ee7825 */ /* 0x000fc600078e02ee */
[----:B------:R-:W4:Y:S04]  /*c3c0*/  LDL.LU.64 R80, [R1+0x188] ;  /* 0x0001880001507983 */ /* 0x000f280000300a00 */
[----:B------:R-:W4:Y:S04]  /*c3d0*/  LDL.LU.64 R82, [R1+0x190] ;  /* 0x0001900001527983 */ /* 0x000f280000300a00 */
[----:B------:R-:W-:Y:S01]  /*c3e0*/  LDGSTS.E [R134+0x101f4], desc[UR22][R236.64], !P5 ;  /* 0x101f4000ec867fae */ /* 0x000fe2000e9a1016 */
[----:B------:R-:W-:Y:S01]  /*c3f0*/  ISETP.GE.U32.AND P5, PT, R6, 0x7ffffe80, PT ;  /* 0x7ffffe800600780c */ /* 0x000fe20003fa6070 */
[----:B---3--:R-:W-:-:S02]  /*c400*/  VIADD R6, R50, 0xfffffefe ;  /* 0xfffffefe32067836 */ /* 0x008fc40000000000 */
[----:B------:R-:W3:Y:S04]  /*c410*/  LDL.LU.64 R84, [R1+0x198] ;  /* 0x0001980001547983 */ /* 0x000ee80000300a00 */
[----:B------:R-:W3:Y:S04]  /*c420*/  LDL.LU.64 R86, [R1+0x1a0] ;  /* 0x0001a00001567983 */ /* 0x000ee80000300a00 */
[----:B------:R-:W3:Y:S04]  /*c430*/  LDL.LU.64 R88, [R1+0x1a8] ;  /* 0x0001a80001587983 */ /* 0x000ee80000300a00 */
[----:B------:R-:W3:Y:S01]  /*c440*/  LDL.LU.64 R90, [R1+0x1b0] ;  /* 0x0001b000015a7983 */ /* 0x000ee20000300a00 */
[----:B------:R-:W-:-:S03]  /*c450*/  IMAD.WIDE R240, R133, 0x4, R240 ;  /* 0x0000000485f07825 */ /* 0x000fc600078e02f0 */
[----:B------:R-:W3:Y:S04]  /*c460*/  LDL.LU.64 R92, [R1+0x1b8] ;  /* 0x0001b800015c7983 */ /* 0x000ee80000300a00 */
[----:B------:R-:W3:Y:S04]  /*c470*/  LDL.LU.64 R94, [R1+0x1c0] ;  /* 0x0001c000015e7983 */ /* 0x000ee80000300a00 */
[----:B------:R-:W-:Y:S01]  /*c480*/  LDGSTS.E [R134+0x101f8], desc[UR22][R238.64], !P4 ;  /* 0x101f8000ee867fae */ /* 0x000fe2000e1a1016 */
[----:B------:R-:W-:Y:S01]  /*c490*/  ISETP.GE.U32.AND P4, PT, R6, 0x7ffffe7f, PT ;  /* 0x7ffffe7f0600780c */ /* 0x000fe20003f86070 */
[----:B-1----:R-:W-:-:S02]  /*c4a0*/  VIADD R6, R7, 0xfffffefd ;  /* 0xfffffefd07067836 */ /* 0x002fc40000000000 */
[----:B------:R-:W3:Y:S04]  /*c4b0*/  LDL.LU.64 R108, [R1+0x1c8] ;  /* 0x0001c800016c7983 */ /* 0x000ee80000300a00 */
[----:B------:R-:W3:Y:S04]  /*c4c0*/  LDL.LU.64 R112, [R1+0x1d8] ;  /* 0x0001d80001707983 */ /* 0x000ee80000300a00 */
[----:B------:R-:W3:Y:S04]  /*c4d0*/  LDL.LU.64 R114, [R1+0x1e0] ;  /* 0x0001e00001727983 */ /* 0x000ee80000300a00 */
[----:B------:R-:W3:Y:S01]  /*c4e0*/  LDL.LU.64 R116, [R1+0x1e8] ;  /* 0x0001e80001747983 */ /* 0x000ee20000300a00 */
[----:B------:R-:W-:-:S03]  /*c4f0*/  IMAD.WIDE R50, R135, 0x4, R56 ;  /* 0x0000000487327825 */ /* 0x000fc600078e0238 */
[----:B------:R-:W3:Y:S01]  /*c500*/  LDL.LU.64 R118, [R1+0x1f0] ;  /* 0x0001f00001767983 */ /* 0x000ee20000300a00 */
[----:B------:R-:W-:-:S03]  /*c510*/  IMAD.WIDE R56, R135, 0x4, R242 ;  /* 0x0000000487387825 */ /* 0x000fc600078e02f2 */
[----:B------:R-:W3:Y:S04]  /*c520*/  LDL.LU.64 R120, [R1+0x1f8] ;  /* 0x0001f80001787983 */ /* 0x000ee80000300a00 */
[----:B------:R-:W-:Y:S01]  /*c530*/  LDGSTS.E [R134+0x101fc], desc[UR22][R240.64], !P1 ;  /* 0x101fc000f0867fae */ /* 0x000fe2000c9a1016 */
[----:B------:R-:W-:Y:S01]  /*c540*/  ISETP.GE.U32.AND P1, PT, R6, 0x7ffffe7e, PT ;  /* 0x7ffffe7e0600780c */ /* 0x000fe20003f26070 */
[C---:B------:R-:W-:Y:S02]  /*c550*/  IMAD.WIDE R6, R135.reuse, 0x4, R58 ;  /* 0x0000000487067825 */ /* 0x040fe400078e023a */
[----:B------:R-:W3:Y:S02]  /*c560*/  LDL.LU.64 R122, [R1+0x200] ;  /* 0x00020000017a7983 */ /* 0x000ee40000300a00 */
[----:B------:R-:W-:-:S02]  /*c570*/  IMAD.WIDE R58, R135, 0x4, R244 ;  /* 0x00000004873a7825 */ /* 0x000fc400078e02f4 */
[----:B------:R-:W3:Y:S02]  /*c580*/  LDL.LU.64 R124, [R1+0x208] ;  /* 0x00020800017c7983 */ /* 0x000ee40000300a00 */
[C---:B------:R-:W-:Y:S02]  /*c590*/  IMAD.WIDE R60, R135.reuse, 0x4, R246 ;  /* 0x00000004873c7825 */ /* 0x040fe400078e02f6 */
[----:B------:R-:W3:Y:S02]  /*c5a0*/  LDL.LU.64 R106, [R1+0x218] ;  /* 0x00021800016a7983 */ /* 0x000ee40000300a00 */
[C---:B------:R-:W-:Y:S02]  /*c5b0*/  IMAD.WIDE R62, R135.reuse, 0x4, R248 ;  /* 0x00000004873e7825 */ /* 0x040fe400078e02f8 */
[----:B------:R-:W3:Y:S04]  /*c5c0*/  LDL.LU.64 R242, [R1+0x220] ;  /* 0x0002200001f27983 */ /* 0x000ee80000300a00 */
[----:B------:R-:W3:Y:S01]  /*c5d0*/  LDL.LU.64 R244, [R1+0x228] ;  /* 0x0002280001f47983 */ /* 0x000ee20000300a00 */
[----:B------:R-:W-:-:S03]  /*c5e0*/  IMAD.WIDE R110, R135, 0x4, R140 ;  /* 0x00000004876e7825 */ /* 0x000fc600078e028c */
[----:B------:R-:W4:Y:S04]  /*c5f0*/  LDL.LU.64 R246, [R1+0x230] ;  /* 0x0002300001f67983 */ /* 0x000f280000300a00 */
[----:B------:R-:W4:Y:S01]  /*c600*/  LDL.LU.64 R248, [R1+0x238] ;  /* 0x0002380001f87983 */ /* 0x000f220000300a00 */
[----:B------:R-:W-:-:S03]  /*c610*/  IMAD.WIDE R126, R135, 0x4, R138 ;  /* 0x00000004877e7825 */ /* 0x000fc600078e028a */
[----:B------:R-:W0:Y:S01]  /*c620*/  LDGDEPBAR ;  /* 0x00000000000079af */ /* 0x000e220000000000 */
[----:B--2---:R-:W-:-:S03]  /*c630*/  IMAD.WIDE R64, R135, 0x4, R250 ;  /* 0x0000000487407825 */ /* 0x004fc600078e02fa */
[----:B------:R-:W2:Y:S04]  /*c640*/  LDL.LU.64 R250, [R1+0x240] ;  /* 0x0002400001fa7983 */ /* 0x000ea80000300a00 */
[----:B------:R-:W2:Y:S04]  /*c650*/  LDL.LU.64 R140, [R1+0x638] ;  /* 0x00063800018c7983 */ /* 0x000ea80000300a00 */
[----:B------:R-:W2:Y:S01]  /*c660*/  LDL.LU.64 R138, [R1+0x630] ;  /* 0x00063000018a7983 */ /* 0x000ea20000300a00 */
[----:B---3--:R-:W-:-:S04]  /*c670*/  IMAD.WIDE R144, R135, 0x4, R244 ;  /* 0x0000000487907825 */ /* 0x008fc800078e02f4 */
[----:B----4-:R-:W-:-:S04]  /*c680*/  IMAD.WIDE R146, R135, 0x4, R246 ;  /* 0x0000000487927825 */ /* 0x010fc800078e02f6 */
[C---:B------:R-:W-:Y:S02]  /*c690*/  IMAD.WIDE R246, R135.reuse, 0x4, R142 ;  /* 0x0000000487f67825 */ /* 0x040fe400078e028e */
[----:B------:R-:W1:Y:S02]  /*c6a0*/  LDC R143, c[0x0][0x3a0] ;  /* 0x0000e800ff8f7b82 */ /* 0x000e640000000800 */
[----:B------:R-:W-:-:S04]  /*c6b0*/  IMAD.WIDE R148, R135, 0x4, R248 ;  /* 0x0000000487947825 */ /* 0x000fc800078e02f8 */
[C---:B--2---:R-:W-:Y:S02]  /*c6c0*/  IMAD.WIDE R244, R135.reuse, 0x4, R140 ;  /* 0x0000000487f47825 */ /* 0x044fe400078e028c */
[----:B------:R-:W2:Y:S04]  /*c6d0*/  LDL.LU.64 R140, [R1+0x628] ;  /* 0x00062800018c7983 */ /* 0x000ea80000300a00 */
[----:B------:R-:W3:Y:S04]  /*c6e0*/  LDL.LU R142, [R1+0x620] ;  /* 0x00062000018e7983 */ /* 0x000ee80000300800 */
[----:B------:R-:W4:Y:S01]  /*c6f0*/  LDL.LU.64 R248, [R1+0x3b0] ;  /* 0x0003b00001f87983 */ /* 0x000f220000300a00 */
[----:B------:R-:W-:-:S04]  /*c700*/  IMAD.WIDE R10, R135, 0x4, R10 ;  /* 0x00000004870a7825 */ /* 0x000fc800078e020a */
[C---:B------:R-:W-:Y:S01]  /*c710*/  IMAD.WIDE R24, R135.reuse, 0x4, R24 ;  /* 0x0000000487187825 */ /* 0x040fe200078e0218 */
[----:B------:R-:W-:Y:S03]  /*c720*/  LDGSTS.E [R252+0x58000], desc[UR22][R10.64], P6 ;  /* 0x580000000afc7fae */ /* 0x000fe6000b1a1016 */
        /* <DEDUP_REMOVED lines=11> */
[----:B------:R-:W-:Y:S01]  /*c7e0*/  LDGSTS.E [R252+0x59800], desc[UR22][R112.64], P6 ;  /* 0x5980000070fc7fae */ /* 0x000fe2000b1a1016 */
[----:B------:R-:W1:Y:S02]  /*c7f0*/  LDC R106, c[0x0][0x3a0] ;  /* 0x0000e800ff6a7b82 */ /* 0x000e640000000800 */
[C---:B------:R-:W-:Y:S01]  /*c800*/  IMAD.WIDE R4, R135.reuse, 0x4, R4 ;  /* 0x0000000487047825 */ /* 0x040fe200078e0204 */
[----:B------:R-:W-:Y:S03]  /*c810*/  LDGSTS.E [R252+0x59c00], desc[UR22][R128.64], P6 ;  /* 0x59c0000080fc7fae */ /* 0x000fe6000b1a1016 */
[----:B------:R-:W-:-:S02]  /*c820*/  IMAD.WIDE R26, R135, 0x4, R26 ;  /* 0x00000004871a7825 */ /* 0x000fc400078e021a */
[----:B------:R-:W1:Y:S02]  /*c830*/  LDC R107, c[0x0][0x3a0] ;  /* 0x0000e800ff6b7b82 */ /* 0x000e640000000800 */
[----:B------:R-:W-:-:S04]  /*c840*/  IMAD.WIDE R42, R135, 0x4, R42 ;  /* 0x00000004872a7825 */ /* 0x000fc800078e022a */
        /* <DEDUP_REMOVED lines=28> */
[C---:B------:R-:W-:Y:S02]  /*ca10*/  IMAD.WIDE R242, R135.reuse, 0x4, R250 ;  /* 0x0000000487f27825 */ /* 0x040fe400078e02fa */
[----:B------:R-:W4:Y:S02]  /*ca20*/  LDL.LU.64 R250, [R1+0x3a8] ;  /* 0x0003a80001fa7983 */ /* 0x000f240000300a00 */
[C---:B------:R-:W-:Y:S02]  /*ca30*/  IMAD.WIDE R20, R135.reuse, 0x4, R20 ;  /* 0x0000000487147825 */ /* 0x040fe400078e0214 */
[----:B------:R-:W4:Y:S02]  /*ca40*/  LDL.LU.64 R150, [R1+0x3a0] ;  /* 0x0003a00001967983 */ /* 0x000f240000300a00 */
[C---:B------:R-:W-:Y:S02]  /*ca50*/  IMAD.WIDE R36, R135.reuse, 0x4, R36 ;  /* 0x0000000487247825 */ /* 0x040fe400078e0224 */
[----:B------:R-:W4:Y:S02]  /*ca60*/  LDL.LU.64 R96, [R1+0x398] ;  /* 0x0003980001607983 */ /* 0x000f240000300a00 */
[----:B------:R-:W-:-:S02]  /*ca70*/  IMAD.WIDE R80, R135, 0x4, R80 ;  /* 0x0000000487507825 */ /* 0x000fc400078e0250 */
[----:B------:R-:W4:Y:S02]  /*ca80*/  LDL.LU.64 R98, [R1+0x390] ;  /* 0x0003900001627983 */ /* 0x000f240000300a00 */
[C---:B------:R-:W-:Y:S02]  /*ca90*/  IMAD.WIDE R108, R135.reuse, 0x4, R108 ;  /* 0x00000004876c7825 */ /* 0x040fe400078e026c */
[----:B------:R-:W4:Y:S02]  /*caa0*/  LDL.LU.64 R100, [R1+0x388] ;  /* 0x0003880001647983 */ /* 0x000f240000300a00 */
[C---:B------:R-:W-:Y:S02]  /*cab0*/  IMAD.WIDE R124, R135.reuse, 0x4, R124 ;  /* 0x00000004877c7825 */ /* 0x040fe400078e027c */
[----:B------:R-:W4:Y:S02]  /*cac0*/  LDL.LU.64 R102, [R1+0x380] ;  /* 0x0003800001667983 */ /* 0x000f240000300a00 */
[----:B------:R-:W-:-:S04]  /*cad0*/  IMAD.WIDE R22, R135, 0x4, R22 ;  /* 0x0000000487167825 */ /* 0x000fc800078e0216 */
[----:B------:R-:W-:-:S04]  /*cae0*/  IMAD.WIDE R38, R135, 0x4, R38 ;  /* 0x0000000487267825 */ /* 0x000fc800078e0226 */
[----:B------:R-:W-:-:S04]  /*caf0*/  IMAD.WIDE R66, R135, 0x4, R66 ;  /* 0x0000000487427825 */ /* 0x000fc800078e0242 */
[----:B------:R-:W-:-:S04]  /*cb00*/  IMAD.WIDE R82, R135, 0x4, R82 ;  /* 0x0000000487527825 */ /* 0x000fc800078e0252 */
[----:B------:R-:W-:Y:S01]  /*cb10*/  VIADD R132, R132, 0xfffffefc ;  /* 0xfffffefc84847836 */ /* 0x000fe20000000000 */
[----:B---3--:R-:W-:Y:S04]  /*cb20*/  LDGSTS.E [R142+0x58080], desc[UR22][R4.64], P6 ;  /* 0x58080000048e7fae */ /* 0x008fe8000b1a1016 */
[----:B------:R-:W-:Y:S04]  /*cb30*/  LDGSTS.E [R142+0x58480], desc[UR22][R26.64], P6 ;  /* 0x584800001a8e7fae */ /* 0x000fe8000b1a1016 */
[----:B------:R-:W-:Y:S04]  /*cb40*/  LDGSTS.E [R142+0x58880], desc[UR22][R42.64], P6 ;  /* 0x588800002a8e7fae */ /* 0x000fe8000b1a1016 */
[----:B------:R-:W-:Y:S04]  /*cb50*/  LDGSTS.E [R142+0x58c80], desc[UR22][R54.64], P6 ;  /* 0x58c80000368e7fae */ /* 0x000fe8000b1a1016 */
[----:B------:R-:W-:Y:S04]  /*cb60*/  LDGSTS.E [R142+0x59080], desc[UR22][R70.64], P6 ;  /* 0x59080000468e7fae */ /* 0x000fe8000b1a1016 */
[----:B------:R-:W-:Y:S04]  /*cb70*/  LDGSTS.E [R142+0x59480], desc[UR22][R86.64], P6 ;  /* 0x59480000568e7fae */ /* 0x000fe8000b1a1016 */
[----:B------:R-:W-:Y:S04]  /*cb80*/  LDGSTS.E [R142+0x59880], desc[UR22][R114.64], P6 ;  /* 0x59880000728e7fae */ /* 0x000fe8000b1a1016 */
[----:B------:R-:W-:Y:S04]  /*cb90*/  LDGSTS.E [R142+0x59c80], desc[UR22][R130.64], P6 ;  /* 0x59c80000828e7fae */ /* 0x000fe8000b1a1016 */
[----:B--2---:R-:W-:Y:S04]  /*cba0*/  LDGSTS.E [R141+0x58100], desc[UR22][R12.64], P6 ;  /* 0x581000000c8d7fae */ /* 0x004fe8000b1a1016 */
[----:B------:R-:W-:Y:S04]  /*cbb0*/  LDGSTS.E [R141+0x58500], desc[UR22][R28.64], P6 ;  /* 0x585000001c8d7fae */ /* 0x000fe8000b1a1016 */
        /* <DEDUP_REMOVED lines=46> */
[----:B------:R-:W0:Y:S01]  /*cea0*/  LDGDEPBAR ;  /* 0x00000000000079af */ /* 0x000e220000000000 */
[----:B----4-:R-:W-:Y:S01]  /*ceb0*/  IMAD.WIDE R248, R133, 0x4, R248 ;  /* 0x0000000485f87825 */ /* 0x010fe200078e02f8 */
[----:B------:R-:W-:Y:S01]  /*cec0*/  BAR.SYNC.DEFER_BLOCKING 0x0 ;  /* 0x0000000000007b1d */ /* 0x000fe20000010000 */
[----:B------:R-:W-:-:S02]  /*ced0*/  ISETP.GE.U32.AND P6, PT, R132, 0x7ffffe7d, PT ;  /* 0x7ffffe7d8400780c */ /* 0x000fc40003fc6070 */
[----:B-1----:R-:W-:Y:S01]  /*cee0*/  IADD3 R132, PT, PT, R143, -0x105, RZ ;  /* 0xfffffefb8f847810 */ /* 0x002fe20007ffe0ff */
[----:B------:R-:W-:-:S04]  /*cef0*/  IMAD.WIDE R250, R133, 0x4, R250 ;  /* 0x0000000485fa7825 */ /* 0x000fc800078e02fa */
[----:B------:R-:W1:Y:S01]  /*cf00*/  LDC R143, c[0x0][0x3a0] ;  /* 0x0000e800ff8f7b82 */ /* 0x000e620000000800 */
[----:B------:R-:W-:Y:S01]  /*cf10*/  @!PT LDS RZ, [RZ] ;  /* 0x00000000fffff984 */ /* 0x000fe20000000800 */
[----:B------:R-:W-:Y:S01]  /*cf20*/  @!PT LDS RZ, [RZ] ;  /* 0x00000000fffff984 */ /* 0x000fe20000000800 */
[----:B------:R-:W-:Y:S01]  /*cf30*/  @!PT LDS RZ, [RZ] ;  /* 0x00000000fffff984 */ /* 0x000fe20000000800 */
[----:B------:R-:W-:Y:S01]  /*cf40*/  LDGSTS.E [R134+0x20000], desc[UR22][R248.64], !P5 ;  /* 0x20000000f8867fae */ /* 0x000fe2000e9a1016 */
[----:B------:R-:W-:Y:S01]  /*cf50*/  ISETP.GE.U32.AND P5, PT, R132, 0x7ffffe7c, PT ;  /* 0x7ffffe7c8400780c */ /* 0x000fe20003fa6070 */
[----:B------:R-:W-:Y:S02]  /*cf60*/  VIADD R132, R104, 0xfffffefa ;  /* 0xfffffefa68847836 */ /* 0x000fe40000000000 */
[----:B------:R-:W2:Y:S01]  /*cf70*/  LDL.LU.64 R104, [R1+0x378] ;  /* 0x0003780001687983 */ /* 0x000ea20000300a00 */
[----:B------:R-:W-:-:S03]  /*cf80*/  IMAD.WIDE R150, R133, 0x4, R150 ;  /* 0x0000000485967825 */ /* 0x000fc600078e0296 */
[----:B------:R-:W-:Y:S04]  /*cf90*/  LDGSTS.E [R134+0x20004], desc[UR22][R250.64], !P4 ;  /* 0x20004000fa867fae */ /* 0x000fe8000e1a1016 */
[----:B------:R3:W-:Y:S04]  /*cfa0*/  STL.64 [R1+0x3a0], R150 ;  /* 0x0003a09601007387 */ /* 0x0007e80000100a00 */
[----:B------:R4:W-:Y:S01]  /*cfb0*/  LDGSTS.E [R134+0x20008], desc[UR22][R150.64], !P1 ;  /* 0x2000800096867fae */ /* 0x0009e2000c9a1016 */
[----:B------:R-:W-:-:S04]  /*cfc0*/  IMAD.WIDE R96, R133, 0x4, R96 ;  /* 0x0000000485607825 */ /* 0x000fc800078e0260 */
[----:B------:R-:W-:Y:S01]  /*cfd0*/  IMAD.WIDE R98, R133, 0x4, R98 ;  /* 0x0000000485627825 */ /* 0x000fe200078e0262 */
[----:B------:R1:W-:Y:S01]  /*cfe0*/  LDGSTS.E [R134+0x2000c], desc[UR22][R96.64], !P6 ;  /* 0x2000c00060867fae */ /* 0x0003e2000f1a1016 */
[----:B------:R-:W-:-:S03]  /*cff0*/  ISETP.GE.U32.AND P4, PT, R132, 0x7ffffe7b, PT ;  /* 0x7ffffe7b8400780c */ /* 0x000fc60003f86070 */
[----:B---3--:R-:W4:Y:S04]  /*d000*/  LDL.LU.64 R150, [R1+0x370] ;  /* 0x0003700001967983 */ /* 0x008f280000300a00 */
[----:B------:R3:W-:Y:S01]  /*d010*/  STL.64 [R1+0x398], R96 ;  /* 0x0003986001007387 */ /* 0x0007e20000100a00 */
[----:B------:R-:W-:Y:S02]  /*d020*/  VIADD R132, R106, 0xfffffef9 ;  /* 0xfffffef96a847836 */ /* 0x000fe40000000000 */
[----:B------:R-:W-:Y:S01]  /*d030*/  IMAD.WIDE R100, R133, 0x4, R100 ;  /* 0x0000000485647825 */ /* 0x000fe200078e0264 */
[----:B------:R1:W-:Y:S01]  /*d040*/  LDGSTS.E [R134+0x20010], desc[UR22][R98.64], !P5 ;  /* 0x2001000062867fae */ /* 0x0003e2000e9a1016 */
[----:B------:R-:W1:Y:S03]  /*d050*/  LDC R106, c[0x0][0x3a0] ;  /* 0x0000e800ff6a7b82 */ /* 0x000e660000000800 */
[----:B---3--:R-:W3:Y:S04]  /*d060*/  LDL.LU.64 R96, [R1+0x368] ;  /* 0x0003680001607983 */ /* 0x008ee80000300a00 */
[----:B------:R1:W-:Y:S01]  /*d070*/  STL.64 [R1+0x390], R98 ;  /* 0x0003906201007387 */ /* 0x0003e20000100a00 */
[----:B------:R-:W-:Y:S01]  /*d080*/  ISETP.GE.U32.AND P1, PT, R132, 0x7ffffe7a, PT ;  /* 0x7ffffe7a8400780c */ /* 0x000fe20003f26070 */
[----:B------:R-:W-:-:S02]  /*d090*/  VIADD R132, R107, 0xfffffef8 ;  /* 0xfffffef86b847836 */ /* 0x000fc40000000000 */
[----:B------:R1:W-:Y:S01]  /*d0a0*/  LDGSTS.E [R134+0x20014], desc[UR22][R100.64], !P4 ;  /* 0x2001400064867fae */ /* 0x0003e2000e1a1016 */
[----:B------:R-:W-:Y:S01]  /*d0b0*/  IMAD.WIDE R102, R133, 0x4, R102 ;  /* 0x0000000485667825 */ /* 0x000fe200078e0266 */
[----:B------:R-:W2:Y:S02]  /*d0c0*/  LDC R107, c[0x0][0x3a0] ;  /* 0x0000e800ff6b7b82 */ /* 0x000ea40000000800 */
[----:B-1----:R-:W3:Y:S01]  /*d0d0*/  LDL.LU.64 R98, [R1+0x360] ;  /* 0x0003600001627983 */ /* 0x002ee20000300a00 */
[----:B------:R-:W-:-:S03]  /*d0e0*/  ISETP.GE.U32.AND P6, PT, R132, 0x7ffffe79, PT ;  /* 0x7ffffe798400780c */ /* 0x000fc60003fc6070 */
[----:B------:R1:W-:Y:S04]  /*d0f0*/  STL.64 [R1+0x388], R100 ;  /* 0x0003886401007387 */ /* 0x0003e80000100a00 */
[----:B------:R1:W-:Y:S04]  /*d100*/  LDGSTS.E [R134+0x20018], desc[UR22][R102.64], !P1 ;  /* 0x2001800066867fae */ /* 0x0003e8000c9a1016 */
[----:B-1----:R-:W3:Y:S04]  /*d110*/  LDL.LU.64 R100, [R1+0x358] ;  /* 0x0003580001647983 */ /* 0x002ee80000300a00 */
[----:B------:R1:W-:Y:S04]  /*d120*/  STL.64 [R1+0x380], R102 ;  /* 0x0003806601007387 */ /* 0x0003e80000100a00 */
[----:B-1----:R-:W3:Y:S01]  /*d130*/  LDL.LU.64 R102, [R1+0x350] ;  /* 0x0003500001667983 */ /* 0x002ee20000300a00 */
[----:B--2---:R-:W-:-:S05]  /*d140*/  IMAD.WIDE R104, R133, 0x4, R104 ;  /* 0x0000000485687825 */ /* 0x004fca00078e0268 */
[----:B------:R1:W-:Y:S04]  /*d150*/  STL.64 [R1+0x378], R104 ;  /* 0x0003786801007387 */ /* 0x0003e80000100a00 */
[----:B------:R2:W-:Y:S04]  /*d160*/  LDGSTS.E [R134+0x2001c], desc[UR22][R104.64], !P6 ;  /* 0x2001c00068867fae */ /* 0x0005e8000f1a1016 */
[----:B-1----:R-:W2:Y:S01]  /*d170*/  LDL.LU.64 R104, [R1+0x348] ;  /* 0x0003480001687983 */ /* 0x002ea20000300a00 */
[----:B------:R-:W-:Y:S02]  /*d180*/  VIADD R132, R143, 0xfffffef7 ;  /* 0xfffffef78f847836 */ /* 0x000fe40000000000 */
[----:B------:R-:W1:Y:S03]  /*d190*/  LDC R143, c[0x0][0x3a0] ;  /* 0x0000e800ff8f7b82 */ /* 0x000e660000000800 */
[----:B------:R-:W-:Y:S01]  /*d1a0*/  ISETP.GE.U32.AND P5, PT, R132, 0x7ffffe78, PT ;  /* 0x7ffffe788400780c */ /* 0x000fe20003fa6070 */
[----:B----4-:R-:W-:-:S04]  /*d1b0*/  IMAD.WIDE R150, R133, 0x4, R150 ;  /* 0x0000000485967825 */ /* 0x010fc800078e0296 */
[----:B------:R-:W-:Y:S01]  /*d1c0*/  VIADD R132, R106, 0xfffffef6 ;  /* 0xfffffef66a847836 */ /* 0x000fe20000000000 */
[----:B------:R4:W-:Y:S01]  /*d1d0*/  STL.64 [R1+0x370], R150 ;  /* 0x0003709601007387 */ /* 0x0009e20000100a00 */
[----:B------:R-:W3:Y:S06]  /*d1e0*/  LDC R106, c[0x0][0x3a0] ;  /* 0x0000e800ff6a7b82 */ /* 0x000eec0000000800 */
[----:B------:R1:W-:Y:S01]  /*d1f0*/  LDGSTS.E [R134+0x20020], desc[UR22][R150.64], !P5 ;  /* 0x2002000096867fae */ /* 0x0003e2000e9a1016 */
[----:B------:R-:W-:Y:S02]  /*d200*/  ISETP.GE.U32.AND P4, PT, R132, 0x7ffffe77, PT ;  /* 0x7ffffe778400780c */ /* 0x000fe40003f86070 */
[----:B------:R-:W-:-:S02]  /*d210*/  IADD3 R132, PT, PT, R107, -0x10b, RZ ;  /* 0xfffffef56b847810 */ /* 0x000fc40007ffe0ff */
[----:B------:R-:W3:Y:S01]  /*d220*/  LDC R107, c[0x0][0x3a0] ;  /* 0x0000e800ff6b7b82 */ /* 0x000ee20000000800 */
[----:B----4-:R-:W4:Y:S01]  /*d230*/  LDL.LU.64 R150, [R1+0x340] ;  /* 0x0003400001967983 */ /* 0x010f220000300a00 */
[----:B------:R-:W-:Y:S01]  /*d240*/  ISETP.GE.U32.AND P1, PT, R132, 0x7ffffe76, PT ;  /* 0x7ffffe768400780c */ /* 0x000fe20003f26070 */
[----:B---3--:R-:W-:-:S04]  /*d250*/  IMAD.WIDE R96, R133, 0x4, R96 ;  /* 0x0000000485607825 */ /* 0x008fc800078e0260 */
[----:B-1----:R-:W-:Y:S01]  /*d260*/  VIADD R132, R143, 0xfffffef4 ;  /* 0xfffffef48f847836 */ /* 0x002fe20000000000 */
[----:B------:R1:W-:Y:S01]  /*d270*/  STL.64 [R1+0x368], R96 ;  /* 0x0003686001007387 */ /* 0x0003e20000100a00 */
[----:B------:R-:W-:Y:S01]  /*d280*/  IMAD.WIDE R98, R133, 0x4, R98 ;  /* 0x0000000485627825 */ /* 0x000fe200078e0262 */
[----:B------:R-:W3:Y:S02]  /*d290*/  LDC R143, c[0x0][0x3a0] ;  /* 0x0000e800ff8f7b82 */ /* 0x000ee40000000800 */
[----:B------:R1:W-:Y:S01]  /*d2a0*/  LDGSTS.E [R134+0x20024], desc[UR22][R96.64], !P4 ;  /* 0x2002400060867fae */ /* 0x0003e2000e1a1016 */
[----:B------:R-:W-:Y:S01]  /*d2b0*/  ISETP.GE.U32.AND P6, PT, R132, 0x7ffffe75, PT ;  /* 0x7ffffe758400780c */ /* 0x000fe20003fc6070 */
[----:B------:R-:W-:Y:S02]  /*d2c0*/  VIADD R132, R106, 0xfffffef3 ;  /* 0xfffffef36a847836 */ /* 0x000fe40000000000 */
[----:B------:R2:W-:Y:S02]  /*d2d0*/  LDGSTS.E [R134+0x20028], desc[UR22][R98.64], !P1 ;  /* 0x2002800062867fae */ /* 0x0005e4000c9a1016 */
[----:B------:R-:W2:Y:S02]  /*d2e0*/  LDC R106, c[0x0][0x3a0] ;  /* 0x0000e800ff6a7b82 */ /* 0x000ea40000000800 */
[----:B-1----:R-:W4:Y:S04]  /*d2f0*/  LDL.LU.64 R96, [R1+0x338] ;  /* 0x0003380001607983 */ /* 0x002f280000300a00 */
[----:B------:R1:W-:Y:S01]  /*d300*/  STL.64 [R1+0x250], R98 ;  /* 0x0002506201007387 */ /* 0x0003e20000100a00 */
[----:B------:R-:W-:Y:S01]  /*d310*/  ISETP.GE.U32.AND P5, PT, R132, 0x7ffffe74, PT ;  /* 0x7ffffe748400780c */ /* 0x000fe20003fa6070 */
[----:B------:R-:W-:-:S02]  /*d320*/  VIADD R132, R107, 0xfffffef2 ;  /* 0xfffffef26b847836 */ /* 0x000fc40000000000 */
[C---:B------:R-:W-:Y:S01]  /*d330*/  IMAD.WIDE R100, R133.reuse, 0x4, R100 ;  /* 0x0000000485647825 */ /* 0x040fe200078e0264 */
[----:B------:R-:W2:Y:S01]  /*d340*/  LDC R107, c[0x0][0x3a0] ;  /* 0x0000e800ff6b7b82 */ /* 0x000ea20000000800 */
[----:B-1----:R-:W4:Y:S01]  /*d350*/  LDL.LU.64 R98, [R1+0x330] ;  /* 0x0003300001627983 */ /* 0x002f220000300a00 */
[----:B------:R-:W-:Y:S01]  /*d360*/  ISETP.GE.U32.AND P4, PT, R132, 0x7ffffe73, PT ;  /* 0x7ffffe738400780c */ /* 0x000fe20003f86070 */
[C---:B------:R-:W-:Y:S02]  /*d370*/  IMAD.WIDE R102, R133.reuse, 0x4, R102 ;  /* 0x0000000485667825 */ /* 0x040fe400078e0266 */
[----:B------:R1:W-:Y:S04]  /*d380*/  STL.64 [R1+0x248], R100 ;  /* 0x0002486401007387 */ /* 0x0003e80000100a00 */
[----:B------:R1:W-:Y:S04]  /*d390*/  LDGSTS.E [R134+0x2002c], desc[UR22][R100.64], !P6 ;  /* 0x2002c00064867fae */ /* 0x0003e8000f1a1016 */
[----:B------:R2:W-:Y:S04]  /*d3a0*/  LDGSTS.E [R134+0x20030], desc[UR22][R102.64], !P5 ;  /* 0x2003000066867fae */ /* 0x0005e8000e9a1016 */
[----:B-1----:R-:W4:Y:S04]  /*d3b0*/  LDL.LU.64 R100, [R1+0x328] ;  /* 0x0003280001647983 */ /* 0x002f280000300a00 */
[----:B------:R1:W-:Y:S04]  /*d3c0*/  STL.64 [R1+0x240], R102 ;  /* 0x0002406601007387 */ /* 0x0003e80000100a00 */
[----:B-1----:R-:W4:Y:S01]  /*d3d0*/  LDL.LU.64 R102, [R1+0x320] ;  /* 0x0003200001667983 */ /* 0x002f220000300a00 */
[----:B--2---:R-:W-:-:S05]  /*d3e0*/  IMAD.WIDE R104, R133, 0x4, R104 ;  /* 0x0000000485687825 */ /* 0x004fca00078e0268 */
[----:B------:R1:W-:Y:S04]  /*d3f0*/  STL.64 [R1+0x238], R104 ;  /* 0x0002386801007387 */ /* 0x0003e80000100a00 */
[----:B------:R2:W-:Y:S04]  /*d400*/  LDGSTS.E [R134+0x20034], desc[UR22][R104.64], !P4 ;  /* 0x2003400068867fae */ /* 0x0005e8000e1a1016 */
[----:B-1----:R-:W2:Y:S01]  /*d410*/  LDL.LU.64 R104, [R1+0x318] ;  /* 0x0003180001687983 */ /* 0x002ea20000300a00 */
[----:B---3--:R-:W-:Y:S02]  /*d420*/  VIADD R132, R143, 0xfffffef1 ;  /* 0xfffffef18f847836 */ /* 0x008fe40000000000 */
[----:B------:R-:W1:Y:S03]  /*d430*/  LDC R143, c[0x0][0x3a0] ;  /* 0x0000e800ff8f7b82 */ /* 0x000e660000000800 */
[----:B------:R-:W-:Y:S01]  /*d440*/  ISETP.GE.U32.AND P1, PT, R132, 0x7ffffe72, PT ;  /* 0x7ffffe728400780c */ /* 0x000fe20003f26070 */
[----:B----4-:R-:W-:-:S04]  /*d450*/  IMAD.WIDE R150, R133, 0x4, R150 ;  /* 0x0000000485967825 */ /* 0x010fc800078e0296 */
[----:B------:R-:W-:Y:S01]  /*d460*/  VIADD R132, R106, 0xfffffef0 ;  /* 0xfffffef06a847836 */ /* 0x000fe20000000000 */
[----:B------:R3:W-:Y:S01]  /*d470*/  STL.64 [R1+0x230], R150 ;  /* 0x0002309601007387 */ /* 0x0007e20000100a00 */
[----:B------:R-:W4:Y:S06]  /*d480*/  LDC R106, c[0x0][0x3a0] ;  /* 0x0000e800ff6a7b82 */ /* 0x000f2c0000000800 */
[----:B------:R1:W-:Y:S01]  /*d490*/  LDGSTS.E [R134+0x20038], desc[UR22][R150.64], !P1 ;  /* 0x2003800096867fae */ /* 0x0003e2000c9a1016 */
[----:B------:R-:W-:Y:S02]  /*d4a0*/  ISETP.GE.U32.AND P6, PT, R132, 0x7ffffe71, PT ;  /* 0x7ffffe718400780c */ /* 0x000fe40003fc6070 */
[----:B------:R-:W-:-:S02]  /*d4b0*/  IADD3 R132, PT, PT, R107, -0x111, RZ ;  /* 0xfffffeef6b847810 */ /* 0x000fc40007ffe0ff */
[----:B------:R-:W4:Y:S01]  /*d4c0*/  LDC R107, c[0x0][0x3a0] ;  /* 0x0000e800ff6b7b82 */ /* 0x000f220000000800 */
[----:B---3--:R-:W3:Y:S01]  /*d4d0*/  LDL.LU.64 R150, [R1+0x310] ;  /* 0x0003100001967983 */ /* 0x008ee20000300a00 */
[----:B------:R-:W-:Y:S01]  /*d4e0*/  ISETP.GE.U32.AND P5, PT, R132, 0x7ffffe70, PT ;  /* 0x7ffffe708400780c */ /* 0x000fe20003fa6070 */
[----:B------:R-:W-:-:S04]  /*d4f0*/  IMAD.WIDE R96, R133, 0x4, R96 ;  /* 0x0000000485607825 */ /* 0x000fc800078e0260 */
[----:B-1----:R-:W-:Y:S01]  /*d500*/  VIADD R132, R143, 0xfffffeee ;  /* 0xfffffeee8f847836 */ /* 0x002fe20000000000 */
[----:B------:R1:W-:Y:S01]  /*d510*/  STL.64 [R1+0x228], R96 ;  /* 0x0002286001007387 */ /* 0x0003e20000100a00 */
[----:B------:R-:W2:Y:S03]  /*d520*/  LDC R143, c[0x0][0x3a0] ;  /* 0x0000e800ff8f7b82 */ /* 0x000ea60000000800 */
[----:B------:R1:W-:Y:S01]  /*d530*/  LDGSTS.E [R134+0x2003c], desc[UR22][R96.64], !P6 ;  /* 0x2003c00060867fae */ /* 0x0003e2000f1a1016 */
[----:B------:R-:W-:Y:S01]  /*d540*/  ISETP.GE.U32.AND P4, PT, R132, 0x7ffffe6f, PT ;  /* 0x7ffffe6f8400780c */ /* 0x000fe20003f86070 */
[----:B------:R-:W-:Y:S02]  /*d550*/  IMAD.WIDE R98, R133, 0x4, R98 ;  /* 0x0000000485627825 */ /* 0x000fe400078e0262 */
[----:B-1----:R-:W3:Y:S02]  /*d560*/  LDL.LU.64 R96, [R1+0x308] ;  /* 0x0003080001607983 */ /* 0x002ee40000300a00 */
[----:B----4-:R-:W-:-:S02]  /*d570*/  VIADD R132, R106, 0xfffffeed ;  /* 0xfffffeed6a847836 */ /* 0x010fc40000000000 */
[----:B------:R-:W1:Y:S01]  /*d580*/  LDC R106, c[0x0][0x3a0] ;  /* 0x0000e800ff6a7b82 */ /* 0x000e620000000800 */
[----:B------:R4:W-:Y:S04]  /*d590*/  STL.64 [R1+0x220], R98 ;  /* 0x0002206201007387 */ /* 0x0009e80000100a00 */
[----:B------:R1:W-:Y:S01]  /*d5a0*/  LDGSTS.E [R134+0x20040], desc[UR22][R98.64], !P5 ;  /* 0x2004000062867fae */ /* 0x0003e2000e9a1016 */
[----:B------:R-:W-:Y:S01]  /*d5b0*/  ISETP.GE.U32.AND P1, PT, R132, 0x7ffffe6e, PT ;  /* 0x7ffffe6e8400780c */ /* 0x000fe20003f26070 */
[----:B------:R-:W-:Y:S02]  /*d5c0*/  VIADD R132, R107, 0xfffffeec ;  /* 0xfffffeec6b847836 */ /* 0x000fe40000000000 */
[----:B------:R-:W1:Y:S01]  /*d5d0*/  LDC R107, c[0x0][0x3a0] ;  /* 0x0000e800ff6b7b82 */ /* 0x000e620000000800 */
[----:B----4-:R-:W4:Y:S01]  /*d5e0*/  LDL.LU.64 R98, [R1+0x300] ;  /* 0x0003000001627983 */ /* 0x010f220000300a00 */
[----:B------:R-:W-:Y:S01]  /*d5f0*/  IMAD.WIDE R100, R133, 0x4, R100 ;  /* 0x0000000485647825 */ /* 0x000fe200078e0264 */
[----:B------:R-:W-:-:S04]  /*d600*/  ISETP.GE.U32.AND P6, PT, R132, 0x7ffffe6d, PT ;  /* 0x7ffffe6d8400780c */ /* 0x000fc80003fc6070 */
[----:B------:R1:W-:Y:S04]  /*d610*/  STL.64 [R1+0x218], R100 ;  /* 0x0002186401007387 */ /* 0x0003e80000100a00 */
[----:B------:R1:W-:Y:S01]  /*d620*/  LDGSTS.E [R134+0x20044], desc[UR22][R100.64], !P4 ;  /* 0x2004400064867fae */ /* 0x0003e2000e1a1016 */
[----:B------:R-:W-:-:S05]  /*d630*/  IMAD.WIDE R102, R133, 0x4, R102 ;  /* 0x0000000485667825 */ /* 0x000fca00078e0266 */
        /* <DEDUP_REMOVED lines=8> */
[----:B------:R-:W-:Y:S02]  /*d6c0*/  VIADD R132, R143, 0xfffffeeb ;  /* 0xfffffeeb8f847836 */ /* 0x000fe40000000000 */
[----:B------:R-:W1:Y:S03]  /*d6d0*/  LDC R143, c[0x0][0x3a0] ;  /* 0x0000e800ff8f7b82 */ /* 0x000e660000000800 */
[----:B------:R-:W-:Y:S01]  /*d6e0*/  ISETP.GE.U32.AND P5, PT, R132, 0x7ffffe6c, PT ;  /* 0x7ffffe6c8400780c */ /* 0x000fe20003fa6070 */
[----:B---3--:R-:W-:-:S04]  /*d6f0*/  IMAD.WIDE R150, R133, 0x4, R150 ;  /* 0x0000000485967825 */ /* 0x008fc800078e0296 */
        /* <DEDUP_REMOVED lines=15> */
[----:B----4-:R-:W-:-:S03]  /*d7f0*/  VIADD R132, R106, 0xfffffee7 ;  /* 0xfffffee76a847836 */ /* 0x010fc60000000000 */
[----:B------:R-:W4:Y:S01]  /*d800*/  LDC R106, c[0x0][0x3a0] ;  /* 0x0000e800ff6a7b82 */ /* 0x000f220000000800 */
[----:B------:R-:W-:Y:S01]  /*d810*/  IMAD.WIDE R98, R133, 0x4, R98 ;  /* 0x0000000485627825 */ /* 0x000fe200078e0262 */
[----:B-1----:R-:W4:Y:S04]  /*d820*/  LDL.LU.64 R96, [R1+0x2d8] ;  /* 0x0002d80001607983 */ /* 0x002f280000300a00 */
[----:B------:R1:W-:Y:S04]  /*d830*/  STL.64 [R1+0x1f0], R98 ;  /* 0x0001f06201007387 */ /* 0x0003e80000100a00 */
[----:B------:R1:W-:Y:S01]  /*d840*/  LDGSTS.E [R134+0x20058], desc[UR22][R98.64], !P1 ;  /* 0x2005800062867fae */ /* 0x0003e2000c9a1016 */
[----:B------:R-:W-:Y:S01]  /*d850*/  ISETP.GE.U32.AND P5, PT, R132, 0x7ffffe68, PT ;  /* 0x7ffffe688400780c */ /* 0x000fe20003fa6070 */
[----:B------:R-:W-:-:S02]  /*d860*/  VIADD R132, R107, 0xfffffee6 ;  /* 0xfffffee66b847836 */ /* 0x000fc40000000000 */
[----:B------:R-:W2:Y:S01]  /*d870*/  LDC R107, c[0x0][0x3a0] ;  /* 0x0000e800ff6b7b82 */ /* 0x000ea20000000800 */
[----:B-1----:R-:W4:Y:S01]  /*d880*/  LDL.LU.64 R98, [R1+0x2d0] ;  /* 0x0002d00001627983 */ /* 0x002f220000300a00 */
[----:B------:R-:W-:Y:S01]  /*d890*/  IMAD.WIDE R100, R133, 0x4, R100 ;  /* 0x0000000485647825 */ /* 0x000fe200078e0264 */
[----:B------:R-:W-:-:S04]  /*d8a0*/  ISETP.GE.U32.AND P4, PT, R132, 0x7ffffe67, PT ;  /* 0x7ffffe678400780c */ /* 0x000fc80003f86070 */
[----:B------:R1:W-:Y:S04]  /*d8b0*/  STL.64 [R1+0x1e8], R100 ;  /* 0x0001e86401007387 */ /* 0x0003e80000100a00 */
[----:B------:R1:W-:Y:S01]  /*d8c0*/  LDGSTS.E [R134+0x2005c], desc[UR22][R100.64], !P6 ;  /* 0x2005c00064867fae */ /* 0x0003e2000f1a1016 */
[----:B------:R-:W-:-:S03]  /*d8d0*/  IMAD.WIDE R102, R133, 0x4, R102 ;  /* 0x0000000485667825 */ /* 0x000fc600078e0266 */
[----:B-1----:R-:W4:Y:S04]  /*d8e0*/  LDL.LU.64 R100, [R1+0x2c8] ;  /* 0x0002c80001647983 */ /* 0x002f280000300a00 */
[----:B------:R1:W-:Y:S04]  /*d8f0*/  STL.64 [R1+0x1e0], R102 ;  /* 0x0001e06601007387 */ /* 0x0003e80000100a00 */
[----:B------:R1:W-:Y:S04]  /*d900*/  LDGSTS.E [R134+0x20060], desc[UR22][R102.64], !P5 ;  /* 0x2006000066867fae */ /* 0x0003e8000e9a1016 */
        /* <DEDUP_REMOVED lines=9> */
[----:B----4-:R-:W-:Y:S01]  /*d9a0*/  VIADD R132, R106, 0xfffffee4 ;  /* 0xfffffee46a847836 */ /* 0x010fe20000000000 */
        /* <DEDUP_REMOVED lines=227> */
[----:B-1----:R-:W3:Y:S04]  /*e7e0*/  LDL.LU.64 R96, [R1+0x60] ;  /* 0x0000600001607983 */ /* 0x002ee80000300a00 */
[----:B------:R1:W-:Y:S04]  /*e7f0*/  STL.64 [R1+0xd0], R98 ;  /* 0x0000d06201007387 */ /* 0x0003e80000100a00 */
[----:B------:R1:W-:Y:S01]  /*e800*/  LDGSTS.E [R134+0x200e8], desc[UR22][R98.64], !P1 ;  /* 0x200e800062867fae */ /* 0x0003e2000c9a1016 */
[----:B------:R-:W-:Y:S01]  /*e810*/  ISETP.GE.U32.AND P5, PT, R132, 0x7ffffe44, PT ;  /* 0x7ffffe448400780c */ /* 0x000fe20003fa6070 */
[----:B------:R-:W-:-:S02]  /*e820*/  VIADD R132, R107, 0xfffffec2 ;  /* 0xfffffec26b847836 */ /* 0x000fc40000000000 */
[----:B------:R-:W2:Y:S01]  /*e830*/  LDC R107, c[0x0][0x3a0] ;  /* 0x0000e800ff6b7b82 */ /* 0x000ea20000000800 */
[----:B-1----:R-:W3:Y:S01]  /*e840*/  LDL.LU.64 R98, [R1+0x58] ;  /* 0x0000580001627983 */ /* 0x002ee20000300a00 */
[----:B------:R-:W-:Y:S01]  /*e850*/  IMAD.WIDE R100, R133, 0x4, R100 ;  /* 0x0000000485647825 */ /* 0x000fe200078e0264 */
[----:B------:R-:W-:-:S04]  /*e860*/  ISETP.GE.U32.AND P4, PT, R132, 0x7ffffe43, PT ;  /* 0x7ffffe438400780c */ /* 0x000fc80003f86070 */
[----:B------:R1:W-:Y:S04]  /*e870*/  STL.64 [R1+0xc8], R100 ;  /* 0x0000c86401007387 */ /* 0x0003e80000100a00 */
[----:B------:R1:W-:Y:S01]  /*e880*/  LDGSTS.E [R134+0x200ec], desc[UR22][R100.64], !P6 ;  /* 0x200ec00064867fae */ /* 0x0003e2000f1a1016 */
[----:B------:R-:W-:-:S03]  /*e890*/  IMAD.WIDE R102, R133, 0x4, R102 ;  /* 0x0000000485667825 */ /* 0x000fc600078e0266 */
[----:B-1----:R-:W3:Y:S04]  /*e8a0*/  LDL.LU.64 R100, [R1+0x50] ;  /* 0x0000500001647983 */ /* 0x002ee80000300a00 */
[----:B------:R1:W-:Y:S04]  /*e8b0*/  STL.64 [R1+0xc0], R102 ;  /* 0x0000c06601007387 */ /* 0x0003e80000100a00 */
[----:B------:R1:W-:Y:S04]  /*e8c0*/  LDGSTS.E [R134+0x200f0], desc[UR22][R102.64], !P5 ;  /* 0x200f000066867fae */ /* 0x0003e8000e9a1016 */
[----:B-1----:R-:W3:Y:S01]  /*e8d0*/  LDL.LU.64 R102, [R1+0x48] ;  /* 0x0000480001667983 */ /* 0x002ee20000300a00 */
[----:B--2---:R-:W-:-:S05]  /*e8e0*/  IMAD.WIDE R104, R133, 0x4, R104 ;  /* 0x0000000485687825 */ /* 0x004fca00078e0268 */
[----:B------:R1:W-:Y:S04]  /*e8f0*/  STL.64 [R1+0xb8], R104 ;  /* 0x0000b86801007387 */ /* 0x0003e80000100a00 */
[----:B------:R-:W-:Y:S04]  /*e900*/  LDGSTS.E [R134+0x200f4], desc[UR22][R104.64], !P4 ;  /* 0x200f400068867fae */ /* 0x000fe8000e1a1016 */
[----:B-1----:R-:W2:Y:S01]  /*e910*/  LDL.LU.64 R104, [R1+0x40] ;  /* 0x0000400001687983 */ /* 0x002ea20000300a00 */
[----:B------:R-:W-:Y:S02]  /*e920*/  VIADD R132, R143, 0xfffffec1 ;  /* 0xfffffec18f847836 */ /* 0x000fe40000000000 */
[----:B------:R-:W1:Y:S03]  /*e930*/  LDC R143, c[0x0][0x3a0] ;  /* 0x0000e800ff8f7b82 */ /* 0x000e660000000800 */
[----:B------:R-:W-:Y:S01]  /*e940*/  ISETP.GE.U32.AND P1, PT, R132, 0x7ffffe42, PT ;  /* 0x7ffffe428400780c */ /* 0x000fe20003f26070 */
[----:B----4-:R-:W-:-:S04]  /*e950*/  VIADD R132, R106, 0xfffffec0 ;  /* 0xfffffec06a847836 */ /* 0x010fc80000000000 */
[----:B------:R-:W4:Y:S01]  /*e960*/  LDC R106, c[0x0][0x3a0] ;  /* 0x0000e800ff6a7b82 */ /* 0x000f220000000800 */
[----:B------:R-:W-:Y:S02]  /*e970*/  ISETP.GE.U32.AND P6, PT, R132, 0x7ffffe41, PT ;  /* 0x7ffffe418400780c */ /* 0x000fe40003fc6070 */
[----:B------:R-:W-:-:S05]  /*e980*/  IADD3 R132, PT, PT, R107, -0x141, RZ ;  /* 0xfffffebf6b847810 */ /* 0x000fca0007ffe0ff */
[----:B------:R-:W3:Y:S01]  /*e990*/  LDC R107, c[0x0][0x3a0] ;  /* 0x0000e800ff6b7b82 */ /* 0x000ee20000000800 */
[----:B------:R-:W-:Y:S01]  /*e9a0*/  ISETP.GE.U32.AND P5, PT, R132, 0x7ffffe40, PT ;  /* 0x7ffffe408400780c */ /* 0x000fe20003fa6070 */
[----:B---3--:R-:W-:-:S04]  /*e9b0*/  IMAD.WIDE R150, R133, 0x4, R150 ;  /* 0x0000000485967825 */ /* 0x008fc800078e0296 */
[----:B-1----:R-:W-:Y:S01]  /*e9c0*/  VIADD R132, R143, 0xfffffebe ;  /* 0xfffffebe8f847836 */ /* 0x002fe20000000000 */
[----:B------:R1:W-:Y:S01]  /*e9d0*/  LDGSTS.E [R134+0x200f8], desc[UR22][R150.64], !P1 ;  /* 0x200f800096867fae */ /* 0x0003e2000c9a1016 */
[----:B------:R-:W3:Y:S03]  /*e9e0*/  LDC R143, c[0x0][0x3a0] ;  /* 0x0000e800ff8f7b82 */ /* 0x000ee60000000800 */
[----:B------:R-:W-:Y:S01]  /*e9f0*/  ISETP.GE.U32.AND P4, PT, R132, 0x7ffffe3f, PT ;  /* 0x7ffffe3f8400780c */ /* 0x000fe20003f86070 */
[----:B------:R1:W-:Y:S01]  /*ea00*/  STL.64 [R1+0xb0], R150 ;  /* 0x0000b09601007387 */ /* 0x0003e20000100a00 */
[----:B----4-:R-:W-:-:S03]  /*ea10*/  VIADD R132, R106, 0xfffffebd ;  /* 0xfffffebd6a847836 */ /* 0x010fc60000000000 */
[----:B------:R-:W4:Y:S01]  /*ea20*/  LDC R106, c[0x0][0x3a0] ;  /* 0x0000e800ff6a7b82 */ /* 0x000f220000000800 */
[----:B-1----:R-:W2:Y:S01]  /*ea30*/  LDL.LU.64 R150, [R1+0x38] ;  /* 0x0000380001967983 */ /* 0x002ea20000300a00 */
[----:B------:R-:W-:Y:S01]  /*ea40*/  ISETP.GE.U32.AND P1, PT, R132, 0x7ffffe3e, PT ;  /* 0x7ffffe3e8400780c */ /* 0x000fe20003f26070 */
[----:B------:R-:W-:-:S04]  /*ea50*/  IMAD.WIDE R96, R133, 0x4, R96 ;  /* 0x0000000485607825 */ /* 0x000fc800078e0260 */
[----:B------:R-:W-:Y:S01]  /*ea60*/  VIADD R132, R107, 0xfffffebc ;  /* 0xfffffebc6b847836 */ /* 0x000fe20000000000 */
[----:B------:R1:W-:Y:S01]  /*ea70*/  LDGSTS.E [R134+0x200fc], desc[UR22][R96.64], !P6 ;  /* 0x200fc00060867fae */ /* 0x0003e2000f1a1016 */
[----:B------:R-:W1:Y:S01]  /*ea80*/  LDC R107, c[0x0][0x3a0] ;  /* 0x0000e800ff6b7b82 */ /* 0x000e620000000800 */
[----:B------:R-:W-:Y:S02]  /*ea90*/  IMAD.WIDE R98, R133, 0x4, R98 ;  /* 0x0000000485627825 */ /* 0x000fe400078e0262 */
[----:B------:R-:W-:Y:S02]  /*eaa0*/  ISETP.GE.U32.AND P6, PT, R132, 0x7ffffe3d, PT ;  /* 0x7ffffe3d8400780c */ /* 0x000fe40003fc6070 */
[----:B---3--:R-:W-:Y:S01]  /*eab0*/  VIADD R132, R143, 0xfffffebb ;  /* 0xfffffebb8f847836 */ /* 0x008fe20000000000 */
[----:B------:R3:W-:Y:S02]  /*eac0*/  LDGSTS.E [R134+0x20100], desc[UR22][R98.64], !P5 ;  /* 0x2010000062867fae */ /* 0x0007e4000e9a1016 */
[----:B------:R-:W3:Y:S02]  /*ead0*/  LDC R143, c[0x0][0x3a0] ;  /* 0x0000e800ff8f7b82 */ /* 0x000ee40000000800 */
[----:B------:R-:W-:Y:S01]  /*eae0*/  ISETP.GE.U32.AND P5, PT, R132, 0x7ffffe3c, PT ;  /* 0x7ffffe3c8400780c */ /* 0x000fe20003fa6070 */
[----:B----4-:R-:W-:Y:S01]  /*eaf0*/  VIADD R132, R106, 0xfffffeba ;  /* 0xfffffeba6a847836 */ /* 0x010fe20000000000 */
[----:B------:R4:W-:Y:S04]  /*eb00*/  STL.64 [R1+0xa8], R96 ;  /* 0x0000a86001007387 */ /* 0x0009e80000100a00 */
[----:B------:R-:W2:Y:S01]  /*eb10*/  LDC R106, c[0x0][0x3a0] ;  /* 0x0000e800ff6a7b82 */ /* 0x000ea20000000800 */
[----:B------:R-:W-:Y:S01]  /*eb20*/  IMAD.WIDE R100, R133, 0x4, R100 ;  /* 0x0000000485647825 */ /* 0x000fe200078e0264 */
[----:B----4-:R-:W4:Y:S04]  /*eb30*/  LDL.LU.64 R96, [R1+0x30] ;  /* 0x0000300001607983 */ /* 0x010f280000300a00 */
[----:B------:R1:W-:Y:S04]  /*eb40*/  STL.64 [R1+0xa0], R98 ;  /* 0x0000a06201007387 */ /* 0x0003e80000100a00 */
[----:B------:R2:W-:Y:S01]  /*eb50*/  LDGSTS.E [R134+0x20104], desc[UR22][R100.64], !P4 ;  /* 0x2010400064867fae */ /* 0x0005e2000e1a1016 */
[----:B------:R-:W-:-:S02]  /*eb60*/  ISETP.GE.U32.AND P4, PT, R132, 0x7ffffe3b, PT ;  /* 0x7ffffe3b8400780c */ /* 0x000fc40003f86070 */
[----:B-1----:R-:W-:Y:S01]  /*eb70*/  IADD3 R132, PT, PT, R107, -0x147, RZ ;  /* 0xfffffeb96b847810 */ /* 0x002fe20007ffe0ff */
[----:B------:R-:W4:Y:S01]  /*eb80*/  LDL.LU.64 R98, [R1+0x28] ;  /* 0x0000280001627983 */ /* 0x000f220000300a00 */
[----:B------:R-:W-:-:S03]  /*eb90*/  IMAD.WIDE R102, R133, 0x4, R102 ;  /* 0x0000000485667825 */ /* 0x000fc600078e0266 */
[----:B------:R1:W-:Y:S04]  /*eba0*/  STL.64 [R1+0x98], R100 ;  /* 0x0000986401007387 */ /* 0x0003e80000100a00 */
[----:B------:R2:W-:Y:S01]  /*ebb0*/  LDGSTS.E [R134+0x20108], desc[UR22][R102.64], !P1 ;  /* 0x2010800066867fae */ /* 0x0005e2000c9a1016 */
[----:B------:R-:W-:Y:S01]  /*ebc0*/  ISETP.GE.U32.AND P1, PT, R132, 0x7ffffe3a, PT ;  /* 0x7ffffe3a8400780c */ /* 0x000fe20003f26070 */
[----:B---3--:R-:W-:Y:S02]  /*ebd0*/  VIADD R132, R143, 0xfffffeb8 ;  /* 0xfffffeb88f847836 */ /* 0x008fe40000000000 */
[----:B------:R-:W3:Y:S01]  /*ebe0*/  LDC R143, c[0x0][0x3a0] ;  /* 0x0000e800ff8f7b82 */ /* 0x000ee20000000800 */
[----:B-1----:R-:W4:Y:S04]  /*ebf0*/  LDL.LU.64 R100, [R1+0x20] ;  /* 0x0000200001647983 */ /* 0x002f280000300a00 */
[----:B------:R1:W-:Y:S04]  /*ec00*/  STL.64 [R1+0x90], R102 ;  /* 0x0000906601007387 */ /* 0x0003e80000100a00 */
[----:B-1----:R-:W4:Y:S01]  /*ec10*/  LDL.LU.64 R102, [R1+0x18] ;  /* 0x0000180001667983 */ /* 0x002f220000300a00 */
[----:B--2---:R-:W-:-:S03]  /*ec20*/  IMAD.WIDE R152, R133, 0x4, R104 ;  /* 0x0000000485987825 */ /* 0x004fc600078e0268 */
[----:B------:R-:W2:Y:S04]  /*ec30*/  LDL.LU.64 R104, [R1+0x10] ;  /* 0x0000100001687983 */ /* 0x000ea80000300a00 */
[----:B------:R-:W-:Y:S01]  /*ec40*/  LDGSTS.E [R134+0x2010c], desc[UR22][R152.64], !P6 ;  /* 0x2010c00098867fae */ /* 0x000fe2000f1a1016 */
[----:B------:R-:W-:Y:S01]  /*ec50*/  ISETP.GE.U32.AND P6, PT, R132, 0x7ffffe39, PT ;  /* 0x7ffffe398400780c */ /* 0x000fe20003fc6070 */
[----:B------:R-:W-:Y:S02]  /*ec60*/  VIADD R132, R106, 0xfffffeb7 ;  /* 0xfffffeb76a847836 */ /* 0x000fe40000000000 */
[----:B------:R1:W-:Y:S04]  /*ec70*/  STL.64 [R1+0x88], R152 ;  /* 0x0000889801007387 */ /* 0x0003e80000100a00 */
[----:B-1----:R-:W2:Y:S04]  /*ec80*/  LDL.LU.64 R152, [R1+0x618] ;  /* 0x0006180001987983 */ /* 0x002ea80000300a00 */
[----:B------:R-:W2:Y:S01]  /*ec90*/  LDL.LU.64 R106, [R1+0x8] ;  /* 0x00000800016a7983 */ /* 0x000ea20000300a00 */
[----:B------:R-:W-:-:S05]  /*eca0*/  IMAD.WIDE R150, R133, 0x4, R150 ;  /* 0x0000000485967825 */ /* 0x000fca00078e0296 */
[----:B------:R1:W-:Y:S01]  /*ecb0*/  LDGSTS.E [R134+0x20110], desc[UR22][R150.64], !P5 ;  /* 0x2011000096867fae */ /* 0x0003e2000e9a1016 */
[----:B------:R-:W-:Y:S02]  /*ecc0*/  ISETP.GE.U32.AND P5, PT, R132, 0x7ffffe38, PT ;  /* 0x7ffffe388400780c */ /* 0x000fe40003fa6070 */
[----:B------:R-:W1:Y:S01]  /*ecd0*/  LDC R132, c[0x0][0x3a0] ;  /* 0x0000e800ff847b82 */ /* 0x000e620000000800 */
[----:B------:R3:W-:Y:S04]  /*ece0*/  STL.64 [R1+0x80], R150 ;  /* 0x0000809601007387 */ /* 0x0007e80000100a00 */
[----:B---3--:R-:W3:Y:S01]  /*ecf0*/  LDL.LU.64 R150, [R1] ;  /* 0x0000000001967983 */ /* 0x008ee20000300a00 */
[----:B----4-:R-:W-:-:S04]  /*ed00*/  IMAD.WIDE R96, R133, 0x4, R96 ;  /* 0x0000000485607825 */ /* 0x010fc800078e0260 */
[----:B-1----:R-:W-:Y:S01]  /*ed10*/  VIADD R132, R132, 0xfffffeb6 ;  /* 0xfffffeb684847836 */ /* 0x002fe20000000000 */
[----:B------:R-:W-:Y:S04]  /*ed20*/  LDGSTS.E [R134+0x20114], desc[UR22][R96.64], !P4 ;  /* 0x2011400060867fae */ /* 0x000fe8000e1a1016 */
[----:B------:R-:W-:Y:S01]  /*ed30*/  ISETP.GE.U32.AND P4, PT, R132, 0x7ffffe37, PT ;  /* 0x7ffffe378400780c */ /* 0x000fe20003f86070 */
[----:B------:R-:W-:Y:S02]  /*ed40*/  VIADD R132, R143, 0xfffffeb5 ;  /* 0xfffffeb58f847836 */ /* 0x000fe40000000000 */
[----:B------:R-:W-:Y:S01]  /*ed50*/  IMAD.WIDE R98, R133, 0x4, R98 ;  /* 0x0000000485627825 */ /* 0x000fe200078e0262 */
[----:B------:R1:W-:Y:S01]  /*ed60*/  STL.64 [R1+0x78], R96 ;  /* 0x0000786001007387 */ /* 0x0003e20000100a00 */
[----:B------:R-:W4:Y:S03]  /*ed70*/  LDC R143, c[0x0][0x3a0] ;  /* 0x0000e800ff8f7b82 */ /* 0x000f260000000800 */
[----:B------:R-:W-:Y:S01]  /*ed80*/  LDGSTS.E [R134+0x20118], desc[UR22][R98.64], !P1 ;  /* 0x2011800062867fae */ /* 0x000fe2000c9a1016 */
[----:B------:R-:W-:-:S04]  /*ed90*/  ISETP.GE.U32.AND P1, PT, R132, 0x7ffffe36, PT ;  /* 0x7ffffe368400780c */ /* 0x000fc80003f26070 */
[----:B------:R-:W2:Y:S01]  /*eda0*/  LDC R132, c[0x0][0x3a0] ;  /* 0x0000e800ff847b82 */ /* 0x000ea20000000800 */
[----:B-1----:R-:W3:Y:S01]  /*edb0*/  LDL.LU.64 R96, [R1+0x610] ;  /* 0x0006100001607983 */ /* 0x002ee20000300a00 */
[----:B------:R-:W-:-:S03]  /*edc0*/  IMAD.WIDE R100, R133, 0x4, R100 ;  /* 0x0000000485647825 */ /* 0x000fc600078e0264 */
[----:B------:R1:W-:Y:S04]  /*edd0*/  STL.64 [R1+0x70], R98 ;  /* 0x0000706201007387 */ /* 0x0003e80000100a00 */
[----:B------:R-:W-:Y:S04]  /*ede0*/  LDGSTS.E [R134+0x2011c], desc[UR22][R100.64], !P6 ;  /* 0x2011c00064867fae */ /* 0x000fe8000f1a1016 */
[----:B-1----:R-:W3:Y:S01]  /*edf0*/  LDL.LU.64 R98, [R1+0x608] ;  /* 0x0006080001627983 */ /* 0x002ee20000300a00 */
[----:B------:R-:W-:-:S03]  /*ee00*/  IMAD.WIDE R102, R133, 0x4, R102 ;  /* 0x0000000485667825 */ /* 0x000fc600078e0266 */
[----:B------:R1:W-:Y:S04]  /*ee10*/  STL.64 [R1+0x68], R100 ;  /* 0x0000686401007387 */ /* 0x0003e80000100a00 */
[----:B------:R-:W-:Y:S04]  /*ee20*/  LDGSTS.E [R134+0x20120], desc[UR22][R102.64], !P5 ;  /* 0x2012000066867fae */ /* 0x000fe8000e9a1016 */
[----:B-1----:R-:W3:Y:S04]  /*ee30*/  LDL.LU.64 R100, [R1+0x600] ;  /* 0x0006000001647983 */ /* 0x002ee80000300a00 */
[----:B------:R1:W-:Y:S04]  /*ee40*/  STL.64 [R1+0x60], R102 ;  /* 0x0000606601007387 */ /* 0x0003e80000100a00 */
[----:B-1----:R-:W3:Y:S01]  /*ee50*/  LDL.LU.64 R102, [R1+0x5f8] ;  /* 0x0005f80001667983 */ /* 0x002ee20000300a00 */
[----:B--2---:R-:W-:-:S05]  /*ee60*/  IMAD.WIDE R104, R133, 0x4, R104 ;  /* 0x0000000485687825 */ /* 0x004fca00078e0268 */
[----:B------:R1:W-:Y:S04]  /*ee70*/  STL.64 [R1+0x58], R104 ;  /* 0x0000586801007387 */ /* 0x0003e80000100a00 */
[----:B------:R-:W-:Y:S04]  /*ee80*/  LDGSTS.E [R134+0x20124], desc[UR22][R104.64], !P4 ;  /* 0x2012400068867fae */ /* 0x000fe8000e1a1016 */
[----:B-1----:R-:W2:Y:S01]  /*ee90*/  LDL.LU.64 R104, [R1+0x5f0] ;  /* 0x0005f00001687983 */ /* 0x002ea20000300a00 */
[----:B------:R-:W-:-:S05]  /*eea0*/  IMAD.WIDE R106, R133, 0x4, R106 ;  /* 0x00000004856a7825 */ /* 0x000fca00078e026a */
[----:B------:R1:W-:Y:S04]  /*eeb0*/  STL.64 [R1+0x50], R106 ;  /* 0x0000506a01007387 */ /* 0x0003e80000100a00 */
[----:B------:R-:W-:Y:S04]  /*eec0*/  LDGSTS.E [R134+0x20128], desc[UR22][R106.64], !P1 ;  /* 0x201280006a867fae */ /* 0x000fe8000c9a1016 */
[----:B-1----:R-:W2:Y:S01]  /*eed0*/  LDL.LU.64 R106, [R1+0x5e8] ;  /* 0x0005e800016a7983 */ /* 0x002ea20000300a00 */
[----:B------:R-:W-:-:S05]  /*eee0*/  VIADD R132, R132, 0xfffffeb4 ;  /* 0xfffffeb484847836 */ /* 0x000fca0000000000 */
[----:B------:R-:W-:Y:S02]  /*eef0*/  ISETP.GE.U32.AND P6, PT, R132, 0x7ffffe35, PT ;  /* 0x7ffffe358400780c */ /* 0x000fe40003fc6070 */
[----:B------:R-:W1:Y:S02]  /*ef00*/  LDC R132, c[0x0][0x3a0] ;  /* 0x0000e800ff847b82 */ /* 0x000e640000000800 */
[----:B-1----:R-:W-:-:S04]  /*ef10*/  IADD3 R132, PT, PT, R132, -0x14d, RZ ;  /* 0xfffffeb384847810 */ /* 0x002fc80007ffe0ff */
[----:B------:R-:W-:Y:S01]  /*ef20*/  ISETP.GE.U32.AND P5, PT, R132, 0x7ffffe34, PT ;  /* 0x7ffffe348400780c */ /* 0x000fe20003fa6070 */
[----:B----4-:R-:W-:Y:S02]  /*ef30*/  VIADD R132, R143, 0xfffffeb2 ;  /* 0xfffffeb28f847836 */ /* 0x010fe40000000000 */
[----:B---3--:R-:W-:Y:S01]  /*ef40*/  IMAD.WIDE R150, R133, 0x4, R150 ;  /* 0x0000000485967825 */ /* 0x008fe200078e0296 */
[----:B------:R-:W1:Y:S02]  /*ef50*/  LDC R143, c[0x0][0x3a0] ;  /* 0x0000e800ff8f7b82 */ /* 0x000e640000000800 */
[----:B------:R-:W-:Y:S02]  /*ef60*/  ISETP.GE.U32.AND P4, PT, R132, 0x7ffffe33, PT ;  /* 0x7ffffe338400780c */ /* 0x000fe40003f86070 */
[----:B------:R2:W-:Y:S04]  /*ef70*/  LDGSTS.E [R134+0x2012c], desc[UR22][R150.64], !P6 ;  /* 0x2012c00096867fae */ /* 0x0005e8000f1a1016 */
[----:B------:R-:W3:Y:S02]  /*ef80*/  LDC R132, c[0x0][0x3a0] ;  /* 0x0000e800ff847b82 */ /* 0x000ee40000000800 */
[----:B---3--:R-:W-:-:S05]  /*ef90*/  VIADD R132, R132, 0xfffffeb1 ;  /* 0xfffffeb184847836 */ /* 0x008fca0000000000 */
[----:B------:R-:W-:Y:S02]  /*efa0*/  ISETP.GE.U32.AND P1, PT, R132, 0x7ffffe32, PT ;  /* 0x7ffffe328400780c */ /* 0x000fe40003f26070 */
[----:B------:R-:W3:Y:S01]  /*efb0*/  LDC R132, c[0x0][0x3a0] ;  /* 0x0000e800ff847b82 */ /* 0x000ee20000000800 */
[----:B------:R2:W-:Y:S01]  /*efc0*/  STL.64 [R1+0x48], R150 ;  /* 0x0000489601007387 */ /* 0x0005e20000100a00 */
[----:B---3--:R-:W-:-:S05]  /*efd0*/  VIADD R132, R132, 0xfffffeb0 ;  /* 0xfffffeb084847836 */ /* 0x008fca0000000000 */
[----:B------:R-:W-:Y:S02]  /*efe0*/  ISETP.GE.U32.AND P6, PT, R132, 0x7ffffe31, PT ;  /* 0x7ffffe318400780c */ /* 0x000fe40003fc6070 */
[----:B------:R-:W3:Y:S01]  /*eff0*/  LDC R132, c[0x0][0x3a0] ;  /* 0x0000e800ff847b82 */ /* 0x000ee20000000800 */
[----:B--2---:R-:W-:-:S07]  /*f000*/  IMAD.WIDE R150, R133, 0x4, R106 ;  /* 0x0000000485967825 */ /* 0x004fce00078e026a */
[----:B------:R-:W2:Y:S01]  /*f010*/  LDC R107, c[0x0][0x3a0] ;  /* 0x0000e800ff6b7b82 */ /* 0x000ea20000000800 */
[----:B------:R4:W-:Y:S04]  /*f020*/  STL.64 [R1+0x40], R150 ;  /* 0x0000409601007387 */ /* 0x0009e80000100a00 */
[----:B------:R4:W-:Y:S02]  /*f030*/  LDGSTS.E [R134+0x20130], desc[UR22][R150.64], !P5 ;  /* 0x2013000096867fae */ /* 0x0009e4000e9a1016 */
[----:B----4-:R-:W-:-:S05]  /*f040*/  IMAD.WIDE R150, R133, 0x4, R104 ;  /* 0x0000000485967825 */ /* 0x010fca00078e0268 */
[----:B------:R4:W-:Y:S04]  /*f050*/  STL.64 [R1+0x38], R150 ;  /* 0x0000389601007387 */ /* 0x0009e80000100a00 */
[----:B------:R4:W-:Y:S02]  /*f060*/  LDGSTS.E [R134+0x20134], desc[UR22][R150.64], !P4 ;  /* 0x2013400096867fae */ /* 0x0009e4000e1a1016 */
[----:B----4-:R-:W-:-:S05]  /*f070*/  IMAD.WIDE R150, R133, 0x4, R102 ;  /* 0x0000000485967825 */ /* 0x010fca00078e0266 */
[----:B------:R4:W-:Y:S04]  /*f080*/  STL.64 [R1+0x30], R150 ;  /* 0x0000309601007387 */ /* 0x0009e80000100a00 */
[----:B------:R4:W-:Y:S02]  /*f090*/  LDGSTS.E [R134+0x20138], desc[UR22][R150.64], !P1 ;  /* 0x2013800096867fae */ /* 0x0009e4000c9a1016 */
[----:B----4-:R-:W-:-:S05]  /*f0a0*/  IMAD.WIDE R150, R133, 0x4, R100 ;  /* 0x0000000485967825 */ /* 0x010fca00078e0264 */
[----:B------:R4:W-:Y:S04]  /*f0b0*/  STL.64 [R1+0x28], R150 ;  /* 0x0000289601007387 */ /* 0x0009e80000100a00 */
[----:B------:R-:W-:Y:S04]  /*f0c0*/  LDGSTS.E [R134+0x2013c], desc[UR22][R150.64], !P6 ;  /* 0x2013c00096867fae */ /* 0x000fe8000f1a1016 */
[----:B----4-:R-:W4:Y:S01]  /*f0d0*/  LDL.LU.64 R150, [R1+0x5e0] ;  /* 0x0005e00001967983 */ /* 0x010f220000300a00 */
[----:B-1----:R-:W-:Y:S02]  /*f0e0*/  VIADD R106, R143, 0xfffffeaf ;  /* 0xfffffeaf8f6a7836 */ /* 0x002fe40000000000 */
[----:B--2---:R-:W-:Y:S01]  /*f0f0*/  VIADD R104, R107, 0xfffffeae ;  /* 0xfffffeae6b687836 */ /* 0x004fe20000000000 */
[----:B---3--:R-:W-:Y:S01]  /*f100*/  IADD3 R102, PT, PT, R132, -0x153, RZ ;  /* 0xfffffead84667810 */ /* 0x008fe20007ffe0ff */
[----:B------:R-:W-:Y:S01]  /*f110*/  IMAD.WIDE R156, R133, 0x4, R156 ;  /* 0x00000004859c7825 */ /* 0x000fe200078e029c */
[----:B------:R-:W-:Y:S01]  /*f120*/  ISETP.GE.U32.AND P5, PT, R106, 0x7ffffe30, PT ;  /* 0x7ffffe306a00780c */ /* 0x000fe20003fa6070 */
[----:B------:R-:W1:Y:S08]  /*f130*/  LDC R132, c[0x0][0x3a0] ;  /* 0x0000e800ff847b82 */ /* 0x000e700000000800 */
[----:B------:R-:W2:Y:S01]  /*f140*/  LDC R106, c[0x0][0x3a0] ;  /* 0x0000e800ff6a7b82 */ /* 0x000ea20000000800 */
[----:B------:R-:W-:-:S07]  /*f150*/  ISETP.GE.U32.AND P4, PT, R104, 0x7ffffe2f, PT ;  /* 0x7ffffe2f6800780c */ /* 0x000fce0003f86070 */
[----:B------:R-:W3:Y:S01]  /*f160*/  LDC R104, c[0x0][0x3a0] ;  /* 0x0000e800ff687b82 */ /* 0x000ee20000000800 */
[----:B------:R-:W-:-:S07]  /*f170*/  ISETP.GE.U32.AND P1, PT, R102, 0x7ffffe2e, PT ;  /* 0x7ffffe2e6600780c */ /* 0x000fce0003f26070 */
[----:B------:R-:W1:Y:S01]  /*f180*/  LDC R102, c[0x0][0x3a0] ;  /* 0x0000e800ff667b82 */ /* 0x000e620000000800 */
[----:B--2---:R-:W-:-:S07]  /*f190*/  VIADD R100, R106, 0xfffffeac ;  /* 0xfffffeac6a647836 */ /* 0x004fce0000000000 */
[----:B------:R-:W2:Y:S01]  /*f1a0*/  LDC R143, c[0x0][0x3a0] ;  /* 0x0000e800ff8f7b82 */ /* 0x000ea20000000800 */
[----:B------:R-:W-:-:S07]  /*f1b0*/  ISETP.GE.U32.AND P6, PT, R100, 0x7ffffe2d, PT ;  /* 0x7ffffe2d6400780c */ /* 0x000fce0003fc6070 */
[----:B------:R-:W2:Y:S01]  /*f1c0*/  LDC R100, c[0x0][0x3a0] ;  /* 0x0000e800ff647b82 */ /* 0x000ea20000000800 */
[----:B------:R-:W-:-:S04]  /*f1d0*/  IMAD.WIDE R106, R133, 0x4, R98 ;  /* 0x00000004856a7825 */ /* 0x000fc800078e0262 */
[----:B---3--:R-:W-:Y:S01]  /*f1e0*/  VIADD R98, R104, 0xfffffeab ;  /* 0xfffffeab68627836 */ /* 0x008fe20000000000 */
[----:B------:R3:W-:Y:S02]  /*f1f0*/  LDGSTS.E [R134+0x20140], desc[UR22][R106.64], !P5 ;  /* 0x201400006a867fae */ /* 0x0007e4000e9a1016 */
[----:B------:R-:W3:Y:S02]  /*f200*/  LDC R99, c[0x0][0x3a0] ;  /* 0x0000e800ff637b82 */ /* 0x000ee40000000800 */
[----:B------:R-:W-:Y:S01]  /*f210*/  ISETP.GE.U32.AND P5, PT, R98, 0x7ffffe2c, PT ;  /* 0x7ffffe2c6200780c */ /* 0x000fe20003fa6070 */
[----:B------:R-:W-:-:S05]  /*f220*/  IMAD.WIDE R104, R133, 0x4, R96 ;  /* 0x0000000485687825 */ /* 0x000fca00078e0260 */
[----:B------:R-:W4:Y:S01]  /*f230*/  LDC R98, c[0x0][0x3a0] ;  /* 0x0000e800ff627b82 */ /* 0x000f220000000800 */
[----:B-1----:R-:W-:Y:S01]  /*f240*/  VIADD R96, R102, 0xfffffeaa ;  /* 0xfffffeaa66607836 */ /* 0x002fe20000000000 */
[----:B------:R-:W-:Y:S06]  /*f250*/  LDGSTS.E [R134+0x20144], desc[UR22][R104.64], !P4 ;  /* 0x2014400068867fae */ /* 0x000fec000e1a1016 */
[----:B------:R-:W1:Y:S01]  /*f260*/  LDC R97, c[0x0][0x3a0] ;  /* 0x0000e800ff617b82 */ /* 0x000e620000000800 */
[----:B------:R-:W-:Y:S01]  /*f270*/  ISETP.GE.U32.AND P4, PT, R96, 0x7ffffe2b, PT ;  /* 0x7ffffe2b6000780c */ /* 0x000fe20003f86070 */
[----:B--2---:R-:W-:-:S02]  /*f280*/  VIADD R96, R100, 0xfffffea9 ;  /* 0xfffffea964607836 */ /* 0x004fc40000000000 */
[C---:B------:R-:W-:Y:S01]  /*f290*/  IMAD.WIDE R100, R133.reuse, 0x4, R152 ;  /* 0x0000000485647825 */ /* 0x040fe200078e0298 */
[----:B------:R3:W-:Y:S04]  /*f2a0*/  STL.64 [R1+0x20], R106 ;  /* 0x0000206a01007387 */ /* 0x0007e80000100a00 */
[----:B------:R-:W-:Y:S01]  /*f2b0*/  STL.64 [R1+0x18], R104 ;  /* 0x0000186801007387 */ /* 0x000fe20000100a00 */
[----:B------:R-:W-:-:S04]  /*f2c0*/  IMAD.WIDE R158, R133, 0x4, R158 ;  /* 0x00000004859e7825 */ /* 0x000fc800078e029e */
[C---:B------:R-:W-:Y:S01]  /*f2d0*/  IMAD.WIDE R160, R133.reuse, 0x4, R160 ;  /* 0x0000000485a07825 */ /* 0x040fe200078e02a0 */
[----:B---3--:R-:W2:Y:S03]  /*f2e0*/  LDC R107, c[0x0][0x3a0] ;  /* 0x0000e800ff6b7b82 */ /* 0x008ea60000000800 */
        /* <DEDUP_REMOVED lines=14> */
[----:B----4-:R-:W-:-:S05]  /*f3d0*/  IMAD.WIDE R102, R133, 0x4, R150 ;  /* 0x0000000485667825 */ /* 0x010fca00078e0296 */
[----:B------:R-:W-:Y:S01]  /*f3e0*/  LDGSTS.E [R134+0x20148], desc[UR22][R102.64], !P1 ;  /* 0x2014800066867fae */ /* 0x000fe2000c9a1016 */
[----:B------:R-:W-:Y:S01]  /*f3f0*/  ISETP.GE.U32.AND P1, PT, R96, 0x7ffffe2a, PT ;  /* 0x7ffffe2a6000780c */ /* 0x000fe20003f26070 */
[----:B------:R-:W-:Y:S02]  /*f400*/  VIADD R96, R99, 0xfffffea8 ;  /* 0xfffffea863607836 */ /* 0x000fe40000000000 */
[----:B------:R-:W3:Y:S01]  /*f410*/  LDC R99, c[0x0][0x3a0] ;  /* 0x0000e800ff637b82 */ /* 0x000ee20000000800 */
[----:B------:R-:W-:Y:S04]  /*f420*/  STL.64 [R1+0x10], R102 ;  /* 0x0000106601007387 */ /* 0x000fe80000100a00 */
[----:B------:R4:W-:Y:S04]  /*f430*/  STL.64 [R1+0x8], R100 ;  /* 0x0000086401007387 */ /* 0x0009e80000100a00 */
[----:B------:R4:W-:Y:S01]  /*f440*/  LDGSTS.E [R134+0x2014c], desc[UR22][R100.64], !P6 ;  /* 0x2014c00064867fae */ /* 0x0009e2000f1a1016 */
[----:B------:R-:W-:-:S02]  /*f450*/  ISETP.GE.U32.AND P6, PT, R96, 0x7ffffe29, PT ;  /* 0x7ffffe296000780c */ /* 0x000fc40003fc6070 */
[----:B------:R-:W-:Y:S02]  /*f460*/  IADD3 R96, PT, PT, R98, -0x159, RZ ;  /* 0xfffffea762607810 */ /* 0x000fe40007ffe0ff */
[----:B------:R-:W2:Y:S01]  /*f470*/  LDC R98, c[0x0][0x3a0] ;  /* 0x0000e800ff627b82 */ /* 0x000ea20000000800 */
[----:B----4-:R-:W-:-:S05]  /*f480*/  IMAD.WIDE R100, R133, 0x4, R154 ;  /* 0x0000000485647825 */ /* 0x010fca00078e029a */
[----:B------:R4:W-:Y:S01]  /*f490*/  LDGSTS.E [R134+0x20150], desc[UR22][R100.64], !P5 ;  /* 0x2015000064867fae */ /* 0x0009e2000e9a1016 */
[----:B------:R-:W-:Y:S01]  /*f4a0*/  ISETP.GE.U32.AND P5, PT, R96, 0x7ffffe28, PT ;  /* 0x7ffffe286000780c */ /* 0x000fe20003fa6070 */
[----:B-1----:R-:W-:Y:S02]  /*f4b0*/  VIADD R96, R97, 0xfffffea6 ;  /* 0xfffffea661607836 */ /* 0x002fe40000000000 */
[----:B------:R-:W1:Y:S01]  /*f4c0*/  LDC R97, c[0x0][0x3a0] ;  /* 0x0000e800ff617b82 */ /* 0x000e620000000800 */
[----:B------:R-:W-:Y:S02]  /*f4d0*/  LDGSTS.E [R134+0x20154], desc[UR22][R156.64], !P4 ;  /* 0x201540009c867fae */ /* 0x000fe4000e1a1016 */
[----:B------:R-:W-:Y:S01]  /*f4e0*/  ISETP.GE.U32.AND P4, PT, R96, 0x7ffffe27, PT ;  /* 0x7ffffe276000780c */ /* 0x000fe20003f86070 */
[----:B---3--:R-:W-:Y:S01]  /*f4f0*/  VIADD R96, R99, 0xfffffea5 ;  /* 0xfffffea563607836 */ /* 0x008fe20000000000 */
[----:B------:R-:W-:Y:S03]  /*f500*/  LDGSTS.E [R134+0x20158], desc[UR22][R158.64], !P1 ;  /* 0x201580009e867fae */ /* 0x000fe6000c9a1016 */
[----:B------:R-:W3:Y:S01]  /*f510*/  LDC R99, c[0x0][0x3a0] ;  /* 0x0000e800ff637b82 */ /* 0x000ee20000000800 */
[----:B------:R-:W-:Y:S01]  /*f520*/  ISETP.GE.U32.AND P1, PT, R96, 0x7ffffe26, PT ;  /* 0x7ffffe266000780c */ /* 0x000fe20003f26070 */
[----:B--2---:R-:W-:Y:S01]  /*f530*/  VIADD R96, R98, 0xfffffea4 ;  /* 0xfffffea462607836 */ /* 0x004fe20000000000 */
[----:B------:R-:W-:Y:S05]  /*f540*/  LDGSTS.E [R134+0x2015c], desc[UR22][R160.64], !P6 ;  /* 0x2015c000a0867fae */ /* 0x000fea000f1a1016 */
[----:B------:R-:W2:Y:S01]  /*f550*/  LDC R98, c[0x0][0x3a0] ;  /* 0x0000e800ff627b82 */ /* 0x000ea20000000800 */
[----:B------:R-:W-:Y:S01]  /*f560*/  ISETP.GE.U32.AND P6, PT, R96, 0x7ffffe25, PT ;  /* 0x7ffffe256000780c */ /* 0x000fe20003fc6070 */
[----:B------:R-:W-:Y:S04]  /*f570*/  LDGSTS.E [R134+0x20160], desc[UR22][R162.64], !P5 ;  /* 0x20160000a2867fae */ /* 0x000fe8000e9a1016 */
[----:B------:R-:W-:Y:S01]  /*f580*/  LDGSTS.E [R134+0x20164], desc[UR22][R164.64], !P4 ;  /* 0x20164000a4867fae */ /* 0x000fe2000e1a1016 */
[----:B-1----:R-:W-:-:S02]  /*f590*/  VIADD R96, R97, 0xfffffea3 ;  /* 0xfffffea361607836 */ /* 0x002fc40000000000 */
[----:B------:R-:W1:Y:S01]  /*f5a0*/  LDC R97, c[0x0][0x3a0] ;  /* 0x0000e800ff617b82 */ /* 0x000e620000000800 */
[----:B------:R-:W-:Y:S02]  /*f5b0*/  LDGSTS.E [R134+0x20168], desc[UR22][R166.64], !P1 ;  /* 0x20168000a6867fae */ /* 0x000fe4000c9a1016 */
[----:B------:R-:W-:Y:S02]  /*f5c0*/  ISETP.GE.U32.AND P5, PT, R96, 0x7ffffe24, PT ;  /* 0x7ffffe246000780c */ /* 0x000fe40003fa6070 */
[----:B------:R-:W-:Y:S01]  /*f5d0*/  LDGSTS.E [R134+0x2016c], desc[UR22][R168.64], !P6 ;  /* 0x2016c000a8867fae */ /* 0x000fe2000f1a1016 */
[----:B---3--:R-:W-:Y:S02]  /*f5e0*/  VIADD R96, R99, 0xfffffea2 ;  /* 0xfffffea263607836 */ /* 0x008fe40000000000 */
[----:B------:R-:W3:Y:S03]  /*f5f0*/  LDC R99, c[0x0][0x3a0] ;  /* 0x0000e800ff637b82 */ /* 0x000ee60000000800 */
[----:B------:R-:W-:-:S02]  /*f600*/  ISETP.GE.U32.AND P4, PT, R96, 0x7ffffe23, PT ;  /* 0x7ffffe236000780c */ /* 0x000fc40003f86070 */
[----:B--2---:R-:W-:-:S03]  /*f610*/  IADD3 R96, PT, PT, R98, -0x15f, RZ ;  /* 0xfffffea162607810 */ /* 0x004fc60007ffe0ff */
[----:B------:R-:W2:Y:S01]  /*f620*/  LDC R98, c[0x0][0x3a0] ;  /* 0x0000e800ff627b82 */ /* 0x000ea20000000800 */
[----:B------:R-:W-:Y:S01]  /*f630*/  LDGSTS.E [R134+0x20170], desc[UR22][R170.64], !P5 ;  /* 0x20170000aa867fae */ /* 0x000fe2000e9a1016 */
[----:B------:R-:W-:Y:S01]  /*f640*/  ISETP.GE.U32.AND P1, PT, R96, 0x7ffffe22, PT ;  /* 0x7ffffe226000780c */ /* 0x000fe20003f26070 */
[----:B-1----:R-:W-:-:S05]  /*f650*/  VIADD R96, R97, 0xfffffea0 ;  /* 0xfffffea061607836 */ /* 0x002fca0000000000 */
[----:B------:R-:W-:Y:S01]  /*f660*/  LDGSTS.E [R134+0x20174], desc[UR22][R172.64], !P4 ;  /* 0x20174000ac867fae */ /* 0x000fe2000e1a1016 */
[----:B------:R-:W1:Y:S01]  /*f670*/  LDC R97, c[0x0][0x3a0] ;  /* 0x0000e800ff617b82 */ /* 0x000e620000000800 */
[----:B------:R-:W-:-:S05]  /*f680*/  ISETP.GE.U32.AND P6, PT, R96, 0x7ffffe21, PT ;  /* 0x7ffffe216000780c */ /* 0x000fca0003fc6070 */
[----:B------:R-:W-:Y:S01]  /*f690*/  LDGSTS.E [R134+0x20178], desc[UR22][R174.64], !P1 ;  /* 0x20178000ae867fae */ /* 0x000fe2000c9a1016 */
[----:B---3--:R-:W-:Y:S02]  /*f6a0*/  VIADD R96, R99, 0xfffffe9f ;  /* 0xfffffe9f63607836 */ /* 0x008fe40000000000 */
[----:B------:R-:W3:Y:S03]  /*f6b0*/  LDC R99, c[0x0][0x3a0] ;  /* 0x0000e800ff637b82 */ /* 0x000ee60000000800 */
[----:B------:R-:W-:Y:S01]  /*f6c0*/  ISETP.GE.U32.AND P5, PT, R96, 0x7ffffe20, PT ;  /* 0x7ffffe206000780c */ /* 0x000fe20003fa6070 */
[----:B--2---:R-:W-:-:S04]  /*f6d0*/  VIADD R96, R98, 0xfffffe9e ;  /* 0xfffffe9e62607836 */ /* 0x004fc80000000000 */
[----:B------:R-:W2:Y:S01]  /*f6e0*/  LDC R98, c[0x0][0x3a0] ;  /* 0x0000e800ff627b82 */ /* 0x000ea20000000800 */
[----:B------:R-:W-:Y:S01]  /*f6f0*/  LDGSTS.E [R134+0x2017c], desc[UR22][R176.64], !P6 ;  /* 0x2017c000b0867fae */ /* 0x000fe2000f1a1016 */
[----:B------:R-:W-:Y:S01]  /*f700*/  ISETP.GE.U32.AND P4, PT, R96, 0x7ffffe1f, PT ;  /* 0x7ffffe1f6000780c */ /* 0x000fe20003f86070 */
[----:B-1----:R-:W-:-:S05]  /*f710*/  VIADD R96, R97, 0xfffffe9d ;  /* 0xfffffe9d61607836 */ /* 0x002fca0000000000 */
[----:B------:R-:W-:Y:S01]  /*f720*/  LDGSTS.E [R134+0x20180], desc[UR22][R178.64], !P5 ;  /* 0x20180000b2867fae */ /* 0x000fe2000e9a1016 */
[----:B------:R-:W1:Y:S01]  /*f730*/  LDC R97, c[0x0][0x3a0] ;  /* 0x0000e800ff617b82 */ /* 0x000e620000000800 */
[----:B------:R-:W-:Y:S01]  /*f740*/  ISETP.GE.U32.AND P1, PT, R96, 0x7ffffe1e, PT ;  /* 0x7ffffe1e6000780c */ /* 0x000fe20003f26070 */
[----:B---3--:R-:W-:-:S04]  /*f750*/  VIADD R96, R99, 0xfffffe9c ;  /* 0xfffffe9c63607836 */ /* 0x008fc80000000000 */
[----:B------:R-:W-:Y:S02]  /*f760*/  LDGSTS.E [R134+0x20184], desc[UR22][R180.64], !P4 ;  /* 0x20184000b4867fae */ /* 0x000fe4000e1a1016 */
[----:B------:R-:W3:Y:S01]  /*f770*/  LDC R99, c[0x0][0x3a0] ;  /* 0x0000e800ff637b82 */ /* 0x000ee20000000800 */
[----:B------:R-:W-:Y:S02]  /*f780*/  ISETP.GE.U32.AND P6, PT, R96, 0x7ffffe1d, PT ;  /* 0x7ffffe1d6000780c */ /* 0x000fe40003fc6070 */
[----:B--2---:R-:W-:-:S05]  /*f790*/  IADD3 R96, PT, PT, R98, -0x165, RZ ;  /* 0xfffffe9b62607810 */ /* 0x004fca0007ffe0ff */
[----:B------:R-:W2:Y:S01]  /*f7a0*/  LDC R98, c[0x0][0x3a0] ;  /* 0x0000e800ff627b82 */ /* 0x000ea20000000800 */
[----:B------:R-:W-:Y:S01]  /*f7b0*/  LDGSTS.E [R134+0x20188], desc[UR22][R182.64], !P1 ;  /* 0x20188000b6867fae */ /* 0x000fe2000c9a1016 */
[----:B------:R-:W-:Y:S01]  /*f7c0*/  ISETP.GE.U32.AND P5, PT, R96, 0x7ffffe1c, PT ;  /* 0x7ffffe1c6000780c */ /* 0x000fe20003fa6070 */
[----:B-1----:R-:W-:-:S03]  /*f7d0*/  VIADD R96, R97, 0xfffffe9a ;  /* 0xfffffe9a61607836 */ /* 0x002fc60000000000 */
[----:B------:R-:W-:Y:S02]  /*f7e0*/  LDGSTS.E [R134+0x2018c], desc[UR22][R184.64], !P6 ;  /* 0x2018c000b8867fae */ /* 0x000fe4000f1a1016 */
[----:B------:R-:W1:Y:S01]  /*f7f0*/  LDC R97, c[0x0][0x3a0] ;  /* 0x0000e800ff617b82 */ /* 0x000e620000000800 */
[----:B------:R-:W-:-:S06]  /*f800*/  ISETP.GE.U32.AND P4, PT, R96, 0x7ffffe1b, PT ;  /* 0x7ffffe1b6000780c */ /* 0x000fcc0003f86070 */
        /* <DEDUP_REMOVED lines=9> */
[----:B------:R-:W1:Y:S01]  /*f8a0*/  LDC R97, c[0x0][0x3a0] ;  /* 0x0000e800ff617b82 */ /* 0x000e620000000800 */
[----:B------:R-:W-:Y:S01]  /*f8b0*/  ISETP.GE.U32.AND P5, PT, R96, 0x7ffffe18, PT ;  /* 0x7ffffe186000780c */ /* 0x000fe20003fa6070 */
[----:B---3--:R-:W-:-:S06]  /*f8c0*/  VIADD R96, R99, 0xfffffe96 ;  /* 0xfffffe9663607836 */ /* 0x008fcc0000000000 */
[----:B------:R-:W3:Y:S01]  /*f8d0*/  LDC R99, c[0x0][0x3a0] ;  /* 0x0000e800ff637b82 */ /* 0x000ee20000000800 */
[----:B------:R-:W-:Y:S01]  /*f8e0*/  IMAD.WIDE R190, R133, 0x4, R190 ;  /* 0x0000000485be7825 */ /* 0x000fe200078e02be */
[----:B------:R-:W-:Y:S02]  /*f8f0*/  ISETP.GE.U32.AND P4, PT, R96, 0x7ffffe17, PT ;  /* 0x7ffffe176000780c */ /* 0x000fe40003f86070 */
[----:B--2---:R-:W-:Y:S02]  /*f900*/  IADD3 R96, PT, PT, R98, -0x16b, RZ ;  /* 0xfffffe9562607810 */ /* 0x004fe40007ffe0ff */
[----:B------:R-:W-:Y:S02]  /*f910*/  LDGSTS.E [R134+0x20198], desc[UR22][R190.64], !P1 ;  /* 0x20198000be867fae */ /* 0x000fe4000c9a1016 */
[----:B------:R-:W2:Y:S01]  /*f920*/  LDC R98, c[0x0][0x3a0] ;  /* 0x0000e800ff627b82 */ /* 0x000ea20000000800 */
[----:B------:R-:W-:Y:S01]  /*f930*/  ISETP.GE.U32.AND P1, PT, R96, 0x7ffffe16, PT ;  /* 0x7ffffe166000780c */ /* 0x000fe20003f26070 */
[----:B-1----:R-:W-:-:S06]  /*f940*/  VIADD R96, R97, 0xfffffe94 ;  /* 0xfffffe9461607836 */ /* 0x002fcc0000000000 */
[----:B------:R-:W1:Y:S01]  /*f950*/  LDC R97, c[0x0][0x3a0] ;  /* 0x0000e800ff617b82 */ /* 0x000e620000000800 */
[----:B------:R-:W-:-:S04]  /*f960*/  IMAD.WIDE R192, R133, 0x4, R192 ;  /* 0x0000000485c07825 */ /* 0x000fc800078e02c0 */
[----:B------:R-:W-:Y:S01]  /*f970*/  IMAD.WIDE R194, R133, 0x4, R194 ;  /* 0x0000000485c27825 */ /* 0x000fe200078e02c2 */
[----:B------:R-:W-:Y:S01]  /*f980*/  LDGSTS.E [R134+0x2019c], desc[UR22][R192.64], !P6 ;  /* 0x2019c000c0867fae */ /* 0x000fe2000f1a1016 */
[----:B------:R-:W-:Y:S02]  /*f990*/  ISETP.GE.U32.AND P6, PT, R96, 0x7ffffe15, PT ;  /* 0x7ffffe156000780c */ /* 0x000fe40003fc6070 */
[----:B---3--:R-:W-:Y:S01]  /*f9a0*/  VIADD R96, R99, 0xfffffe93 ;  /* 0xfffffe9363607836 */ /* 0x008fe20000000000 */
[----:B------:R-:W-:Y:S01]  /*f9b0*/  LDGSTS.E [R134+0x201a0], desc[UR22][R194.64], !P5 ;  /* 0x201a0000c2867fae */ /* 0x000fe2000e9a1016 */
[----:B------:R-:W3:Y:S01]  /*f9c0*/  LDC R99, c[0x0][0x3a0] ;  /* 0x0000e800ff637b82 */ /* 0x000ee20000000800 */
[----:B------:R-:W-:Y:S02]  /*f9d0*/  IMAD.WIDE R196, R133, 0x4, R196 ;  /* 0x0000000485c47825 */ /* 0x000fe400078e02c4 */
[----:B------:R-:W-:Y:S02]  /*f9e0*/  ISETP.GE.U32.AND P5, PT, R96, 0x7ffffe14, PT ;  /* 0x7ffffe146000780c */ /* 0x000fe40003fa6070 */
[----:B--2---:R-:W-:Y:S01]  /*f9f0*/  VIADD R96, R98, 0xfffffe92 ;  /* 0xfffffe9262607836 */ /* 0x004fe20000000000 */
[----:B------:R-:W-:Y:S02]  /*fa00*/  LDGSTS.E [R134+0x201a4], desc[UR22][R196.64], !P4 ;  /* 0x201a4000c4867fae */ /* 0x000fe4000e1a1016 */
[----:B------:R-:W2:Y:S02]  /*fa10*/  LDC R98, c[0x0][0x3a0] ;  /* 0x0000e800ff627b82 */ /* 0x000ea40000000800 */
[----:B------:R-:W-:Y:S01]  /*fa20*/  ISETP.GE.U32.AND P4, PT, R96, 0x7ffffe13, PT ;  /* 0x7ffffe136000780c */ /* 0x000fe20003f86070 */
[----:B-1----:R-:W-:-:S05]  /*fa30*/  VIADD R96, R97, 0xfffffe91 ;  /* 0xfffffe9161607836 */ /* 0x002fca0000000000 */
        /* <DEDUP_REMOVED lines=10> */
[----:B--2---:R-:W-:Y:S01]  /*fae0*/  IADD3 R96, PT, PT, R98, -0x171, RZ ;  /* 0xfffffe8f62607810 */ /* 0x004fe20007ffe0ff */
[----:B------:R-:W-:Y:S02]  /*faf0*/  LDGSTS.E [R134+0x201b0], desc[UR22][R202.64], !P5 ;  /* 0x201b0000ca867fae */ /* 0x000fe4000e9a1016 */
[----:B------:R-:W2:Y:S01]  /*fb00*/  LDC R98, c[0x0][0x3a0] ;  /* 0x0000e800ff627b82 */ /* 0x000ea20000000800 */
[----:B------:R-:W-:Y:S01]  /*fb10*/  ISETP.GE.U32.AND P5, PT, R96, 0x7ffffe10, PT ;  /* 0x7ffffe106000780c */ /* 0x000fe20003fa6070 */
[----:B-1----:R-:W-:-:S06]  /*fb20*/  VIADD R96, R97, 0xfffffe8e ;  /* 0xfffffe8e61607836 */ /* 0x002fcc0000000000 */
[----:B------:R-:W1:Y:S01]  /*fb30*/  LDC R97, c[0x0][0x3a0] ;  /* 0x0000e800ff617b82 */ /* 0x000e620000000800 */
[----:B------:R4:W-:Y:S01]  /*fb40*/  STL.64 [R1], R100 ;  /* 0x0000006401007387 */ /* 0x0009e20000100a00 */
[----:B------:R-:W-:-:S04]  /*fb50*/  IMAD.WIDE R204, R133, 0x4, R204 ;  /* 0x0000000485cc7825 */ /* 0x000fc800078e02cc */
[----:B------:R-:W-:Y:S01]  /*fb60*/  IMAD.WIDE R206, R133, 0x4, R206 ;  /* 0x0000000485ce7825 */ /* 0x000fe200078e02ce */
[----:B------:R-:W-:Y:S01]  /*fb70*/  LDGSTS.E [R134+0x201b4], desc[UR22][R204.64], !P4 ;  /* 0x201b4000cc867fae */ /* 0x000fe2000e1a1016 */
[----:B------:R-:W-:Y:S01]  /*fb80*/  ISETP.GE.U32.AND P4, PT, R96, 0x7ffffe0f, PT ;  /* 0x7ffffe0f6000780c */ /* 0x000fe20003f86070 */
[----:B----4-:R-:W4:Y:S01]  /*fb90*/  LDC R100, c[0x0][0x3a0] ;  /* 0x0000e800ff647b82 */ /* 0x010f220000000800 */
[----:B---3--:R-:W-:Y:S01]  /*fba0*/  VIADD R96, R99, 0xfffffe8d ;  /* 0xfffffe8d63607836 */ /* 0x008fe20000000000 */
[----:B------:R-:W-:Y:S01]  /*fbb0*/  LDGSTS.E [R134+0x201b8], desc[UR22][R206.64], !P1 ;  /* 0x201b8000ce867fae */ /* 0x000fe2000c9a1016 */
[----:B------:R-:W-:-:S03]  /*fbc0*/  IMAD.WIDE R208, R133, 0x4, R208 ;  /* 0x0000000485d07825 */ /* 0x000fc600078e02d0 */
[----:B------:R-:W-:Y:S01]  /*fbd0*/  ISETP.GE.U32.AND P1, PT, R96, 0x7ffffe0e, PT ;  /* 0x7ffffe0e6000780c */ /* 0x000fe20003f26070 */
[----:B--2---:R-:W-:Y:S01]  /*fbe0*/  VIADD R96, R98, 0xfffffe8c ;  /* 0xfffffe8c62607836 */ /* 0x004fe20000000000 */
[----:B------:R-:W2:Y:S01]  /*fbf0*/  LDC R99, c[0x0][0x3a0] ;  /* 0x0000e800ff637b82 */ /* 0x000ea20000000800 */
[----:B------:R-:W-:Y:S01]  /*fc00*/  LDGSTS.E [R134+0x201bc], desc[UR22][R208.64], !P6 ;  /* 0x201bc000d0867fae */ /* 0x000fe2000f1a1016 */
[----:B------:R-:W-:Y:S02]  /*fc10*/  IMAD.WIDE R210, R133, 0x4, R210 ;  /* 0x0000000485d27825 */ /* 0x000fe400078e02d2 */
[----:B------:R-:W-:Y:S02]  /*fc20*/  ISETP.GE.U32.AND P6, PT, R96, 0x7ffffe0d, PT ;  /* 0x7ffffe0d6000780c */ /* 0x000fe40003fc6070 */
[----:B-1----:R-:W-:Y:S01]  /*fc30*/  VIADD R96, R97, 0xfffffe8b ;  /* 0xfffffe8b61607836 */ /* 0x002fe20000000000 */
[----:B------:R-:W-:Y:S01]  /*fc40*/  LDGSTS.E [R134+0x201c0], desc[UR22][R210.64], !P5 ;  /* 0x201c0000d2867fae */ /* 0x000fe2000e9a1016 */
[----:B------:R-:W1:Y:S03]  /*fc50*/  LDC R98, c[0x0][0x3a0] ;  /* 0x0000e800ff627b82 */ /* 0x000e660000000800 */
[----:B------:R-:W-:Y:S01]  /*fc60*/  ISETP.GE.U32.AND P5, PT, R96, 0x7ffffe0c, PT ;  /* 0x7ffffe0c6000780c */ /* 0x000fe20003fa6070 */
[----:B----4-:R-:W-:-:S04]  /*fc70*/  VIADD R96, R100, 0xfffffe8a ;  /* 0xfffffe8a64607836 */ /* 0x010fc80000000000 */
[----:B------:R-:W3:Y:S01]  /*fc80*/  LDC R97, c[0x0][0x3a0] ;  /* 0x0000e800ff617b82 */ /* 0x000ee20000000800 */
[----:B------:R-:W-:-:S04]  /*fc90*/  IMAD.WIDE R212, R133, 0x4, R212 ;  /* 0x0000000485d47825 */ /* 0x000fc800078e02d4 */
[----:B------:R-:W-:Y:S01]  /*fca0*/  IMAD.WIDE R214, R133, 0x4, R214 ;  /* 0x0000000485d67825 */ /* 0x000fe200078e02d6 */
[----:B------:R-:W-:Y:S02]  /*fcb0*/  LDGSTS.E [R134+0x201c4], desc[UR22][R212.64], !P4 ;  /* 0x201c4000d4867fae */ /* 0x000fe4000e1a1016 */
[----:B------:R-:W4:Y:S01]  /*fcc0*/  LDC R100, c[0x0][0x3a0] ;  /* 0x0000e800ff647b82 */ /* 0x000f220000000800 */
[----:B------:R-:W-:Y:S01]  /*fcd0*/  ISETP.GE.U32.AND P4, PT, R96, 0x7ffffe0b, PT ;  /* 0x7ffffe0b6000780c */ /* 0x000fe20003f86070 */
[----:B------:R-:W-:Y:S01]  /*fce0*/  LDGSTS.E [R134+0x201c8], desc[UR22][R214.64], !P1 ;  /* 0x201c8000d6867fae */ /* 0x000fe2000c9a1016 */
[----:B--2---:R-:W-:Y:S01]  /*fcf0*/  IADD3 R96, PT, PT, R99, -0x177, RZ ;  /* 0xfffffe8963607810 */ /* 0x004fe20007ffe0ff */
[----:B------:R-:W-:-:S03]  /*fd00*/  IMAD.WIDE R216, R133, 0x4, R216 ;  /* 0x0000000485d87825 */ /* 0x000fc600078e02d8 */
[----:B------:R-:W-:Y:S01]  /*fd10*/  ISETP.GE.U32.AND P1, PT, R96, 0x7ffffe0a, PT ;  /* 0x7ffffe0a6000780c */ /* 0x000fe20003f26070 */
[----:B-1----:R-:W-:Y:S01]  /*fd20*/  VIADD R96, R98, 0xfffffe88 ;  /* 0xfffffe8862607836 */ /* 0x002fe20000000000 */
[----:B------:R-:W1:Y:S01]  /*fd30*/  LDC R99, c[0x0][0x3a0] ;  /* 0x0000e800ff637b82 */ /* 0x000e620000000800 */
[----:B------:R-:W-:Y:S01]  /*fd40*/  LDGSTS.E [R134+0x201cc], desc[UR22][R216.64], !P6 ;  /* 0x201cc000d8867fae */ /* 0x000fe2000f1a1016 */
[----:B------:R-:W-:Y:S02]  /*fd50*/  IMAD.WIDE R218, R133, 0x4, R218 ;  /* 0x0000000485da7825 */ /* 0x000fe400078e02da */
[----:B------:R-:W-:-:S03]  /*fd60*/  ISETP.GE.U32.AND P6, PT, R96, 0x7ffffe09, PT ;  /* 0x7ffffe096000780c */ /* 0x000fc60003fc6070 */
[----:B------:R-:W-:Y:S01]  /*fd70*/  LDGSTS.E [R134+0x201d0], desc[UR22][R218.64], !P5 ;  /* 0x201d0000da867fae */ /* 0x000fe2000e9a1016 */
[----:B------:R-:W2:Y:S01]  /*fd80*/  LDC R98, c[0x0][0x3a0] ;  /* 0x0000e800ff627b82 */ /* 0x000ea20000000800 */
[----:B----4-:R-:W-:Y:S02]  /*fd90*/  VIADD R96, R100, 0xfffffe87 ;  /* 0xfffffe8764607836 */ /* 0x010fe40000000000 */
[----:B------:R-:W-:-:S05]  /*fda0*/  IMAD.WIDE R220, R133, 0x4, R220 ;  /* 0x0000000485dc7825 */ /* 0x000fca00078e02dc */
[----:B------:R-:W4:Y:S01]  /*fdb0*/  LDC R100, c[0x0][0x3a0] ;  /* 0x0000e800ff647b82 */ /* 0x000f220000000800 */
[----:B------:R-:W-:Y:S01]  /*fdc0*/  ISETP.GE.U32.AND P5, PT, R96, 0x7ffffe08, PT ;  /* 0x7ffffe086000780c */ /* 0x000fe20003fa6070 */
[----:B---3--:R-:W-:Y:S01]  /*fdd0*/  VIADD R96, R97, 0xfffffe86 ;  /* 0xfffffe8661607836 */ /* 0x008fe20000000000 */
[----:B------:R-:W-:Y:S05]  /*fde0*/  LDGSTS.E [R134+0x201d4], desc[UR22][R220.64], !P4 ;  /* 0x201d4000dc867fae */ /* 0x000fea000e1a1016 */
[----:B------:R-:W3:Y:S01]  /*fdf0*/  LDC R97, c[0x0][0x3a0] ;  /* 0x0000e800ff617b82 */ /* 0x000ee20000000800 */
[----:B------:R-:W-:Y:S01]  /*fe00*/  ISETP.GE.U32.AND P4, PT, R96, 0x7ffffe07, PT ;  /* 0x7ffffe076000780c */ /* 0x000fe20003f86070 */
[----:B------:R-:W-:-:S04]  /*fe10*/  IMAD.WIDE R222, R133, 0x4, R222 ;  /* 0x0000000485de7825 */ /* 0x000fc800078e02de */
[----:B-1----:R-:W-:Y:S01]  /*fe20*/  VIADD R96, R99, 0xfffffe85 ;  /* 0xfffffe8563607836 */ /* 0x002fe20000000000 */
[----:B------:R-:W-:Y:S01]  /*fe30*/  LDGSTS.E [R134+0x201d8], desc[UR22][R222.64], !P1 ;  /* 0x201d8000de867fae */ /* 0x000fe2000c9a1016 */
[C---:B------:R-:W-:Y:S01]  /*fe40*/  IMAD.WIDE R224, R133.reuse, 0x4, R224 ;  /* 0x0000000485e07825 */ /* 0x040fe200078e02e0 */
[----:B------:R-:W1:Y:S02]  /*fe50*/  LDC R99, c[0x0][0x3a0] ;  /* 0x0000e800ff637b82 */ /* 0x000e640000000800 */
[----:B------:R-:W-:Y:S01]  /*fe60*/  ISETP.GE.U32.AND P1, PT, R96, 0x7ffffe06, PT ;  /* 0x7ffffe066000780c */ /* 0x000fe20003f26070 */
[----:B--2---:R-:W-:Y:S01]  /*fe70*/  VIADD R96, R98, 0xfffffe84 ;  /* 0xfffffe8462607836 */ /* 0x004fe20000000000 */
[----:B------:R-:W-:Y:S01]  /*fe80*/  LDGSTS.E [R134+0x201dc], desc[UR22][R224.64], !P6 ;  /* 0x201dc000e0867fae */ /* 0x000fe2000f1a1016 */
[----:B------:R-:W-:-:S03]  /*fe90*/  IMAD.WIDE R226, R133, 0x4, R226 ;  /* 0x0000000485e27825 */ /* 0x000fc600078e02e2 */
[----:B------:R-:W-:Y:S01]  /*fea0*/  ISETP.GE.U32.AND P6, PT, R96, 0x7ffffe05, PT ;  /* 0x7ffffe056000780c */ /* 0x000fe20003fc6070 */
[----:B------:R-:W-:Y:S01]  /*feb0*/  IMAD.WIDE R102, R135, 0x4, R90 ;  /* 0x0000000487667825 */ /* 0x000fe200078e025a */
[----:B------:R-:W-:Y:S01]  /*fec0*/  LDGSTS.E [R134+0x201e0], desc[UR22][R226.64], !P5 ;  /* 0x201e0000e2867fae */ /* 0x000fe2000e9a1016 */
[----:B------:R-:W2:Y:S03]  /*fed0*/  LDC R98, c[0x0][0x3a0] ;  /* 0x0000e800ff627b82 */ /* 0x000ea60000000800 */
[----:B------:R-:W2:Y:S01]  /*fee0*/  LDL.LU.64 R90, [R1+0x3a0] ;  /* 0x0003a000015a7983 */ /* 0x000ea20000300a00 */
[----:B---3--:R-:W-:-:S04]  /*fef0*/  IADD3 R96, PT, PT, R97, -0x17d, RZ ;  /* 0xfffffe8361607810 */ /* 0x008fc80007ffe0ff */
[----:B------:R-:W-:Y:S01]  /*ff00*/  ISETP.GE.U32.AND P5, PT, R96, 0x7ffffe04, PT ;  /* 0x7ffffe046000780c */ /* 0x000fe20003fa6070 */
[----:B----4-:R-:W-:Y:S02]  /*ff10*/  VIADD R96, R100, 0xfffffe82 ;  /* 0xfffffe8264607836 */ /* 0x010fe40000000000 */
[C---:B------:R-:W-:Y:S02]  /*ff20*/  IMAD.WIDE R100, R135.reuse, 0x4, R88 ;  /* 0x0000000487647825 */ /* 0x040fe400078e0258 */
[----:B------:R-:W3:Y:S02]  /*ff30*/  LDL.LU.64 R88, [R1+0x398] ;  /* 0x0003980001587983 */ /* 0x000ee40000300a00 */
[C---:B------:R-:W-:Y:S02]  /*ff40*/  IMAD.WIDE R154, R135.reuse, 0x4, R246 ;  /* 0x00000004879a7825 */ /* 0x040fe400078e02f6 */
[----:B------:R-:W4:Y:S02]  /*ff50*/  LDL.LU.64 R246, [R1+0x390] ;  /* 0x0003900001f67983 */ /* 0x000f240000300a00 */
[----:B------:R-:W-:-:S02]  /*ff60*/  IMAD.WIDE R152, R135, 0x4, R244 ;  /* 0x0000000487987825 */ /* 0x000fc400078e02f4 */
[----:B------:R-:W3:Y:S02]  /*ff70*/  LDL.LU.64 R244, [R1+0x388] ;  /* 0x0003880001f47983 */ /* 0x000ee40000300a00 */
[----:B------:R-:W-:-:S04]  /*ff80*/  IMAD.WIDE R228, R133, 0x4, R228 ;  /* 0x0000000485e47825 */ /* 0x000fc800078e02e4 */
[C---:B------:R-:W-:Y:S01]  /*ff90*/  IMAD.WIDE R230, R133.reuse, 0x4, R230 ;  /* 0x0000000485e67825 */ /* 0x040fe200078e02e6 */
[----:B------:R-:W-:Y:S03]  /*ffa0*/  LDGSTS.E [R134+0x201e4], desc[UR22][R228.64], !P4 ;  /* 0x201e4000e4867fae */ /* 0x000fe6000e1a1016 */
[----:B------:R-:W-:Y:S01]  /*ffb0*/  IMAD.WIDE R232, R133, 0x4, R232 ;  /* 0x0000000485e87825 */ /* 0x000fe200078e02e8 */
[----:B------:R-:W-:Y:S01]  /*ffc0*/  ISETP.GE.U32.AND P4, PT, R96, 0x7ffffe03, PT ;  /* 0x7ffffe036000780c */ /* 0x000fe20003f86070 */
[----:B------:R-:W-:Y:S02]  /*ffd0*/  LDGSTS.E [R134+0x201e8], desc[UR22][R230.64], !P1 ;  /* 0x201e8000e6867fae */ /* 0x000fe4000c9a1016 */
[----:B--2---:R-:W-:Y:S02]  /*ffe0*/  VIADD R97, R98, 0xfffffe80 ;  /* 0xfffffe8062617836 */ /* 0x004fe40000000000 */
[----:B-1----:R-:W-:Y:S01]  /*fff0*/  VIADD R96, R99, 0xfffffe81 ;  /* 0xfffffe8163607836 */ /* 0x002fe20000000000 */
[----:B------:R-:W-:Y:S01]  /*10000*/  LDGSTS.E [R134+0x201ec], desc[UR22][R232.64], !P6 ;  /* 0x201ec000e8867fae */ /* 0x000fe2000f1a1016 */
[----:B------:R-:W-:Y:S01]  /*10010*/  VIADD R107, R107, 0x7f ;  /* 0x0000007f6b6b7836 */ /* 0x000fe20000000000 */
[----:B------:R-:W-:Y:S01]  /*10020*/  ISETP.GE.AND P6, PT, R2, R97, PT ;  /* 0x000000610200720c */ /* 0x000fe20003fc6270 */
[----:B------:R-:W1:Y:S01]  /*10030*/  LDC R98, c[0x0][0x3a0] ;  /* 0x0000e800ff627b82 */ /* 0x000e620000000800 */
[----:B------:R-:W-:-:S02]  /*10040*/  ISETP.GE.U32.AND P1, PT, R96, 0x7ffffe02, PT ;  /* 0x7ffffe026000780c */ /* 0x000fc40003f26070 */
[----:B------:R-:W-:Y:S02]  /*10050*/  SEL R96, RZ, 0x4, P6 ;  /* 0x00000004ff607807 */ /* 0x000fe40003000000 */
[----:B------:R-:W-:-:S03]  /*10060*/  ISETP.GT.AND P6, PT, R107, 0x1ff, PT ;  /* 0x000001ff6b00780c */ /* 0x000fc60003fc4270 */
[----:B------:R-:W2:Y:S01]  /*10070*/  LDC R99, c[0x0][0x3a0] ;  /* 0x0000e800ff637b82 */ /* 0x000ea20000000800 */
[----:B------:R-:W-:Y:S02]  /*10080*/  SEL R96, R96, RZ, P6 ;  /* 0x000000ff60607207 */ /* 0x000fe40003000000 */
[----:B------:R-:W-:-:S05]  /*10090*/  ISETP.GE.U32.AND P6, PT, R97, 0x7ffffe01, PT ;  /* 0x7ffffe016100780c */ /* 0x000fca0003fc6070 */
[----:B------:R-:W2:Y:S01]  /*100a0*/  LDC R97, c[0x0][0x3a0] ;  /* 0x0000e800ff617b82 */ /* 0x000ea20000000800 */
[----:B------:R-:W-:-:S04]  /*100b0*/  IMAD.WIDE R234, R133, 0x4, R234 ;  /* 0x0000000485ea7825 */ /* 0x000fc800078e02ea */
[C---:B------:R-:W-:Y:S01]  /*100c0*/  IMAD.WIDE R236, R133.reuse, 0x4, R236 ;  /* 0x0000000485ec7825 */ /* 0x040fe200078e02ec */
[----:B------:R-:W-:Y:S01]  /*100d0*/  LDGSTS.E [R134+0x201f0], desc[UR22][R234.64], !P5 ;  /* 0x201f0000ea867fae */ /* 0x000fe2000e9a1016 */
[----:B------:R-:W-:Y:S02]  /*100e0*/  ISETP.NE.U32.AND P5, PT, R96, RZ, PT ;  /* 0x000000ff6000720c */ /* 0x000fe40003fa5070 */
[----:B-1----:R-:W-:Y:S01]  /*100f0*/  VIADD R96, R98, 0xfffffe7f ;  /* 0xfffffe7f62607836 */ /* 0x002fe20000000000 */
[----:B------:R-:W-:Y:S01]  /*10100*/  LDGSTS.E [R134+0x201f4], desc[UR22][R236.64], !P4 ;  /* 0x201f4000ec867fae */ /* 0x000fe2000e1a1016 */
[----:B------:R-:W-:-:S03]  /*10110*/  IMAD.WIDE R238, R133, 0x4, R238 ;  /* 0x0000000485ee7825 */ /* 0x000fc600078e02ee */
[----:B------:R-:W-:Y:S02]  /*10120*/  ISETP.GE.U32.AND P4, PT, R96, 0x7ffffe00, PT ;  /* 0x7ffffe006000780c */ /* 0x000fe40003f86070 */
[----:B--2---:R-:W-:Y:S01]  /*10130*/  IADD3 R96, PT, PT, R99, -0x182, RZ ;  /* 0xfffffe7e63607810 */ /* 0x004fe20007ffe0ff */
[----:B------:R-:W-:Y:S01]  /*10140*/  LDGSTS.E [R134+0x201f8], desc[UR22][R238.64], !P1 ;  /* 0x201f8000ee867fae */ /* 0x000fe2000c9a1016 */
[----:B------:R-:W-:Y:S02]  /*10150*/  IMAD.WIDE R240, R133, 0x4, R240 ;  /* 0x0000000485f07825 */ /* 0x000fe400078e02f0 */
[----:B------:R-:W-:Y:S02]  /*10160*/  ISETP.GE.U32.AND P1, PT, R96, 0x7ffffdff, PT ;  /* 0x7ffffdff6000780c */ /* 0x000fe40003f26070 */
[----:B------:R-:W-:Y:S01]  /*10170*/  IMAD.WIDE R10, R135, 0x4, R10 ;  /* 0x00000004870a7825 */ /* 0x000fe200078e020a */
[----:B------:R-:W-:Y:S03]  /*10180*/  LDGSTS.E [R134+0x201fc], desc[UR22][R240.64], !P6 ;  /* 0x201fc000f0867fae */ /* 0x000fe6000f1a1016 */
[----:B------:R-:W-:Y:S01]  /*10190*/  VIADD R96, R97, 0xfffffe7d ;  /* 0xfffffe7d61607836 */ /* 0x000fe20000000000 */
[----:B------:R-:W0:Y:S01]  /*101a0*/  LDGDEPBAR ;  /* 0x00000000000079af */ /* 0x000e220000000000 */
[----:B------:R-:W-:-:S04]  /*101b0*/  IMAD.WIDE R24, R135, 0x4, R24 ;  /* 0x0000000487187825 */ /* 0x000fc800078e0218 */
[C---:B------:R-:W-:Y:S01]  /*101c0*/  IMAD.WIDE R40, R135.reuse, 0x4, R40 ;  /* 0x0000000487287825 */ /* 0x040fe200078e0228 */
[----:B------:R-:W-:Y:S01]  /*101d0*/  ISETP.GE.U32.AND P6, PT, R96, 0x7ffffdfe, PT ;  /* 0x7ffffdfe6000780c */ /* 0x000fe20003fc6070 */
[----:B------:R-:W-:Y:S02]  /*101e0*/  LDGSTS.E [R252+0x60000], desc[UR22][R10.64], P3 ;  /* 0x600000000afc7fae */ /* 0x000fe400099a1016 */
[C---:B------:R-:W-:Y:S02]  /*101f0*/  IMAD.WIDE R52, R135.reuse, 0x4, R52 ;  /* 0x0000000487347825 */ /* 0x040fe400078e0234 */
[----:B------:R-:W-:Y:S02]  /*10200*/  LDGSTS.E [R252+0x60400], desc[UR22][R24.64], P3 ;  /* 0x6040000018fc7fae */ /* 0x000fe400099a1016 */
[C---:B------:R-:W-:Y:S02]  /*10210*/  IMAD.WIDE R68, R135.reuse, 0x4, R68 ;  /* 0x0000000487447825 */ /* 0x040fe400078e0244 */
[----:B------:R-:W-:Y:S02]  /*10220*/  LDGSTS.E [R252+0x60800], desc[UR22][R40.64], P3 ;  /* 0x6080000028fc7fae */ /* 0x000fe400099a1016 */
[----:B------:R-:W-:-:S02]  /*10230*/  IMAD.WIDE R96, R135, 0x4, R84 ;  /* 0x0000000487607825 */ /* 0x000fc400078e0254 */
[----:B------:R-:W-:Y:S01]  /*10240*/  LDGSTS.E [R252+0x60c00], desc[UR22][R52.64], P3 ;  /* 0x60c0000034fc7fae */ /* 0x000fe200099a1016 */
[----:B------:R-:W1:Y:S01]  /*10250*/  LDC R84, c[0x0][0x3a0] ;  /* 0x0000e800ff547b82 */ /* 0x000e620000000800 */
[C---:B------:R-:W-:Y:S02]  /*10260*/  IMAD.WIDE R112, R135.reuse, 0x4, R112 ;  /* 0x0000000487707825 */ /* 0x040fe400078e0270 */
[----:B------:R-:W-:Y:S02]  /*10270*/  LDGSTS.E [R252+0x61000], desc[UR22][R68.64], P3 ;  /* 0x6100000044fc7fae */ /* 0x000fe400099a1016 */
[C---:B------:R-:W-:Y:S02]  /*10280*/  IMAD.WIDE R128, R135.reuse, 0x4, R128 ;  /* 0x0000000487807825 */ /* 0x040fe400078e0280 */
[----:B------:R-:W-:Y:S01]  /*10290*/  LDGSTS.E [R252+0x61400], desc[UR22][R96.64], P3 ;  /* 0x6140000060fc7fae */ /* 0x000fe200099a1016 */
[----:B------:R-:W2:Y:S01]  /*102a0*/  LDC R85, c[0x0][0x3a0] ;  /* 0x0000e800ff557b82 */ /* 0x000ea20000000800 */
[----:B------:R-:W-:-:S02]  /*102b0*/  IMAD.WIDE R4, R135, 0x4, R4 ;  /* 0x0000000487047825 */ /* 0x000fc400078e0204 */
[----:B------:R-:W-:Y:S02]  /*102c0*/  LDGSTS.E [R252+0x61800], desc[UR22][R112.64], P3 ;  /* 0x6180000070fc7fae */ /* 0x000fe400099a1016 */
[C---:B------:R-:W-:Y:S02]  /*102d0*/  IMAD.WIDE R26, R135.reuse, 0x4, R26 ;  /* 0x00000004871a7825 */ /* 0x040fe400078e021a */
[----:B------:R-:W-:Y:S02]  /*102e0*/  LDGSTS.E [R252+0x61c00], desc[UR22][R128.64], P3 ;  /* 0x61c0000080fc7fae */ /* 0x000fe400099a1016 */
[C---:B------:R-:W-:Y:S02]  /*102f0*/  IMAD.WIDE R42, R135.reuse, 0x4, R42 ;  /* 0x00000004872a7825 */ /* 0x040fe400078e022a */
[----:B------:R-:W-:Y:S02]  /*10300*/  LDGSTS.E [R142+0x60080], desc[UR22][R4.64], P3 ;  /* 0x60080000048e7fae */ /* 0x000fe400099a1016 */
[----:B------:R-:W-:-:S02]  /*10310*/  IMAD.WIDE R54, R135, 0x4, R54 ;  /* 0x0000000487367825 */ /* 0x000fc400078e0236 */
[----:B------:R-:W-:Y:S02]  /*10320*/  LDGSTS.E [R142+0x60480], desc[UR22][R26.64], P3 ;  /* 0x604800001a8e7fae */ /* 0x000fe400099a1016 */
[C---:B------:R-:W-:Y:S02]  /*10330*/  IMAD.WIDE R70, R135.reuse, 0x4, R70 ;  /* 0x0000000487467825 */ /* 0x040fe400078e0246 */
[----:B------:R-:W-:Y:S02]  /*10340*/  LDGSTS.E [R142+0x60880], desc[UR22][R42.64], P3 ;  /* 0x608800002a8e7fae */ /* 0x000fe400099a1016 */
[C---:B------:R-:W-:Y:S02]  /*10350*/  IMAD.WIDE R98, R135.reuse, 0x4, R86 ;  /* 0x0000000487627825 */ /* 0x040fe400078e0256 */
[----:B------:R-:W-:Y:S01]  /*10360*/  LDGSTS.E [R142+0x60c80], desc[UR22][R54.64], P3 ;  /* 0x60c80000368e7fae */ /* 0x000fe200099a1016 */
[----:B------:R-:W1:Y:S01]  /*10370*/  LDC R87, c[0x0][0x3a0] ;  /* 0x0000e800ff577b82 */ /* 0x000e620000000800 */
[----:B------:R-:W-:-:S02]  /*10380*/  IMAD.WIDE R114, R135, 0x4, R114 ;  /* 0x0000000487727825 */ /* 0x000fc400078e0272 */
[----:B------:R-:W-:Y:S02]  /*10390*/  LDGSTS.E [R142+0x61080], desc[UR22][R70.64], P3 ;  /* 0x61080000468e7fae */ /* 0x000fe400099a1016 */
[C---:B------:R-:W-:Y:S02]  /*103a0*/  IMAD.WIDE R130, R135.reuse, 0x4, R130 ;  /* 0x0000000487827825 */ /* 0x040fe400078e0282 */
[----:B------:R-:W-:Y:S01]  /*103b0*/  LDGSTS.E [R142+0x61480], desc[UR22][R98.64], P3 ;  /* 0x61480000628e7fae */ /* 0x000fe200099a1016 */
[----:B------:R-:W1:Y:S01]  /*103c0*/  LDC R86, c[0x0][0x3a0] ;  /* 0x0000e800ff567b82 */ /* 0x000e620000000800 */
[C---:B------:R-:W-:Y:S02]  /*103d0*/  IMAD.WIDE R12, R135.reuse, 0x4, R12 ;  /* 0x00000004870c7825 */ /* 0x040fe400078e020c */
[----:B------:R-:W-:Y:S02]  /*103e0*/  LDGSTS.E [R142+0x61880], desc[UR22][R114.64], P3 ;  /* 0x61880000728e7fae */ /* 0x000fe400099a1016 */
        /* <DEDUP_REMOVED lines=33> */
[----:B------:R1:W-:Y:S02]  /*10600*/  LDGSTS.E [R140+0x61d80], desc[UR22][R146.64], P3 ;  /* 0x61d80000928c7fae */ /* 0x0003e400099a1016 */
        /* <DEDUP_REMOVED lines=33> */
[----:B------:R1:W-:Y:S02]  /*10820*/  LDGSTS.E [R138+0x61e80], desc[UR22][R150.64], P3 ;  /* 0x61e80000968a7fae */ /* 0x0003e400099a1016 */
        /* <DEDUP_REMOVED lines=19> */
[----:B------:R-:W-:Y:S04]  /*10960*/  LDGSTS.E [R136+0x60780], desc[UR22][R38.64], P3 ;  /* 0x6078000026887fae */ /* 0x000fe800099a1016 */
[----:B------:R-:W-:Y:S04]  /*10970*/  LDGSTS.E [R136+0x60b80], desc[UR22][R50.64], P3 ;  /* 0x60b8000032887fae */ /* 0x000fe800099a1016 */
[----:B------:R-:W-:Y:S04]  /*10980*/  LDGSTS.E [R136+0x60f80], desc[UR22][R66.64], P3 ;  /* 0x60f8000042887fae */ /* 0x000fe800099a1016 */
[----:B------:R-:W-:Y:S04]  /*10990*/  LDGSTS.E [R136+0x61380], desc[UR22][R82.64], P3 ;  /* 0x6138000052887fae */ /* 0x000fe800099a1016 */
[----:B------:R-:W-:Y:S04]  /*109a0*/  LDGSTS.E [R136+0x61780], desc[UR22][R110.64], P3 ;  /* 0x617800006e887fae */ /* 0x000fe800099a1016 */
[----:B------:R-:W-:Y:S04]  /*109b0*/  LDGSTS.E [R136+0x61b80], desc[UR22][R126.64], P3 ;  /* 0x61b800007e887fae */ /* 0x000fe800099a1016 */
[----:B------:R1:W-:Y:S04]  /*109c0*/  LDGSTS.E [R136+0x61f80], desc[UR22][R154.64], P3 ;  /* 0x61f800009a887fae */ /* 0x0003e800099a1016 */
[----:B------:R-:W0:Y:S04]  /*109d0*/  LDGDEPBAR ;  /* 0x00000000000079af */ /* 0x000e280000000000 */
[----:B------:R1:W-:Y:S04]  /*109e0*/  STL.64 [R1+0x600], R140 ;  /* 0x0006008c01007387 */ /* 0x0003e80000100a00 */
[----:B-1----:R-:W4:Y:S04]  /*109f0*/  LDL.LU.64 R140, [R1+0x378] ;  /* 0x00037800018c7983 */ /* 0x002f280000300a00 */
[----:B------:R1:W-:Y:S04]  /*10a00*/  STL.64 [R1+0x5f8], R138 ;  /* 0x0005f88a01007387 */ /* 0x0003e80000100a00 */
[----:B-1----:R-:W4:Y:S01]  /*10a10*/  LDL.LU.64 R138, [R1+0x380] ;  /* 0x00038000018a7983 */ /* 0x002f220000300a00 */
[----:B------:R-:W-:Y:S01]  /*10a20*/  IMAD.WIDE R94, R133, 0x4, R248 ;  /* 0x00000004855e7825 */ /* 0x000fe200078e02f8 */
[----:B------:R-:W-:Y:S03]  /*10a30*/  BAR.SYNC.DEFER_BLOCKING 0x0 ;  /* 0x0000000000007b1d */ /* 0x000fe60000010000 */
[----:B------:R-:W-:-:S02]  /*10a40*/  VIADD R84, R84, 0xfffffe7b ;  /* 0xfffffe7b54547836 */ /* 0x000fc40000000000 */
[----:B------:R-:W-:Y:S01]  /*10a50*/  VIADD R132, R132, 0xfffffe7c ;  /* 0xfffffe7c84847836 */ /* 0x000fe20000000000 */
[----:B------:R1:W-:Y:S01]  /*10a60*/  STL.64 [R1+0x5f0], R136 ;  /* 0x0005f08801007387 */ /* 0x0003e20000100a00 */
[----:B------:R-:W-:-:S03]  /*10a70*/  IMAD.WIDE R92, R133, 0x4, R250 ;  /* 0x00000004855c7825 */ /* 0x000fc600078e02fa */
[----:B------:R-:W-:Y:S02]  /*10a80*/  ISETP.GE.U32.AND P3, PT, R132, 0x7ffffdfd, PT ;  /* 0x7ffffdfd8400780c */ /* 0x000fe40003f66070 */
[----:B------:R-:W4:Y:S01]  /*10a90*/  LDC R132, c[0x0][0x3a0] ;  /* 0x0000e800ff847b82 */ /* 0x000f220000000800 */
[----:B-1----:R-:W4:Y:S04]  /*10aa0*/  LDL.LU.64 R136, [R1+0x370] ;  /* 0x0003700001887983 */ /* 0x002f280000300a00 */
[----:B------:R-:W-:Y:S01]  /*10ab0*/  @!PT LDS RZ, [RZ] ;  /* 0x00000000fffff984 */ /* 0x000fe20000000800 */
[----:B------:R-:W-:Y:S01]  /*10ac0*/  @!PT LDS RZ, [RZ] ;  /* 0x00000000fffff984 */ /* 0x000fe20000000800 */
[----:B------:R-:W-:Y:S01]  /*10ad0*/  @!PT LDS RZ, [RZ] ;  /* 0x00000000fffff984 */ /* 0x000fe20000000800 */
[----:B------:R-:W-:Y:S01]  /*10ae0*/  LDGSTS.E [R134+0x30000], desc[UR22][R94.64], !P4 ;  /* 0x300000005e867fae */ /* 0x000fe2000e1a1016 */
[----:B------:R-:W-:Y:S01]  /*10af0*/  ISETP.GE.U32.AND P4, PT, R84, 0x7ffffdfc, PT ;  /* 0x7ffffdfc5400780c */ /* 0x000fe20003f86070 */
[----:B--2---:R-:W-:Y:S02]  /*10b00*/  VIADD R84, R85, 0xfffffe7a ;  /* 0xfffffe7a55547836 */ /* 0x004fe40000000000 */
[----:B------:R-:W1:Y:S01]  /*10b10*/  LDC R85, c[0x0][0x3a0] ;  /* 0x0000e800ff557b82 */ /* 0x000e620000000800 */
[----:B------:R-:W2:Y:S01]  /*10b20*/  LDL.LU.64 R248, [R1+0x368] ;  /* 0x0003680001f87983 */ /* 0x000ea20000300a00 */
[----:B------:R-:W-:-:S03]  /*10b30*/  IMAD.WIDE R90, R133, 0x4, R90 ;  /* 0x00000004855a7825 */ /* 0x000fc600078e025a */
[----:B------:R-:W-:Y:S01]  /*10b40*/  LDGSTS.E [R134+0x30004], desc[UR22][R92.64], !P1 ;  /* 0x300040005c867fae */ /* 0x000fe2000c9a1016 */
[----:B------:R-:W-:Y:S01]  /*10b50*/  ISETP.GE.U32.AND P1, PT, R84, 0x7ffffdfb, PT ;  /* 0x7ffffdfb5400780c */ /* 0x000fe20003f26070 */
[----:B------:R-:W-:Y:S02]  /*10b60*/  VIADD R84, R87, 0xfffffe79 ;  /* 0xfffffe7957547836 */ /* 0x000fe40000000000 */
[----:B------:R-:W-:Y:S01]  /*10b70*/  LDGSTS.E [R134+0x30008], desc[UR22][R90.64], !P6 ;  /* 0x300080005a867fae */ /* 0x000fe2000f1a1016 */
[C---:B---3--:R-:W-:Y:S02]  /*10b80*/  IMAD.WIDE R88, R133.reuse, 0x4, R88 ;  /* 0x0000000485587825 */ /* 0x048fe400078e0258 */
[----:B------:R-:W-:Y:S02]  /*10b90*/  ISETP.GE.U32.AND P6, PT, R84, 0x7ffffdfa, PT ;  /* 0x7ffffdfa5400780c */ /* 0x000fe40003fc6070 */
[----:B------:R-:W-:Y:S01]  /*10ba0*/  IADD3 R84, PT, PT, R86, -0x188, RZ ;  /* 0xfffffe7856547810 */ /* 0x000fe20007ffe0ff */
[----:B------:R-:W-:Y:S01]  /*10bb0*/  LDGSTS.E [R134+0x3000c], desc[UR22][R88.64], !P3 ;  /* 0x3000c00058867fae */ /* 0x000fe2000d9a1016 */
[----:B----4-:R-:W-:-:S02]  /*10bc0*/  IMAD.WIDE R86, R133, 0x4, R246 ;  /* 0x0000000485567825 */ /* 0x010fc400078e02f6 */
[----:B------:R-:W-:Y:S01]  /*10bd0*/  ISETP.GE.U32.AND P3, PT, R84, 0x7ffffdf9, PT ;  /* 0x7ffffdf95400780c */ /* 0x000fe20003f66070 */
[----:B------:R-:W3:Y:S04]  /*10be0*/  LDL.LU.64 R246, [R1+0x250] ;  /* 0x0002500001f67983 */ /* 0x000ee80000300a00 */
[----:B------:R-:W-:Y:S01]  /*10bf0*/  LDGSTS.E [R134+0x30010], desc[UR22][R86.64], !P4 ;  /* 0x3001000056867fae */ /* 0x000fe2000e1a1016 */
[----:B-1----:R-:W-:-:S05]  /*10c00*/  VIADD R84, R85, 0xfffffe77 ;  /* 0xfffffe7755547836 */ /* 0x002fca0000000000 */
[----:B------:R-:W-:Y:S01]  /*10c10*/  ISETP.GE.U32.AND P4, PT, R84, 0x7ffffdf8, PT ;  /* 0x7ffffdf85400780c */ /* 0x000fe20003f86070 */
[----:B------:R-:W-:Y:S02]  /*10c20*/  IMAD.WIDE R84, R133, 0x4, R244 ;  /* 0x0000000485547825 */ /* 0x000fe400078e02f4 */
[----:B------:R-:W4:Y:S04]  /*10c30*/  LDL.LU.64 R244, [R1+0x248] ;  /* 0x0002480001f47983 */ /* 0x000f280000300a00 */
[----:B------:R-:W-:Y:S01]  /*10c40*/  LDGSTS.E [R134+0x30014], desc[UR22][R84.64], !P1 ;  /* 0x3001400054867fae */ /* 0x000fe2000c9a1016 */
[----:B------:R-:W-:-:S05]  /*10c50*/  VIADD R132, R132, 0xfffffe76 ;  /* 0xfffffe7684847836 */ /* 0x000fca0000000000 */
[----:B------:R-:W-:Y:S01]  /*10c60*/  ISETP.GE.U32.AND P1, PT, R132, 0x7ffffdf7, PT ;  /* 0x7ffffdf78400780c */ /* 0x000fe20003f26070 */
[----:B------:R-:W-:Y:S02]  /*10c70*/  VIADD R132, R242, 0xfffffe75 ;  /* 0xfffffe75f2847836 */ /* 0x000fe40000000000 */
[----:B------:R-:W1:Y:S01]  /*10c80*/  LDC R242, c[0x0][0x3a0] ;  /* 0x0000e800fff27b82 */ /* 0x000e620000000800 */
[----:B------:R-:W-:-:S04]  /*10c90*/  IMAD.WIDE R140, R133, 0x4, R140 ;  /* 0x00000004858c7825 */ /* 0x000fc800078e028c */
[----:B------:R-:W-:-:S05]  /*10ca0*/  IMAD.WIDE R138, R133, 0x4, R138 ;  /* 0x00000004858a7825 */ /* 0x000fca00078e028a */
[----:B------:R1:W-:Y:S04]  /*10cb0*/  STL.64 [R1+0x418], R138 ;  /* 0x0004188a01007387 */ /* 0x0003e80000100a00 */
[----:B------:R1:W-:Y:S04]  /*10cc0*/  LDGSTS.E [R134+0x30018], desc[UR22][R138.64], !P6 ;  /* 0x300180008a867fae */ /* 0x0003e8000f1a1016 */
[----:B------:R2:W-:Y:S04]  /*10cd0*/  LDGSTS.E [R134+0x3001c], desc[UR22][R140.64], !P3 ;  /* 0x3001c0008c867fae */ /* 0x0005e8000d9a1016 */
[----:B-1----:R-:W4:Y:S04]  /*10ce0*/  LDL.LU.64 R138, [R1+0x240] ;  /* 0x00024000018a7983 */ /* 0x002f280000300a00 */
[----:B------:R1:W-:Y:S01]  /*10cf0*/  STL.64 [R1+0x410], R140 ;  /* 0x0004108c01007387 */ /* 0x0003e20000100a00 */
[----:B------:R-:W-:-:S05]  /*10d00*/  IMAD.WIDE R136, R133, 0x4, R136 ;  /* 0x0000000485887825 */ /* 0x000fca00078e0288 */
[----:B------:R3:W-:Y:S04]  /*10d10*/  LDGSTS.E [R134+0x30020], desc[UR22][R136.64], !P4 ;  /* 0x3002000088867fae */ /* 0x0007e8000e1a1016 */
[----:B-1----:R-:W4:Y:S01]  /*10d20*/  LDL.LU.64 R140, [R1+0x238] ;  /* 0x00023800018c7983 */ /* 0x002f220000300a00 */
[----:B--2---:R-:W-:-:S03]  /*10d30*/  IMAD.WIDE R248, R133, 0x4, R248 ;  /* 0x0000000485f87825 */ /* 0x004fc600078e02f8 */
[----:B------:R1:W-:Y:S04]  /*10d40*/  STL.64 [R1+0x408], R136 ;  /* 0x0004088801007387 */ /* 0x0003e80000100a00 */
[----:B------:R2:W-:Y:S04]  /*10d50*/  LDGSTS.E [R134+0x30024], desc[UR22][R248.64], !P1 ;  /* 0x30024000f8867fae */ /* 0x0005e8000c9a1016 */
[----:B-1----:R-:W2:Y:S04]  /*10d60*/  LDL.LU.64 R136, [R1+0x230] ;  /* 0x0002300001887983 */ /* 0x002ea80000300a00 */
[----:B------:R1:W-:Y:S01]  /*10d70*/  STL.64 [R1+0x400], R248 ;  /* 0x000400f801007387 */ /* 0x0003e20000100a00 */
[----:B------:R-:W-:Y:S01]  /*10d80*/  ISETP.GE.U32.AND P6, PT, R132, 0x7ffffdf6, PT ;  /* 0x7ffffdf68400780c */ /* 0x000fe20003fc6070 */
[----:B------:R-:W-:-:S02]  /*10d90*/  VIADD R132, R143, 0xfffffe74 ;  /* 0xfffffe748f847836 */ /* 0x000fc40000000000 */
[C---:B---3--:R-:W-:Y:S01]  /*10da0*/  IMAD.WIDE R246, R133.reuse, 0x4, R246 ;  /* 0x0000000485f67825 */ /* 0x048fe200078e02f6 */
[----:B------:R-:W3:Y:S01]  /*10db0*/  LDC R143, c[0x0][0x3a0] ;  /* 0x0000e800ff8f7b82 */ /* 0x000ee20000000800 */
[----:B-1----:R-:W2:Y:S01]  /*10dc0*/  LDL.LU.64 R248, [R1+0x228] ;  /* 0x0002280001f87983 */ /* 0x002ea20000300a00 */
[----:B------:R-:W-:Y:S01]  /*10dd0*/  ISETP.GE.U32.AND P3, PT, R132, 0x7ffffdf5, PT ;  /* 0x7ffffdf58400780c */ /* 0x000fe20003f66070 */
[----:B----4-:R-:W-:Y:S02]  /*10de0*/  IMAD.WIDE R244, R133, 0x4, R244 ;  /* 0x0000000485f47825 */ /* 0x010fe400078e02f4 */
[----:B------:R1:W-:Y:S04]  /*10df0*/  STL.64 [R1+0x3f8], R246 ;  /* 0x0003f8f601007387 */ /* 0x0003e80000100a00 */
[----:B------:R4:W-:Y:S06]  /*10e00*/  LDGSTS.E [R134+0x30028], desc[UR22][R246.64], !P6 ;  /* 0x30028000f6867fae */ /* 0x0009ec000f1a1016 */
[----:B------:R2:W-:Y:S04]  /*10e10*/  LDGSTS.E [R134+0x3002c], desc[UR22][R244.64], !P3 ;  /* 0x3002c000f4867fae */ /* 0x0005e8000d9a1016 */
[----:B-1----:R-:W4:Y:S04]  /*10e20*/  LDL.LU.64 R246, [R1+0x220] ;  /* 0x0002200001f67983 */ /* 0x002f280000300a00 */
[----:B------:R1:W-:Y:S04]  /*10e30*/  STL.64 [R1+0x3f0], R244 ;  /* 0x0003f0f401007387 */ /* 0x0003e80000100a00 */
[----:B-1----:R-:W4:Y:S01]  /*10e40*/  LDL.LU.64 R244, [R1+0x218] ;  /* 0x0002180001f47983 */ /* 0x002f220000300a00 */
[----:B------:R-:W-:-:S02]  /*10e50*/  VIADD R132, R243, 0xfffffe73 ;  /* 0xfffffe73f3847836 */ /* 0x000fc40000000000 */
[----:B------:R-:W1:Y:S03]  /*10e60*/  LDC R243, c[0x0][0x3a0] ;  /* 0x0000e800fff37b82 */ /* 0x000e660000000800 */
[----:B------:R-:W-:Y:S02]  /*10e70*/  ISETP.GE.U32.AND P4, PT, R132, 0x7ffffdf4, PT ;  /* 0x7ffffdf48400780c */ /* 0x000fe40003f86070 */
[----:B------:R-:W-:-:S03]  /*10e80*/  IADD3 R132, PT, PT, R242, -0x18e, RZ ;  /* 0xfffffe72f2847810 */ /* 0x000fc60007ffe0ff */
[----:B------:R-:W1:Y:S01]  /*10e90*/  LDC R242, c[0x0][0x3a0] ;  /* 0x0000e800fff27b82 */ /* 0x000e620000000800 */
[----:B------:R-:W-:Y:S01]  /*10ea0*/  ISETP.GE.U32.AND P1, PT, R132, 0x7ffffdf3, PT ;  /* 0x7ffffdf38400780c */ /* 0x000fe20003f26070 */
[----:B---3--:R-:W-:-:S05]  /*10eb0*/  VIADD R132, R143, 0xfffffe71 ;  /* 0xfffffe718f847836 */ /* 0x008fca0000000000 */
[----:B------:R-:W-:Y:S01]  /*10ec0*/  ISETP.GE.U32.AND P6, PT, R132, 0x7ffffdf2, PT ;  /* 0x7ffffdf28400780c */ /* 0x000fe20003fc6070 */
[----:B------:R-:W3:Y:S01]  /*10ed0*/  LDC R143, c[0x0][0x3a0] ;  /* 0x0000e800ff8f7b82 */ /* 0x000ee20000000800 */
[----:B-1----:R-:W-:-:S07]  /*10ee0*/  VIADD R132, R243, 0xfffffe70 ;  /* 0xfffffe70f3847836 */ /* 0x002fce0000000000 */
[----:B------:R-:W1:Y:S01]  /*10ef0*/  LDC R243, c[0x0][0x3a0] ;  /* 0x0000e800fff37b82 */ /* 0x000e620000000800 */
[----:B------:R-:W-:Y:S01]  /*10f00*/  ISETP.GE.U32.AND P3, PT, R132, 0x7ffffdf1, PT ;  /* 0x7ffffdf18400780c */ /* 0x000fe20003f66070 */
[----:B------:R-:W-:-:S06]  /*10f10*/  VIADD R132, R242, 0xfffffe6f ;  /* 0xfffffe6ff2847836 */ /* 0x000fcc0000000000 */
[----:B------:R-:W1:Y:S01]  /*10f20*/  LDC R242, c[0x0][0x3a0] ;  /* 0x0000e800fff27b82 */ /* 0x000e620000000800 */
[----:B------:R-:W-:-:S05]  /*10f30*/  IMAD.WIDE R138, R133, 0x4, R138 ;  /* 0x00000004858a7825 */ /* 0x000fca00078e028a */
[----:B------:R1:W-:Y:S04]  /*10f40*/  STL.64 [R1+0x3e8], R138 ;  /* 0x0003e88a01007387 */ /* 0x0003e80000100a00 */
[----:B------:R1:W-:Y:S01]  /*10f50*/  LDGSTS.E [R134+0x30030], desc[UR22][R138.64], !P4 ;  /* 0x300300008a867fae */ /* 0x0003e2000e1a1016 */
[----:B------:R-:W-:-:S03]  /*10f60*/  IMAD.WIDE R140, R133, 0x4, R140 ;  /* 0x00000004858c7825 */ /* 0x000fc600078e028c */
[----:B-1----:R-:W4:Y:S04]  /*10f70*/  LDL.LU.64 R138, [R1+0x210] ;  /* 0x00021000018a7983 */ /* 0x002f280000300a00 */
[----:B------:R1:W-:Y:S04]  /*10f80*/  STL.64 [R1+0x3e0], R140 ;  /* 0x0003e08c01007387 */ /* 0x0003e80000100a00 */
[----:B------:R1:W-:Y:S01]  /*10f90*/  LDGSTS.E [R134+0x30034], desc[UR22][R140.64], !P1 ;  /* 0x300340008c867fae */ /* 0x0003e2000c9a1016 */
[----:B--2---:R-:W-:-:S05]  /*10fa0*/  IMAD.WIDE R136, R133, 0x4, R136 ;  /* 0x0000000485887825 */ /* 0x004fca00078e0288 */
[----:B------:R2:W-:Y:S04]  /*10fb0*/  LDGSTS.E [R134+0x30038], desc[UR22][R136.64], !P6 ;  /* 0x3003800088867fae */ /* 0x0005e8000f1a1016 */
[----:B-1----:R-:W2:Y:S04]  /*10fc0*/  LDL.LU.64 R140, [R1+0x208] ;  /* 0x00020800018c7983 */ /* 0x002ea80000300a00 */
[----:B------:R1:W-:Y:S01]  /*10fd0*/  STL.64 [R1+0x3d8], R136 ;  /* 0x0003d88801007387 */ /* 0x0003e20000100a00 */
[----:B------:R-:W-:-:S05]  /*10fe0*/  IMAD.WIDE R248, R133, 0x4, R248 ;  /* 0x0000000485f87825 */ /* 0x000fca00078e02f8 */
[----:B------:R2:W-:Y:S04]  /*10ff0*/  LDGSTS.E [R134+0x3003c], desc[UR22][R248.64], !P3 ;  /* 0x3003c000f8867fae */ /* 0x0005e8000d9a1016 */
[----:B-1----:R-:W2:Y:S04]  /*11000*/  LDL.LU.64 R136, [R1+0x200] ;  /* 0x0002000001887983 */ /* 0x002ea80000300a00 */
[----:B------:R1:W-:Y:S01]  /*11010*/  STL.64 [R1+0x3d0], R248 ;  /* 0x0003d0f801007387 */ /* 0x0003e20000100a00 */
[----:B------:R-:W-:Y:S01]  /*11020*/  ISETP.GE.U32.AND P4, PT, R132, 0x7ffffdf0, PT ;  /* 0x7ffffdf08400780c */ /* 0x000fe20003f86070 */
[----:B---3--:R-:W-:-:S02]  /*11030*/  VIADD R132, R143, 0xfffffe6e ;  /* 0xfffffe6e8f847836 */ /* 0x008fc40000000000 */
[----:B------:R-:W3:Y:S01]  /*11040*/  LDC R143, c[0x0][0x3a0] ;  /* 0x0000e800ff8f7b82 */ /* 0x000ee20000000800 */
[----:B-1----:R-:W2:Y:S02]  /*11050*/  LDL.LU.64 R248, [R1+0x1f8] ;  /* 0x0001f80001f87983 */ /* 0x002ea40000300a00 */
[----:B------:R-:W-:Y:S01]  /*11060*/  ISETP.GE.U32.AND P1, PT, R132, 0x7ffffdef, PT ;  /* 0x7ffffdef8400780c */ /* 0x000fe20003f26070 */
[----:B----4-:R-:W-:-:S05]  /*11070*/  IMAD.WIDE R246, R133, 0x4, R246 ;  /* 0x0000000485f67825 */ /* 0x010fca00078e02f6 */
[----:B------:R1:W-:Y:S04]  /*11080*/  STL.64 [R1+0x3c8], R246 ;  /* 0x0003c8f601007387 */ /* 0x0003e80000100a00 */
[----:B------:R4:W-:Y:S01]  /*11090*/  LDGSTS.E [R134+0x30040], desc[UR22][R246.64], !P4 ;  /* 0x30040000f6867fae */ /* 0x0009e2000e1a1016 */
[----:B------:R-:W-:-:S05]  /*110a0*/  IMAD.WIDE R244, R133, 0x4, R244 ;  /* 0x0000000485f47825 */ /* 0x000fca00078e02f4 */
        /* <DEDUP_REMOVED lines=21> */
[----:B--2---:R-:W-:-:S03]  /*11200*/  IMAD.WIDE R140, R133, 0x4, R140 ;  /* 0x00000004858c7825 */ /* 0x004fc600078e028c */
[----:B-1----:R-:W2:Y:S04]  /*11210*/  LDL.LU.64 R138, [R1+0x1e0] ;  /* 0x0001e000018a7983 */ /* 0x002ea80000300a00 */
[----:B------:R1:W-:Y:S04]  /*11220*/  STL.64 [R1+0x3b0], R140 ;  /* 0x0003b08c01007387 */ /* 0x0003e80000100a00 */
[----:B------:R1:W-:Y:S04]  /*11230*/  LDGSTS.E [R134+0x3004c], desc[UR22][R140.64], !P3 ;  /* 0x3004c0008c867fae */ /* 0x0003e8000d9a1016 */
[----:B-1----:R-:W2:Y:S01]  /*11240*/  LDL.LU.64 R140, [R1+0x1d8] ;  /* 0x0001d800018c7983 */ /* 0x002ea20000300a00 */
[----:B------:R-:W-:-:S05]  /*11250*/  IMAD.WIDE R136, R133, 0x4, R136 ;  /* 0x0000000485887825 */ /* 0x000fca00078e0288 */
[----:B------:R1:W-:Y:S04]  /*11260*/  STL.64 [R1+0x3a8], R136 ;  /* 0x0003a88801007387 */ /* 0x0003e80000100a00 */
[----:B------:R1:W-:Y:S01]  /*11270*/  LDGSTS.E [R134+0x30050], desc[UR22][R136.64], !P4 ;  /* 0x3005000088867fae */ /* 0x0003e2000e1a1016 */
        /* <DEDUP_REMOVED lines=31> */
[----:B--2---:R-:W-:-:S05]  /*11470*/  IMAD.WIDE R138, R133, 0x4, R138 ;  /* 0x00000004858a7825 */ /* 0x004fca00078e028a */
[----:B------:R2:W-:Y:S04]  /*11480*/  STL.64 [R1+0x388], R138 ;  /* 0x0003888a01007387 */ /* 0x0005e80000100a00 */
[----:B------:R1:W-:Y:S01]  /*11490*/  LDGSTS.E [R134+0x30060], desc[UR22][R138.64], !P4 ;  /* 0x300600008a867fae */ /* 0x0003e2000e1a1016 */
[----:B------:R-:W-:-:S03]  /*114a0*/  IMAD.WIDE R140, R133, 0x4, R140 ;  /* 0x00000004858c7825 */ /* 0x000fc600078e028c */
[----:B--2---:R-:W2:Y:S04]  /*114b0*/  LDL.LU.64 R138, [R1+0x1b0] ;  /* 0x0001b000018a7983 */ /* 0x004ea80000300a00 */
[----:B------:R1:W-:Y:S04]  /*114c0*/  STL.64 [R1+0x380], R140 ;  /* 0x0003808c01007387 */ /* 0x0003e80000100a00 */
[----:B------:R1:W-:Y:S04]  /*114d0*/  LDGSTS.E [R134+0x30064], desc[UR22][R140.64], !P1 ;  /* 0x300640008c867fae */ /* 0x0003e8000c9a1016 */
[----:B-1----:R-:W2:Y:S01]  /*114e0*/  LDL.LU.64 R140, [R1+0x1a8] ;  /* 0x0001a800018c7983 */ /* 0x002ea20000300a00 */
[----:B------:R-:W-:-:S05]  /*114f0*/  IMAD.WIDE R136, R133, 0x4, R136 ;  /* 0x0000000485887825 */ /* 0x000fca00078e0288 */
[----:B------:R1:W-:Y:S04]  /*11500*/  STL.64 [R1+0x378], R136 ;  /* 0x0003788801007387 */ /* 0x0003e80000100a00 */
[----:B------:R1:W-:Y:S01]  /*11510*/  LDGSTS.E [R134+0x30068], desc[UR22][R136.64], !P6 ;  /* 0x3006800088867fae */ /* 0x0003e2000f1a1016 */
[----:B------:R-:W-:-:S03]  /*11520*/  IMAD.WIDE R248, R133, 0x4, R248 ;  /* 0x0000000485f87825 */ /* 0x000fc600078e02f8 */
[----:B-1----:R-:W2:Y:S04]  /*11530*/  LDL.LU.64 R136, [R1+0x1a0] ;  /* 0x0001a00001887983 */ /* 0x002ea80000300a00 */
[----:B------:R1:W-:Y:S04]  /*11540*/  STL.64 [R1+0x370], R248 ;  /* 0x000370f801007387 */ /* 0x0003e80000100a00 */
[----:B------:R1:W-:Y:S01]  /*11550*/  LDGSTS.E [R134+0x3006c], desc[UR22][R248.64], !P3 ;  /* 0x3006c000f8867fae */ /* 0x0003e2000d9a1016 */
        /* <DEDUP_REMOVED lines=50> */
[----:B------:R-:W-:-:S03]  /*11880*/  IMAD.WIDE R244, R133, 0x4, R244 ;  /* 0x0000000485f47825 */ /* 0x000fc600078e02f4 */
[----:B-1----:R-:W4:Y:S04]  /*11890*/  LDL.LU.64 R246, [R1+0x160] ;  /* 0x0001600001f67983 */ /* 0x002f280000300a00 */
[----:B------:R1:W-:Y:S04]  /*118a0*/  STL.64 [R1+0x330], R244 ;  /* 0x000330f401007387 */ /* 0x0003e80000100a00 */
[----:B------:R1:W-:Y:S04]  /*118b0*/  LDGSTS.E [R134+0x3008c], desc[UR22][R244.64], !P3 ;  /* 0x3008c000f4867fae */ /* 0x0003e8000d9a1016 */
        /* <DEDUP_REMOVED lines=231> */
[----:B------:R-:W-:Y:S04]  /*12730*/  LDGSTS.E [R134+0x3010c], desc[UR22][R140.64], !P3 ;  /* 0x3010c0008c867fae */ /* 0x000fe8000d9a1016 */
[----:B-1----:R-:W2:Y:S01]  /*12740*/  LDL.LU.64 R140, [R1+0x58] ;  /* 0x00005800018c7983 */ /* 0x002ea20000300a00 */
[----:B------:R-:W-:-:S05]  /*12750*/  IMAD.WIDE R136, R133, 0x4, R136 ;  /* 0x0000000485887825 */ /* 0x000fca00078e0288 */
[----:B------:R1:W-:Y:S04]  /*12760*/  STL.64 [R1+0x110], R136 ;  /* 0x0001108801007387 */ /* 0x0003e80000100a00 */
[----:B------:R-:W-:Y:S01]  /*12770*/  LDGSTS.E [R134+0x30110], desc[UR22][R136.64], !P4 ;  /* 0x3011000088867fae */ /* 0x000fe2000e1a1016 */
[----:B------:R-:W-:-:S03]  /*12780*/  IMAD.WIDE R248, R133, 0x4, R248 ;  /* 0x0000000485f87825 */ /* 0x000fc600078e02f8 */
[----:B-1----:R-:W2:Y:S04]  /*12790*/  LDL.LU.64 R136, [R1+0x50] ;  /* 0x0000500001887983 */ /* 0x002ea80000300a00 */
[----:B------:R1:W-:Y:S04]  /*127a0*/  STL.64 [R1+0x118], R248 ;  /* 0x000118f801007387 */ /* 0x0003e80000100a00 */
[----:B------:R-:W-:Y:S01]  /*127b0*/  LDGSTS.E [R134+0x30114], desc[UR22][R248.64], !P1 ;  /* 0x30114000f8867fae */ /* 0x000fe2000c9a1016 */
[----:B------:R-:W-:Y:S01]  /*127c0*/  ISETP.GE.U32.AND P6, PT, R132, 0x7ffffdba, PT ;  /* 0x7ffffdba8400780c */ /* 0x000fe20003fc6070 */
[----:B---3--:R-:W-:-:S02]  /*127d0*/  VIADD R132, R143, 0xfffffe38 ;  /* 0xfffffe388f847836 */ /* 0x008fc40000000000 */
[----:B------:R-:W3:Y:S01]  /*127e0*/  LDC R143, c[0x0][0x3a0] ;  /* 0x0000e800ff8f7b82 */ /* 0x000ee20000000800 */
[----:B-1----:R-:W2:Y:S02]  /*127f0*/  LDL.LU.64 R248, [R1+0x48] ;  /* 0x0000480001f87983 */ /* 0x002ea40000300a00 */
[----:B------:R-:W-:Y:S01]  /*12800*/  ISETP.GE.U32.AND P3, PT, R132, 0x7ffffdb9, PT ;  /* 0x7ffffdb98400780c */ /* 0x000fe20003f66070 */
[----:B----4-:R-:W-:-:S05]  /*12810*/  IMAD.WIDE R246, R133, 0x4, R246 ;  /* 0x0000000485f67825 */ /* 0x010fca00078e02f6 */
[----:B------:R1:W-:Y:S04]  /*12820*/  STL.64 [R1+0x120], R246 ;  /* 0x000120f601007387 */ /* 0x0003e80000100a00 */
[----:B------:R-:W-:Y:S01]  /*12830*/  LDGSTS.E [R134+0x30118], desc[UR22][R246.64], !P6 ;  /* 0x30118000f6867fae */ /* 0x000fe2000f1a1016 */
[----:B------:R-:W-:-:S03]  /*12840*/  IMAD.WIDE R244, R133, 0x4, R244 ;  /* 0x0000000485f47825 */ /* 0x000fc600078e02f4 */
[----:B-1----:R-:W4:Y:S04]  /*12850*/  LDL.LU.64 R246, [R1+0x40] ;  /* 0x0000400001f67983 */ /* 0x002f280000300a00 */
[----:B------:R1:W-:Y:S04]  /*12860*/  STL.64 [R1+0x128], R244 ;  /* 0x000128f401007387 */ /* 0x0003e80000100a00 */
[----:B------:R-:W-:Y:S04]  /*12870*/  LDGSTS.E [R134+0x3011c], desc[UR22][R244.64], !P3 ;  /* 0x3011c000f4867fae */ /* 0x000fe8000d9a1016 */
        /* <DEDUP_REMOVED lines=17> */
[----:B------:R2:W-:Y:S02]  /*12990*/  LDGSTS.E [R134+0x30120], desc[UR22][R138.64], !P4 ;  /* 0x301200008a867fae */ /* 0x0005e4000e1a1016 */
[C---:B--2---:R-:W-:Y:S02]  /*129a0*/  IMAD.WIDE R138, R133.reuse, 0x4, R140 ;  /* 0x00000004858a7825 */ /* 0x044fe400078e028c */
[----:B------:R-:W2:Y:S04]  /*129b0*/  LDL.LU.64 R140, [R1+0x30] ;  /* 0x00003000018c7983 */ /* 0x000ea80000300a00 */
[----:B------:R1:W-:Y:S04]  /*129c0*/  STL.64 [R1+0x138], R138 ;  /* 0x0001388a01007387 */ /* 0x0003e80000100a00 */
[----:B------:R1:W-:Y:S01]  /*129d0*/  LDGSTS.E [R134+0x30124], desc[UR22][R138.64], !P1 ;  /* 0x301240008a867fae */ /* 0x0003e2000c9a1016 */
[----:B------:R-:W-:-:S03]  /*129e0*/  IMAD.WIDE R136, R133, 0x4, R136 ;  /* 0x0000000485887825 */ /* 0x000fc600078e0288 */
[----:B-1----:R-:W2:Y:S04]  /*129f0*/  LDL.LU.64 R138, [R1+0x28] ;  /* 0x00002800018a7983 */ /* 0x002ea80000300a00 */
[----:B------:R1:W-:Y:S04]  /*12a00*/  STL.64 [R1+0x270], R136 ;  /* 0x0002708801007387 */ /* 0x0003e80000100a00 */
[----:B------:R1:W-:Y:S01]  /*12a10*/  LDGSTS.E [R134+0x30128], desc[UR22][R136.64], !P6 ;  /* 0x3012800088867fae */ /* 0x0003e2000f1a1016 */
[----:B------:R-:W-:-:S03]  /*12a20*/  IMAD.WIDE R248, R133, 0x4, R248 ;  /* 0x0000000485f87825 */ /* 0x000fc600078e02f8 */
[----:B-1----:R-:W2:Y:S04]  /*12a30*/  LDL.LU.64 R136, [R1+0x20] ;  /* 0x0000200001887983 */ /* 0x002ea80000300a00 */
[----:B------:R1:W-:Y:S04]  /*12a40*/  STL.64 [R1+0x268], R248 ;  /* 0x000268f801007387 */ /* 0x0003e80000100a00 */
[----:B------:R-:W2:Y:S01]  /*12a50*/  LDL.LU.64 R250, [R1+0x18] ;  /* 0x0000180001fa7983 */ /* 0x000ea20000300a00 */
[----:B------:R-:W-:Y:S01]  /*12a60*/  ISETP.GE.U32.AND P4, PT, R132, 0x7ffffdb4, PT ;  /* 0x7ffffdb48400780c */ /* 0x000fe20003f86070 */
[----:B---3--:R-:W-:-:S02]  /*12a70*/  VIADD R132, R143, 0xfffffe32 ;  /* 0xfffffe328f847836 */ /* 0x008fc40000000000 */
[----:B------:R3:W-:Y:S01]  /*12a80*/  LDGSTS.E [R134+0x3012c], desc[UR22][R248.64], !P3 ;  /* 0x3012c000f8867fae */ /* 0x0007e2000d9a1016 */
[----:B------:R-:W3:Y:S02]  /*12a90*/  LDC R143, c[0x0][0x3a0] ;  /* 0x0000e800ff8f7b82 */ /* 0x000ee40000000800 */
[----:B------:R-:W-:Y:S01]  /*12aa0*/  ISETP.GE.U32.AND P1, PT, R132, 0x7ffffdb3, PT ;  /* 0x7ffffdb38400780c */ /* 0x000fe20003f26070 */
[C---:B----4-:R-:W-:Y:S01]  /*12ab0*/  IMAD.WIDE R246, R133.reuse, 0x4, R246 ;  /* 0x0000000485f67825 */ /* 0x050fe200078e02f6 */
[----:B-1----:R-:W4:Y:S04]  /*12ac0*/  LDL.LU.64 R248, [R1+0x10] ;  /* 0x0000100001f87983 */ /* 0x002f280000300a00 */
[----:B------:R1:W-:Y:S04]  /*12ad0*/  STL.64 [R1+0x260], R246 ;  /* 0x000260f601007387 */ /* 0x0003e80000100a00 */
[----:B------:R1:W-:Y:S01]  /*12ae0*/  LDGSTS.E [R134+0x30130], desc[UR22][R246.64], !P4 ;  /* 0x30130000f6867fae */ /* 0x0003e2000e1a1016 */
[----:B------:R-:W-:-:S03]  /*12af0*/  IMAD.WIDE R244, R133, 0x4, R244 ;  /* 0x0000000485f47825 */ /* 0x000fc600078e02f4 */
[----:B-1----:R-:W4:Y:S04]  /*12b00*/  LDL.LU.64 R246, [R1+0x8] ;  /* 0x0000080001f67983 */ /* 0x002f280000300a00 */
[----:B------:R1:W-:Y:S04]  /*12b10*/  STL.64 [R1+0x258], R244 ;  /* 0x000258f401007387 */ /* 0x0003e80000100a00 */
[----:B------:R1:W-:Y:S04]  /*12b20*/  LDGSTS.E [R134+0x30134], desc[UR22][R244.64], !P1 ;  /* 0x30134000f4867fae */ /* 0x0003e8000c9a1016 */
[----:B-1----:R-:W4:Y:S01]  /*12b30*/  LDL.LU.64 R244, [R1] ;  /* 0x0000000001f47983 */ /* 0x002f220000300a00 */
[----:B------:R-:W-:-:S02]  /*12b40*/  VIADD R132, R243, 0xfffffe31 ;  /* 0xfffffe31f3847836 */ /* 0x000fc40000000000 */
[----:B------:R-:W1:Y:S03]  /*12b50*/  LDC R243, c[0x0][0x3a0] ;  /* 0x0000e800fff37b82 */ /* 0x000e660000000800 */
[----:B------:R-:W-:Y:S02]  /*12b60*/  ISETP.GE.U32.AND P6, PT, R132, 0x7ffffdb2, PT ;  /* 0x7ffffdb28400780c */ /* 0x000fe40003fc6070 */
[----:B------:R-:W-:-:S03]  /*12b70*/  IADD3 R132, PT, PT, R242, -0x1d0, RZ ;  /* 0xfffffe30f2847810 */ /* 0x000fc60007ffe0ff */
[----:B------:R-:W1:Y:S01]  /*12b80*/  LDC R242, c[0x0][0x3a0] ;  /* 0x0000e800fff27b82 */ /* 0x000e620000000800 */
[----:B------:R-:W-:Y:S01]  /*12b90*/  ISETP.GE.U32.AND P3, PT, R132, 0x7ffffdb1, PT ;  /* 0x7ffffdb18400780c */ /* 0x000fe20003f66070 */
[----:B---3--:R-:W-:-:S06]  /*12ba0*/  VIADD R132, R143, 0xfffffe2f ;  /* 0xfffffe2f8f847836 */ /* 0x008fcc0000000000 */
[----:B------:R-:W3:Y:S01]  /*12bb0*/  LDC R143, c[0x0][0x3a0] ;  /* 0x0000e800ff8f7b82 */ /* 0x000ee20000000800 */
[----:B------:R-:W-:Y:S01]  /*12bc0*/  ISETP.GE.U32.AND P4, PT, R132, 0x7ffffdb0, PT ;  /* 0x7ffffdb08400780c */ /* 0x000fe20003f86070 */
[----:B-1----:R-:W-:-:S06]  /*12bd0*/  VIADD R132, R243, 0xfffffe2e ;  /* 0xfffffe2ef3847836 */ /* 0x002fcc0000000000 */
[----:B------:R-:W1:Y:S01]  /*12be0*/  LDC R243, c[0x0][0x3a0] ;  /* 0x0000e800fff37b82 */ /* 0x000e620000000800 */
[----:B------:R-:W-:Y:S01]  /*12bf0*/  ISETP.GE.U32.AND P1, PT, R132, 0x7ffffdaf, PT ;  /* 0x7ffffdaf8400780c */ /* 0x000fe20003f26070 */
[----:B------:R-:W-:-:S06]  /*12c00*/  VIADD R132, R242, 0xfffffe2d ;  /* 0xfffffe2df2847836 */ /* 0x000fcc0000000000 */
[----:B------:R-:W1:Y:S01]  /*12c10*/  LDC R242, c[0x0][0x3a0] ;  /* 0x0000e800fff27b82 */ /* 0x000e620000000800 */
[----:B------:R-:W-:-:S04]  /*12c20*/  IMAD.WIDE R156, R133, 0x4, R156 ;  /* 0x00000004859c7825 */ /* 0x000fc800078e029c */
[----:B--2---:R-:W-:-:S05]  /*12c30*/  IMAD.WIDE R140, R133, 0x4, R140 ;  /* 0x00000004858c7825 */ /* 0x004fca00078e028c */
[----:B------:R-:W-:Y:S01]  /*12c40*/  LDGSTS.E [R134+0x30138], desc[UR22][R140.64], !P6 ;  /* 0x301380008c867fae */ /* 0x000fe2000f1a1016 */
[----:B------:R-:W-:Y:S01]  /*12c50*/  ISETP.GE.U32.AND P6, PT, R132, 0x7ffffdae, PT ;  /* 0x7ffffdae8400780c */ /* 0x000fe20003fc6070 */
[----:B---3--:R-:W-:Y:S02]  /*12c60*/  VIADD R132, R143, 0xfffffe2c ;  /* 0xfffffe2c8f847836 */ /* 0x008fe40000000000 */
[----:B------:R-:W2:Y:S01]  /*12c70*/  LDC R143, c[0x0][0x3a0] ;  /* 0x0000e800ff8f7b82 */ /* 0x000ea20000000800 */
[----:B------:R-:W-:-:S05]  /*12c80*/  IMAD.WIDE R138, R133, 0x4, R138 ;  /* 0x00000004858a7825 */ /* 0x000fca00078e028a */
[----:B------:R-:W-:Y:S01]  /*12c90*/  LDGSTS.E [R134+0x3013c], desc[UR22][R138.64], !P3 ;  /* 0x3013c0008a867fae */ /* 0x000fe2000d9a1016 */
[----:B------:R-:W-:Y:S01]  /*12ca0*/  ISETP.GE.U32.AND P3, PT, R132, 0x7ffffdad, PT ;  /* 0x7ffffdad8400780c */ /* 0x000fe20003f66070 */
[----:B-1----:R-:W-:Y:S02]  /*12cb0*/  VIADD R132, R243, 0xfffffe2b ;  /* 0xfffffe2bf3847836 */ /* 0x002fe40000000000 */
[----:B------:R-:W1:Y:S01]  /*12cc0*/  LDC R243, c[0x0][0x3a0] ;  /* 0x0000e800fff37b82 */ /* 0x000e620000000800 */
[----:B------:R-:W-:-:S05]  /*12cd0*/  IMAD.WIDE R136, R133, 0x4, R136 ;  /* 0x0000000485887825 */ /* 0x000fca00078e0288 */
[----:B------:R-:W-:Y:S01]  /*12ce0*/  LDGSTS.E [R134+0x30140], desc[UR22][R136.64], !P4 ;  /* 0x3014000088867fae */ /* 0x000fe2000e1a1016 */
[----:B------:R-:W-:Y:S01]  /*12cf0*/  ISETP.GE.U32.AND P4, PT, R132, 0x7ffffdac, PT ;  /* 0x7ffffdac8400780c */ /* 0x000fe20003f86070 */
[----:B------:R-:W-:Y:S01]  /*12d00*/  IMAD.WIDE R250, R133, 0x4, R250 ;  /* 0x0000000485fa7825 */ /* 0x000fe200078e02fa */
[----:B------:R-:W-:Y:S02]  /*12d10*/  IADD3 R132, PT, PT, R242, -0x1d6, RZ ;  /* 0xfffffe2af2847810 */ /* 0x000fe40007ffe0ff */
[----:B------:R-:W3:Y:S02]  /*12d20*/  LDC R242, c[0x0][0x3a0] ;  /* 0x0000e800fff27b82 */ /* 0x000ee40000000800 */
[----:B------:R-:W-:Y:S01]  /*12d30*/  LDGSTS.E [R134+0x30144], desc[UR22][R250.64], !P1 ;  /* 0x30144000fa867fae */ /* 0x000fe2000c9a1016 */
[----:B------:R-:W-:Y:S01]  /*12d40*/  ISETP.GE.U32.AND P1, PT, R132, 0x7ffffdab, PT ;  /* 0x7ffffdab8400780c */ /* 0x000fe20003f26070 */
[----:B--2---:R-:W-:-:S04]  /*12d50*/  VIADD R132, R143, 0xfffffe29 ;  /* 0xfffffe298f847836 */ /* 0x004fc80000000000 */
[----:B------:R-:W2:Y:S01]  /*12d60*/  LDC R143, c[0x0][0x3a0] ;  /* 0x0000e800ff8f7b82 */ /* 0x000ea20000000800 */
[----:B----4-:R-:W-:-:S05]  /*12d70*/  IMAD.WIDE R248, R133, 0x4, R248 ;  /* 0x0000000485f87825 */ /* 0x010fca00078e02f8 */
[----:B------:R-:W-:Y:S01]  /*12d80*/  LDGSTS.E [R134+0x30148], desc[UR22][R248.64], !P6 ;  /* 0x30148000f8867fae */ /* 0x000fe2000f1a1016 */
[----:B------:R-:W-:Y:S01]  /*12d90*/  ISETP.GE.U32.AND P6, PT, R132, 0x7ffffdaa, PT ;  /* 0x7ffffdaa8400780c */ /* 0x000fe20003fc6070 */
[----:B-1----:R-:W-:Y:S02]  /*12da0*/  VIADD R132, R243, 0xfffffe28 ;  /* 0xfffffe28f3847836 */ /* 0x002fe40000000000 */
[----:B------:R-:W1:Y:S01]  /*12db0*/  LDC R243, c[0x0][0x3a0] ;  /* 0x0000e800fff37b82 */ /* 0x000e620000000800 */
[----:B------:R4:W-:Y:S01]  /*12dc0*/  STL.64 [R1+0x250], R140 ;  /* 0x0002508c01007387 */ /* 0x0009e20000100a00 */
[----:B------:R-:W-:-:S03]  /*12dd0*/  IMAD.WIDE R246, R133, 0x4, R246 ;  /* 0x0000000485f67825 */ /* 0x000fc600078e02f6 */
[----:B----4-:R-:W4:Y:S04]  /*12de0*/  LDL.LU.64 R140, [R1+0x600] ;  /* 0x00060000018c7983 */ /* 0x010f280000300a00 */
[----:B------:R-:W-:Y:S01]  /*12df0*/  LDGSTS.E [R134+0x3014c], desc[UR22][R246.64], !P3 ;  /* 0x3014c000f6867fae */ /* 0x000fe2000d9a1016 */
[----:B------:R-:W-:Y:S01]  /*12e00*/  ISETP.GE.U32.AND P3, PT, R132, 0x7ffffda9, PT ;  /* 0x7ffffda98400780c */ /* 0x000fe20003f66070 */
[----:B---3--:R-:W-:Y:S02]  /*12e10*/  VIADD R132, R242, 0xfffffe27 ;  /* 0xfffffe27f2847836 */ /* 0x008fe40000000000 */
[----:B------:R-:W3:Y:S01]  /*12e20*/  LDC R242, c[0x0][0x3a0] ;  /* 0x0000e800fff27b82 */ /* 0x000ee20000000800 */
[----:B------:R2:W-:Y:S01]  /*12e30*/  STL.64 [R1+0x248], R138 ;  /* 0x0002488a01007387 */ /* 0x0005e20000100a00 */
[----:B------:R-:W-:-:S03]  /*12e40*/  IMAD.WIDE R244, R133, 0x4, R244 ;  /* 0x0000000485f47825 */ /* 0x000fc600078e02f4 */
[----:B--2---:R-:W2:Y:S04]  /*12e50*/  LDL.LU.64 R138, [R1+0x5f8] ;  /* 0x0005f800018a7983 */ /* 0x004ea80000300a00 */
[----:B------:R-:W-:Y:S01]  /*12e60*/  LDGSTS.E [R134+0x30150], desc[UR22][R244.64], !P4 ;  /* 0x30150000f4867fae */ /* 0x000fe2000e1a1016 */
[----:B------:R-:W-:Y:S01]  /*12e70*/  ISETP.GE.U32.AND P4, PT, R132, 0x7ffffda8, PT ;  /* 0x7ffffda88400780c */ /* 0x000fe20003f86070 */
[----:B------:R-:W-:Y:S02]  /*12e80*/  VIADD R132, R143, 0xfffffe26 ;  /* 0xfffffe268f847836 */ /* 0x000fe40000000000 */
[----:B------:R1:W-:Y:S01]  /*12e90*/  STL.64 [R1+0x240], R136 ;  /* 0x0002408801007387 */ /* 0x0003e20000100a00 */
[----:B------:R-:W3:Y:S03]  /*12ea0*/  LDC R143, c[0x0][0x3a0] ;  /* 0x0000e800ff8f7b82 */ /* 0x000ee60000000800 */
[----:B------:R1:W-:Y:S04]  /*12eb0*/  LDGSTS.E [R134+0x30154], desc[UR22][R156.64], !P1 ;  /* 0x301540009c867fae */ /* 0x0003e8000c9a1016 */
[----:B-1----:R-:W2:Y:S04]  /*12ec0*/  LDL.LU.64 R136, [R1+0x5f0] ;  /* 0x0005f00001887983 */ /* 0x002ea80000300a00 */
[----:B------:R-:W-:Y:S04]  /*12ed0*/  STL.64 [R1+0x238], R250 ;  /* 0x000238fa01007387 */ /* 0x000fe80000100a00 */
[----:B------:R-:W-:Y:S04]  /*12ee0*/  STL.64 [R1+0x230], R248 ;  /* 0x000230f801007387 */ /* 0x000fe80000100a00 */
[----:B------:R-:W-:Y:S04]  /*12ef0*/  STL.64 [R1+0x228], R246 ;  /* 0x000228f601007387 */ /* 0x000fe80000100a00 */
[----:B------:R-:W-:Y:S04]  /*12f00*/  STL.64 [R1+0x220], R244 ;  /* 0x000220f401007387 */ /* 0x000fe80000100a00 */
[----:B------:R1:W-:Y:S01]  /*12f10*/  STL.64 [R1+0x218], R156 ;  /* 0x0002189c01007387 */ /* 0x0003e20000100a00 */
[----:B------:R-:W-:Y:S01]  /*12f20*/  ISETP.GE.U32.AND P1, PT, R132, 0x7ffffda7, PT ;  /* 0x7ffffda78400780c */ /* 0x000fe20003f26070 */
[----:B------:R-:W-:-:S02]  /*12f30*/  VIADD R132, R243, 0xfffffe25 ;  /* 0xfffffe25f3847836 */ /* 0x000fc40000000000 */
[----:B-1----:R-:W-:-:S05]  /*12f40*/  IMAD.WIDE R156, R133, 0x4, R158 ;  /* 0x00000004859c7825 */ /* 0x002fca00078e029e */
[----:B------:R1:W-:Y:S04]  /*12f50*/  STL.64 [R1+0x210], R156 ;  /* 0x0002109c01007387 */ /* 0x0003e80000100a00 */
[----:B------:R1:W-:Y:S01]  /*12f60*/  LDGSTS.E [R134+0x30158], desc[UR22][R156.64], !P6 ;  /* 0x301580009c867fae */ /* 0x0003e2000f1a1016 */
[----:B------:R-:W-:Y:S01]  /*12f70*/  IMAD.WIDE R158, R133, 0x4, R160 ;  /* 0x00000004859e7825 */ /* 0x000fe200078e02a0 */
[----:B------:R-:W-:Y:S02]  /*12f80*/  ISETP.GE.U32.AND P6, PT, R132, 0x7ffffda6, PT ;  /* 0x7ffffda68400780c */ /* 0x000fe40003fc6070 */
[----:B---3--:R-:W-:Y:S02]  /*12f90*/  IADD3 R132, PT, PT, R242, -0x1dc, RZ ;  /* 0xfffffe24f2847810 */ /* 0x008fe40007ffe0ff */
[----:B------:R3:W-:Y:S01]  /*12fa0*/  LDGSTS.E [R134+0x3015c], desc[UR22][R158.64], !P3 ;  /* 0x3015c0009e867fae */ /* 0x0007e2000d9a1016 */
[----:B-1----:R-:W1:Y:S01]  /*12fb0*/  LDC R157, c[0x0][0x3a0] ;  /* 0x0000e800ff9d7b82 */ /* 0x002e620000000800 */
[----:B------:R-:W-:Y:S01]  /*12fc0*/  ISETP.GE.U32.AND P3, PT, R132, 0x7ffffda5, PT ;  /* 0x7ffffda58400780c */ /* 0x000fe20003f66070 */
[----:B------:R-:W-:-:S06]  /*12fd0*/  VIADD R132, R143, 0xfffffe23 ;  /* 0xfffffe238f847836 */ /* 0x000fcc0000000000 */
[----:B------:R-:W1:Y:S01]  /*12fe0*/  LDC R156, c[0x0][0x3a0] ;  /* 0x0000e800ff9c7b82 */ /* 0x000e620000000800 */
[----:B------:R3:W-:Y:S07]  /*12ff0*/  STL.64 [R1+0x208], R158 ;  /* 0x0002089e01007387 */ /* 0x0007ee0000100a00 */
[----:B------:R-:W1:Y:S01]  /*13000*/  LDC R143, c[0x0][0x3a0] ;  /* 0x0000e800ff8f7b82 */ /* 0x000e620000000800 */
[----:B---3--:R-:W-:-:S05]  /*13010*/  IMAD.WIDE R158, R133, 0x4, R162 ;  /* 0x00000004859e7825 */ /* 0x008fca00078e02a2 */
[----:B------:R3:W-:Y:S04]  /*13020*/  STL.64 [R1+0x200], R158 ;  /* 0x0002009e01007387 */ /* 0x0007e80000100a00 */
[----:B------:R3:W-:Y:S01]  /*13030*/  LDGSTS.E [R134+0x30160], desc[UR22][R158.64], !P4 ;  /* 0x301600009e867fae */ /* 0x0007e2000e1a1016 */
[----:B------:R-:W-:Y:S01]  /*13040*/  ISETP.GE.U32.AND P4, PT, R132, 0x7ffffda4, PT ;  /* 0x7ffffda48400780c */ /* 0x000fe20003f86070 */
[----:B-1----:R-:W-:Y:S02]  /*13050*/  VIADD R132, R157, 0xfffffe22 ;  /* 0xfffffe229d847836 */ /* 0x002fe40000000000 */
[----:B------:R-:W1:Y:S01]  /*13060*/  LDC R157, c[0x0][0x3a0] ;  /* 0x0000e800ff9d7b82 */ /* 0x000e620000000800 */
[----:B---3--:R-:W-:-:S05]  /*13070*/  IMAD.WIDE R158, R133, 0x4, R164 ;  /* 0x00000004859e7825 */ /* 0x008fca00078e02a4 */
[----:B------:R3:W-:Y:S04]  /*13080*/  STL.64 [R1+0x1f8], R158 ;  /* 0x0001f89e01007387 */ /* 0x0007e80000100a00 */
[----:B------:R3:W-:Y:S01]  /*13090*/  LDGSTS.E [R134+0x30164], desc[UR22][R158.64], !P1 ;  /* 0x301640009e867fae */ /* 0x0007e2000c9a1016 */
[----:B------:R-:W-:Y:S01]  /*130a0*/  ISETP.GE.U32.AND P1, PT, R132, 0x7ffffda3, PT ;  /* 0x7ffffda38400780c */ /* 0x000fe20003f26070 */
[----:B------:R-:W-:Y:S02]  /*130b0*/  VIADD R132, R156, 0xfffffe21 ;  /* 0xfffffe219c847836 */ /* 0x000fe40000000000 */
[----:B------:R-:W1:Y:S01]  /*130c0*/  LDC R156, c[0x0][0x3a0] ;  /* 0x0000e800ff9c7b82 */ /* 0x000e620000000800 */
[----:B---3--:R-:W-:-:S05]  /*130d0*/  IMAD.WIDE R158, R133, 0x4, R166 ;  /* 0x00000004859e7825 */ /* 0x008fca00078e02a6 */
[----:B------:R3:W-:Y:S01]  /*130e0*/  LDGSTS.E [R134+0x30168], desc[UR22][R158.64], !P6 ;  /* 0x301680009e867fae */ /* 0x0007e2000f1a1016 */
[----:B------:R-:W-:Y:S01]  /*130f0*/  ISETP.GE.U32.AND P6, PT, R132, 0x7ffffda2, PT ;  /* 0x7ffffda28400780c */ /* 0x000fe20003fc6070 */
[----:B------:R-:W-:Y:S02]  /*13100*/  VIADD R132, R143, 0xfffffe20 ;  /* 0xfffffe208f847836 */ /* 0x000fe40000000000 */
[----:B------:R-:W1:Y:S01]  /*13110*/  LDC R143, c[0x0][0x3a0] ;  /* 0x0000e800ff8f7b82 */ /* 0x000e620000000800 */
[----:B------:R3:W-:Y:S02]  /*13120*/  STL.64 [R1+0x1f0], R158 ;  /* 0x0001f09e01007387 */ /* 0x0007e40000100a00 */
        /* <DEDUP_REMOVED lines=9> */
[----:B------:R-:W-:Y:S02]  /*131c0*/  ISETP.GE.U32.AND P4, PT, R132, 0x7ffffda0, PT ;  /* 0x7ffffda08400780c */ /* 0x000fe40003f86070 */
[----:B------:R-:W-:Y:S02]  /*131d0*/  IADD3 R132, PT, PT, R156, -0x1e2, RZ ;  /* 0xfffffe1e9c847810 */ /* 0x000fe40007ffe0ff */
[----:B------:R-:W1:Y:S01]  /*131e0*/  LDC R156, c[0x0][0x3a0] ;  /* 0x0000e800ff9c7b82 */ /* 0x000e620000000800 */
[----:B---3--:R-:W-:-:S05]  /*131f0*/  IMAD.WIDE R158, R133, 0x4, R172 ;  /* 0x00000004859e7825 */ /* 0x008fca00078e02ac */
[----:B------:R3:W-:Y:S01]  /*13200*/  LDGSTS.E [R134+0x30174], desc[UR22][R158.64], !P1 ;  /* 0x301740009e867fae */ /* 0x0007e2000c9a1016 */
[----:B------:R-:W-:Y:S01]  /*13210*/  ISETP.GE.U32.AND P1, PT, R132, 0x7ffffd9f, PT ;  /* 0x7ffffd9f8400780c */ /* 0x000fe20003f26070 */
[----:B------:R-:W-:Y:S02]  /*13220*/  VIADD R132, R143, 0xfffffe1d ;  /* 0xfffffe1d8f847836 */ /* 0x000fe40000000000 */
[----:B------:R-:W4:Y:S01]  /*13230*/  LDC R143, c[0x0][0x3a0] ;  /* 0x0000e800ff8f7b82 */ /* 0x000f220000000800 */
        /* <DEDUP_REMOVED lines=12> */
[----:B------:R-:W2:Y:S01]  /*13300*/  LDC R156, c[0x0][0x3a0] ;  /* 0x0000e800ff9c7b82 */ /* 0x000ea20000000800 */
[----:B---3--:R-:W-:-:S05]  /*13310*/  IMAD.WIDE R158, R133, 0x4, R178 ;  /* 0x00000004859e7825 */ /* 0x008fca00078e02b2 */
[----:B------:R3:W-:Y:S01]  /*13320*/  LDGSTS.E [R134+0x30180], desc[UR22][R158.64], !P4 ;  /* 0x301800009e867fae */ /* 0x0007e2000e1a1016 */
[----:B------:R-:W-:Y:S01]  /*13330*/  ISETP.GE.U32.AND P4, PT, R132, 0x7ffffd9c, PT ;  /* 0x7ffffd9c8400780c */ /* 0x000fe20003f86070 */
[----:B----4-:R-:W-:Y:S02]  /*13340*/  VIADD R132, R143, 0xfffffe1a ;  /* 0xfffffe1a8f847836 */ /* 0x010fe40000000000 */
        /* <DEDUP_REMOVED lines=12> */
[----:B--2---:R-:W-:Y:S02]  /*13410*/  IADD3 R132, PT, PT, R156, -0x1e8, RZ ;  /* 0xfffffe189c847810 */ /* 0x004fe40007ffe0ff */
        /* <DEDUP_REMOVED lines=17> */
[----:B--2---:R-:W-:Y:S02]  /*13530*/  VIADD R132, R156, 0xfffffe15 ;  /* 0xfffffe159c847836 */ /* 0x004fe40000000000 */
        /* <DEDUP_REMOVED lines=23> */
[----:B------:R3:W-:Y:S01]  /*136b0*/  STL.64 [R1+0x178], R158 ;  /* 0x0001789e01007387 */ /* 0x0007e20000100a00 */
[----:B------:R-:W4:Y:S01]  /*136c0*/  LDC R143, c[0x0][0x3a0] ;  /* 0x0000e800ff8f7b82 */ /* 0x000f220000000800 */
        /* <DEDUP_REMOVED lines=13> */
[----:B------:R3:W-:Y:S04]  /*137a0*/  STL.64 [R1+0x160], R158 ;  /* 0x0001609e01007387 */ /* 0x0007e80000100a00 */
[----:B------:R3:W-:Y:S01]  /*137b0*/  LDGSTS.E [R134+0x301b0], desc[UR22][R158.64], !P4 ;  /* 0x301b00009e867fae */ /* 0x0007e2000e1a1016 */
[----:B------:R-:W-:Y:S01]  /*137c0*/  ISETP.GE.U32.AND P4, PT, R132, 0x7ffffd90, PT ;  /* 0x7ffffd908400780c */ /* 0x000fe20003f86070 */
[----:B----4-:R-:W-:Y:S02]  /*137d0*/  VIADD R132, R143, 0xfffffe0e ;  /* 0xfffffe0e8f847836 */ /* 0x010fe40000000000 */
[----:B------:R-:W4:Y:S01]  /*137e0*/  LDC R143, c[0x0][0x3a0] ;  /* 0x0000e800ff8f7b82 */ /* 0x000f220000000800 */
[----:B---3--:R-:W-:-:S05]  /*137f0*/  IMAD.WIDE R158, R133, 0x4, R204 ;  /* 0x00000004859e7825 */ /* 0x008fca00078e02cc */
[----:B------:R3:W-:Y:S04]  /*13800*/  STL.64 [R1+0x158], R158 ;  /* 0x0001589e01007387 */ /* 0x0007e80000100a00 */
[----:B------:R3:W-:Y:S02]  /*13810*/  LDGSTS.E [R134+0x301b4], desc[UR22][R158.64], !P1 ;  /* 0x301b40009e867fae */ /* 0x0007e4000c9a1016 */
[----:B---3--:R-:W-:-:S05]  /*13820*/  IMAD.WIDE R158, R133, 0x4, R206 ;  /* 0x00000004859e7825 */ /* 0x008fca00078e02ce */
[----:B------:R3:W-:Y:S04]  /*13830*/  STL.64 [R1+0x150], R158 ;  /* 0x0001509e01007387 */ /* 0x0007e80000100a00 */
[----:B------:R3:W-:Y:S01]  /*13840*/  LDGSTS.E [R134+0x301b8], desc[UR22][R158.64], !P6 ;  /* 0x301b80009e867fae */ /* 0x0007e2000f1a1016 */
[----:B------:R-:W-:Y:S01]  /*13850*/  ISETP.GE.U32.AND P1, PT, R132, 0x7ffffd8f, PT ;  /* 0x7ffffd8f8400780c */ /* 0x000fe20003f26070 */
[----:B-1----:R-:W-:Y:S02]  /*13860*/  VIADD R132, R157, 0xfffffe0d ;  /* 0xfffffe0d9d847836 */ /* 0x002fe40000000000 */
[----:B------:R-:W-:Y:S01]  /*13870*/  IMAD.WIDE R160, R133, 0x4, R208 ;  /* 0x0000000485a07825 */ /* 0x000fe200078e02d0 */
[----:B------:R-:W1:Y:S08]  /*13880*/  LDC R157, c[0x0][0x3a0] ;  /* 0x0000e800ff9d7b82 */ /* 0x000e700000000800 */
[----:B---3--:R-:W3:Y:S01]  /*13890*/  LDC R158, c[0x0][0x3a0] ;  /* 0x0000e800ff9e7b82 */ /* 0x008ee20000000800 */
[----:B------:R-:W-:Y:S01]  /*138a0*/  ISETP.GE.U32.AND P6, PT, R132, 0x7ffffd8e, PT ;  /* 0x7ffffd8e8400780c */ /* 0x000fe20003fc6070 */
[----:B------:R4:W-:Y:S01]  /*138b0*/  LDGSTS.E [R134+0x301bc], desc[UR22][R160.64], !P3 ;  /* 0x301bc000a0867fae */ /* 0x0009e2000d9a1016 */
[----:B--2---:R-:W-:-:S03]  /*138c0*/  IADD3 R132, PT, PT, R156, -0x1f4, RZ ;  /* 0xfffffe0c9c847810 */ /* 0x004fc60007ffe0ff */
[----:B------:R2:W-:Y:S01]  /*138d0*/  STL.64 [R1+0x148], R160 ;  /* 0x000148a001007387 */ /* 0x0005e20000100a00 */
[----:B------:R-:W-:Y:S01]  /*138e0*/  ISETP.GE.U32.AND P3, PT, R132, 0x7ffffd8d, PT ;  /* 0x7ffffd8d8400780c */ /* 0x000fe20003f66070 */
[----:B------:R-:W1:Y:S01]  /*138f0*/  LDC R156, c[0x0][0x3a0] ;  /* 0x0000e800ff9c7b82 */ /* 0x000e620000000800 */
[----:B----4-:R-:W-:-:S07]  /*13900*/  VIADD R132, R143, 0xfffffe0b ;  /* 0xfffffe0b8f847836 */ /* 0x010fce0000000000 */
[----:B------:R-:W4:Y:S01]  /*13910*/  LDC R143, c[0x0][0x3a0] ;  /* 0x0000e800ff8f7b82 */ /* 0x000f220000000800 */
[----:B--2---:R-:W-:-:S05]  /*13920*/  IMAD.WIDE R160, R133, 0x4, R210 ;  /* 0x0000000485a07825 */ /* 0x004fca00078e02d2 */
[----:B------:R2:W-:Y:S01]  /*13930*/  LDGSTS.E [R134+0x301c0], desc[UR22][R160.64], !P4 ;  /* 0x301c0000a0867fae */ /* 0x0005e2000e1a1016 */
[----:B------:R-:W-:Y:S01]  /*13940*/  ISETP.GE.U32.AND P4, PT, R132, 0x7ffffd8c, PT ;  /* 0x7ffffd8c8400780c */ /* 0x000fe20003f86070 */
[----:B---3--:R-:W-:Y:S02]  /*13950*/  VIADD R132, R158, 0xfffffe0a ;  /* 0xfffffe0a9e847836 */ /* 0x008fe40000000000 */
[----:B------:R-:W3:Y:S01]  /*13960*/  LDC R158, c[0x0][0x3a0] ;  /* 0x0000e800ff9e7b82 */ /* 0x000ee20000000800 */
[----:B------:R2:W-:Y:S02]  /*13970*/  STL.64 [R1+0x140], R160 ;  /* 0x000140a001007387 */ /* 0x0005e40000100a00 */
[----:B--2---:R-:W-:-:S05]  /*13980*/  IMAD.WIDE R160, R133, 0x4, R212 ;  /* 0x0000000485a07825 */ /* 0x004fca00078e02d4 */
[----:B------:R2:W-:Y:S04]  /*13990*/  STL.64 [R1+0xa0], R160 ;  /* 0x0000a0a001007387 */ /* 0x0005e80000100a00 */
[----:B------:R2:W-:Y:S01]  /*139a0*/  LDGSTS.E [R134+0x301c4], desc[UR22][R160.64], !P1 ;  /* 0x301c4000a0867fae */ /* 0x0005e2000c9a1016 */
[----:B------:R-:W-:Y:S01]  /*139b0*/  ISETP.GE.U32.AND P1, PT, R132, 0x7ffffd8b, PT ;  /* 0x7ffffd8b8400780c */ /* 0x000fe20003f26070 */
[----:B-1----:R-:W-:Y:S02]  /*139c0*/  VIADD R132, R157, 0xfffffe09 ;  /* 0xfffffe099d847836 */ /* 0x002fe40000000000 */
[----:B------:R-:W1:Y:S01]  /*139d0*/  LDC R157, c[0x0][0x3a0] ;  /* 0x0000e800ff9d7b82 */ /* 0x000e620000000800 */
[----:B--2---:R-:W-:-:S05]  /*139e0*/  IMAD.WIDE R160, R133, 0x4, R214 ;  /* 0x0000000485a07825 */ /* 0x004fca00078e02d6 */
[----:B------:R2:W-:Y:S01]  /*139f0*/  LDGSTS.E [R134+0x301c8], desc[UR22][R160.64], !P6 ;  /* 0x301c8000a0867fae */ /* 0x0005e2000f1a1016 */
[----:B------:R-:W-:Y:S01]  /*13a00*/  ISETP.GE.U32.AND P6, PT, R132, 0x7ffffd8a, PT ;  /* 0x7ffffd8a8400780c */ /* 0x000fe20003fc6070 */
[----:B------:R-:W-:Y:S02]  /*13a10*/  VIADD R132, R156, 0xfffffe08 ;  /* 0xfffffe089c847836 */ /* 0x000fe40000000000 */
[----:B------:R2:W-:Y:S01]  /*13a20*/  STL.64 [R1+0x70], R160 ;  /* 0x000070a001007387 */ /* 0x0005e20000100a00 */
[----:B------:R-:W1:Y:S01]  /*13a30*/  LDC R156, c[0x0][0x3a0] ;  /* 0x0000e800ff9c7b82 */ /* 0x000e620000000800 */
[----:B--2---:R-:W-:-:S05]  /*13a40*/  IMAD.WIDE R160, R133, 0x4, R216 ;  /* 0x0000000485a07825 */ /* 0x004fca00078e02d8 */
[----:B------:R2:W-:Y:S04]  /*13a50*/  STL.64 [R1+0x60], R160 ;  /* 0x000060a001007387 */ /* 0x0005e80000100a00 */
[----:B------:R2:W-:Y:S01]  /*13a60*/  LDGSTS.E [R134+0x301cc], desc[UR22][R160.64], !P3 ;  /* 0x301cc000a0867fae */ /* 0x0005e2000d9a1016 */
[----:B------:R-:W-:Y:S01]  /*13a70*/  ISETP.GE.U32.AND P3, PT, R132, 0x7ffffd89, PT ;  /* 0x7ffffd898400780c */ /* 0x000fe20003f66070 */
[----:B---3--:R-:W-:Y:S02]  /*13a80*/  VIADD R132, R158, 0xfffffe07 ;  /* 0xfffffe079e847836 */ /* 0x008fe40000000000 */
[----:B------:R-:W-:-:S04]  /*13a90*/  IMAD.WIDE R158, R133, 0x4, R220 ;  /* 0x00000004859e7825 */ /* 0x000fc800078e02dc */
[----:B--2---:R-:W-:-:S05]  /*13aa0*/  IMAD.WIDE R160, R133, 0x4, R218 ;  /* 0x0000000485a07825 */ /* 0x004fca00078e02da */
[----:B------:R-:W-:Y:S01]  /*13ab0*/  LDGSTS.E [R134+0x301d0], desc[UR22][R160.64], !P4 ;  /* 0x301d0000a0867fae */ /* 0x000fe2000e1a1016 */
[----:B------:R-:W-:Y:S02]  /*13ac0*/  ISETP.GE.U32.AND P4, PT, R132, 0x7ffffd88, PT ;  /* 0x7ffffd888400780c */ /* 0x000fe40003f86070 */
[----:B----4-:R-:W-:Y:S01]  /*13ad0*/  IADD3 R132, PT, PT, R143, -0x1fa, RZ ;  /* 0xfffffe068f847810 */ /* 0x010fe20007ffe0ff */
[----:B------:R-:W-:Y:S01]  /*13ae0*/  STL.64 [R1+0x40], R160 ;  /* 0x000040a001007387 */ /* 0x000fe20000100a00 */
[----:B------:R-:W2:Y:S03]  /*13af0*/  LDC R143, c[0x0][0x3a0] ;  /* 0x0000e800ff8f7b82 */ /* 0x000ea60000000800 */
[----:B------:R3:W-:Y:S04]  /*13b00*/  STL.64 [R1+0x28], R158 ;  /* 0x0000289e01007387 */ /* 0x0007e80000100a00 */
[----:B------:R3:W-:Y:S01]  /*13b10*/  LDGSTS.E [R134+0x301d4], desc[UR22][R158.64], !P1 ;  /* 0x301d40009e867fae */ /* 0x0007e2000c9a1016 */
[----:B------:R-:W-:Y:S01]  /*13b20*/  ISETP.GE.U32.AND P1, PT, R132, 0x7ffffd87, PT ;  /* 0x7ffffd878400780c */ /* 0x000fe20003f26070 */
[----:B-1----:R-:W-:-:S02]  /*13b30*/  VIADD R132, R157, 0xfffffe05 ;  /* 0xfffffe059d847836 */ /* 0x002fc40000000000 */
[C---:B------:R-:W-:Y:S01]  /*13b40*/  IMAD.WIDE R250, R133.reuse, 0x4, R224 ;  /* 0x0000000485fa7825 */ /* 0x040fe200078e02e0 */
[----:B------:R-:W1:Y:S03]  /*13b50*/  LDC R157, c[0x0][0x3a0] ;  /* 0x0000e800ff9d7b82 */ /* 0x000e660000000800 */
[----:B---3--:R-:W-:-:S05]  /*13b60*/  IMAD.WIDE R158, R133, 0x4, R222 ;  /* 0x00000004859e7825 */ /* 0x008fca00078e02de */
[----:B------:R3:W-:Y:S04]  /*13b70*/  STL.64 [R1+0x18], R158 ;  /* 0x0000189e01007387 */ /* 0x0007e80000100a00 */
[----:B------:R3:W-:Y:S01]  /*13b80*/  LDGSTS.E [R134+0x301d8], desc[UR22][R158.64], !P6 ;  /* 0x301d80009e867fae */ /* 0x0007e2000f1a1016 */
[----:B------:R-:W-:Y:S01]  /*13b90*/  ISETP.GE.U32.AND P6, PT, R132, 0x7ffffd86, PT ;  /* 0x7ffffd868400780c */ /* 0x000fe20003fc6070 */
[----:B------:R-:W-:Y:S02]  /*13ba0*/  VIADD R132, R156, 0xfffffe04 ;  /* 0xfffffe049c847836 */ /* 0x000fe40000000000 */
[----:B------:R-:W4:Y:S01]  /*13bb0*/  LDC R156, c[0x0][0x3a0] ;  /* 0x0000e800ff9c7b82 */ /* 0x000f220000000800 */
[----:B------:R-:W-:Y:S07]  /*13bc0*/  LDGSTS.E [R134+0x301dc], desc[UR22][R250.64], !P3 ;  /* 0x301dc000fa867fae */ /* 0x000fee000d9a1016 */
[----:B---3--:R-:W3:Y:S01]  /*13bd0*/  LDC R158, c[0x0][0x3a0] ;  /* 0x0000e800ff9e7b82 */ /* 0x008ee20000000800 */
[----:B------:R-:W-:Y:S01]  /*13be0*/  ISETP.GE.U32.AND P3, PT, R132, 0x7ffffd85, PT ;  /* 0x7ffffd858400780c */ /* 0x000fe20003f66070 */
[----:B------:R-:W-:-:S04]  /*13bf0*/  IMAD.WIDE R248, R133, 0x4, R226 ;  /* 0x0000000485f87825 */ /* 0x000fc800078e02e2 */
[----:B--2---:R-:W-:Y:S01]  /*13c00*/  VIADD R132, R143, 0xfffffe03 ;  /* 0xfffffe038f847836 */ /* 0x004fe20000000000 */
[----:B------:R-:W-:Y:S01]  /*13c10*/  LDGSTS.E [R134+0x301e0], desc[UR22][R248.64], !P4 ;  /* 0x301e0000f8867fae */ /* 0x000fe2000e1a1016 */
[C---:B------:R-:W-:Y:S01]  /*13c20*/  IMAD.WIDE R246, R133.reuse, 0x4, R228 ;  /* 0x0000000485f67825 */ /* 0x040fe200078e02e4 */
[----:B------:R-:W2:Y:S02]  /*13c30*/  LDC R159, c[0x0][0x3a0] ;  /* 0x0000e800ff9f7b82 */ /* 0x000ea40000000800 */
[----:B------:R-:W-:Y:S01]  /*13c40*/  ISETP.GE.U32.AND P4, PT, R132, 0x7ffffd84, PT ;  /* 0x7ffffd848400780c */ /* 0x000fe20003f86070 */
[C---:B------:R-:W-:Y:S01]  /*13c50*/  IMAD.WIDE R244, R133.reuse, 0x4, R230 ;  /* 0x0000000485f47825 */ /* 0x040fe200078e02e6 */
[----:B------:R-:W-:Y:S03]  /*13c60*/  LDGSTS.E [R134+0x301e4], desc[UR22][R246.64], !P1 ;  /* 0x301e4000f6867fae */ /* 0x000fe6000c9a1016 */
[----:B------:R-:W-:Y:S01]  /*13c70*/  IMAD.WIDE R242, R133, 0x4, R232 ;  /* 0x0000000485f27825 */ /* 0x000fe200078e02e8 */
[----:B----4-:R-:W-:Y:S01]  /*13c80*/  IADD3 R143, PT, PT, R156, -0x200, RZ ;  /* 0xfffffe009c8f7810 */ /* 0x010fe20007ffe0ff */
[----:B------:R-:W-:Y:S01]  /*13c90*/  LDGSTS.E [R134+0x301e8], desc[UR22][R244.64], !P6 ;  /* 0x301e8000f4867fae */ /* 0x000fe2000f1a1016 */
[----:B------:R-:W4:Y:S03]  /*13ca0*/  LDC R156, c[0x0][0x3a0] ;  /* 0x0000e800ff9c7b82 */ /* 0x000f260000000800 */
[----:B------:R-:W-:Y:S01]  /*13cb0*/  STL.64 [R1+0x5e8], R250 ;  /* 0x0005e8fa01007387 */ /* 0x000fe20000100a00 */
[----:B---3--:R-:W-:-:S03]  /*13cc0*/  VIADD R132, R158, 0xfffffe02 ;  /* 0xfffffe029e847836 */ /* 0x008fc60000000000 */
[----:B------:R-:W-:Y:S01]  /*13cd0*/  LDGSTS.E [R134+0x301ec], desc[UR22][R242.64], !P3 ;  /* 0x301ec000f2867fae */ /* 0x000fe2000d9a1016 */
[----:B------:R-:W-:Y:S01]  /*13ce0*/  ISETP.GE.AND P3, PT, R2, R143, PT ;  /* 0x0000008f0200720c */ /* 0x000fe20003f66270 */
[----:B------:R-:W-:Y:S01]  /*13cf0*/  IMAD.WIDE R10, R135, 0x4, R10 ;  /* 0x00000004870a7825 */ /* 0x000fe200078e020a */
[----:B------:R-:W-:Y:S01]  /*13d00*/  ISETP.GE.U32.AND P1, PT, R132, 0x7ffffd83, PT ;  /* 0x7ffffd838400780c */ /* 0x000fe20003f26070 */
[----:B------:R3:W-:Y:S01]  /*13d10*/  STL.64 [R1+0x5e0], R2 ;  /* 0x0005e00201007387 */ /* 0x0007e20000100a00 */
[----:B------:R-:W1:Y:S01]  /*13d20*/  LDC R158, c[0x0][0x3a0] ;  /* 0x0000e800ff9e7b82 */ /* 0x000e620000000800 */
[----:B---3--:R-:W-:-:S05]  /*13d30*/  IMAD.WIDE R2, R133, 0x4, R234 ;  /* 0x0000000485027825 */ /* 0x008fca00078e02ea */
[----:B------:R3:W-:Y:S04]  /*13d40*/  STL.64 [R1+0x460], R2 ;  /* 0x0004600201007387 */ /* 0x0007e80000100a00 */
[----:B------:R3:W-:Y:S02]  /*13d50*/  LDGSTS.E [R134+0x301f0], desc[UR22][R2.64], !P4 ;  /* 0x301f000002867fae */ /* 0x0007e4000e1a1016 */
[----:B---3--:R-:W-:-:S05]  /*13d60*/  IMAD.WIDE R2, R133, 0x4, R236 ;  /* 0x0000000485027825 */ /* 0x008fca00078e02ec */
[----:B------:R3:W-:Y:S04]  /*13d70*/  STL.64 [R1+0x458], R2 ;  /* 0x0004580201007387 */ /* 0x0007e80000100a00 */
[----:B------:R3:W-:Y:S02]  /*13d80*/  LDGSTS.E [R134+0x301f4], desc[UR22][R2.64], !P1 ;  /* 0x301f400002867fae */ /* 0x0007e4000c9a1016 */
[----:B---3--:R-:W-:-:S05]  /*13d90*/  IMAD.WIDE R2, R133, 0x4, R238 ;  /* 0x0000000485027825 */ /* 0x008fca00078e02ee */
[----:B------:R3:W-:Y:S04]  /*13da0*/  STL.64 [R1+0x448], R2 ;  /* 0x0004480201007387 */ /* 0x0007e80000100a00 */
[----:B------:R-:W2:Y:S04]  /*13db0*/  LDL.LU.64 R160, [R1+0x418] ;  /* 0x0004180001a07983 */ /* 0x000ea80000300a00 */
[----:B------:R-:W3:Y:S04]  /*13dc0*/  LDL.LU.64 R162, [R1+0x410] ;  /* 0x0004100001a27983 */ /* 0x000ee80000300a00 */
[----:B------:R-:W4:Y:S04]  /*13dd0*/  LDL.LU.64 R170, [R1+0x408] ;  /* 0x0004080001aa7983 */ /* 0x000f280000300a00 */
[----:B------:R-:W4:Y:S04]  /*13de0*/  LDL.LU.64 R168, [R1+0x400] ;  /* 0x0004000001a87983 */ /* 0x000f280000300a00 */
[----:B------:R-:W4:Y:S04]  /*13df0*/  LDL.LU.64 R166, [R1+0x3f8] ;  /* 0x0003f80001a67983 */ /* 0x000f280000300a00 */
[----:B------:R-:W4:Y:S01]  /*13e00*/  LDL.LU.64 R164, [R1+0x3f0] ;  /* 0x0003f00001a47983 */ /* 0x000f220000300a00 */
[----:B--2---:R-:W-:-:S03]  /*13e10*/  IMAD.WIDE R194, R133, 0x4, R160 ;  /* 0x0000000485c27825 */ /* 0x004fc600078e02a0 */
[----:B------:R-:W2:Y:S01]  /*13e20*/  LDL.LU.64 R160, [R1+0x3e8] ;  /* 0x0003e80001a07983 */ /* 0x000ea20000300a00 */
[----:B---3--:R-:W-:-:S03]  /*13e30*/  IMAD.WIDE R188, R133, 0x4, R162 ;  /* 0x0000000485bc7825 */ /* 0x008fc600078e02a2 */
[----:B------:R-:W3:Y:S04]  /*13e40*/  LDL.LU.64 R162, [R1+0x3e0] ;  /* 0x0003e00001a27983 */ /* 0x000ee80000300a00 */
[----:B------:R-:W2:Y:S01]  /*13e50*/  LDL.LU.64 R180, [R1+0x3d8] ;  /* 0x0003d80001b47983 */ /* 0x000ea20000300a00 */
[----:B----4-:R-:W-:-:S03]  /*13e60*/  IMAD.WIDE R182, R133, 0x4, R170 ;  /* 0x0000000485b67825 */ /* 0x010fc600078e02aa */
[----:B------:R-:W4:Y:S01]  /*13e70*/  LDL.LU.64 R178, [R1+0x3d0] ;  /* 0x0003d00001b27983 */ /* 0x000f220000300a00 */
[----:B------:R-:W-:-:S03]  /*13e80*/  IMAD.WIDE R176, R133, 0x4, R168 ;  /* 0x0000000485b07825 */ /* 0x000fc600078e02a8 */
[----:B------:R-:W3:Y:S01]  /*13e90*/  LDL.LU.64 R174, [R1+0x3c8] ;  /* 0x0003c80001ae7983 */ /* 0x000ee20000300a00 */
[----:B------:R-:W-:-:S03]  /*13ea0*/  IMAD.WIDE R170, R133, 0x4, R166 ;  /* 0x0000000485aa7825 */ /* 0x000fc600078e02a6 */
[----:B------:R-:W3:Y:S04]  /*13eb0*/  LDL.LU.64 R172, [R1+0x3c0] ;  /* 0x0003c00001ac7983 */ /* 0x000ee80000300a00 */
[----:B------:R-:W3:Y:S04]  /*13ec0*/  LDL.LU.64 R168, [R1+0x3b8] ;  /* 0x0003b80001a87983 */ /* 0x000ee80000300a00 */
[----:B------:R-:W3:Y:S01]  /*13ed0*/  LDL.LU.64 R166, [R1+0x3b0] ;  /* 0x0003b00001a67983 */ /* 0x000ee20000300a00 */
[----:B--2---:R-:W-:-:S03]  /*13ee0*/  IMAD.WIDE R234, R133, 0x4, R180 ;  /* 0x0000000485ea7825 */ /* 0x004fc600078e02b4 */
[----:B------:R-:W2:Y:S01]  /*13ef0*/  LDL.LU.64 R180, [R1+0x3a8] ;  /* 0x0003a80001b47983 */ /* 0x000ea20000300a00 */
[----:B----4-:R-:W-:-:S03]  /*13f00*/  IMAD.WIDE R232, R133, 0x4, R178 ;  /* 0x0000000485e87825 */ /* 0x010fc600078e02b2 */
[----:B------:R-:W4:Y:S01]  /*13f10*/  LDL.LU.64 R178, [R1+0x3a0] ;  /* 0x0003a00001b27983 */ /* 0x000f220000300a00 */
[----:B---3--:R-:W-:-:S03]  /*13f20*/  IMAD.WIDE R228, R133, 0x4, R174 ;  /* 0x0000000485e47825 */ /* 0x008fc600078e02ae */
[----:B------:R-:W3:Y:S01]  /*13f30*/  LDL.LU.64 R174, [R1+0x398] ;  /* 0x0003980001ae7983 */ /* 0x000ee20000300a00 */
[----:B------:R-:W-:-:S03]  /*13f40*/  IMAD.WIDE R226, R133, 0x4, R172 ;  /* 0x0000000485e27825 */ /* 0x000fc600078e02ac */
[----:B------:R-:W3:Y:S01]  /*13f50*/  LDL.LU.64 R172, [R1+0x390] ;  /* 0x0003900001ac7983 */ /* 0x000ee20000300a00 */
[----:B------:R-:W-:-:S03]  /*13f60*/  IMAD.WIDE R222, R133, 0x4, R168 ;  /* 0x0000000485de7825 */ /* 0x000fc600078e02a8 */
[----:B------:R-:W3:Y:S01]  /*13f70*/  LDL.LU.64 R168, [R1+0x388] ;  /* 0x0003880001a87983 */ /* 0x000ee20000300a00 */
[----:B------:R-:W-:-:S03]  /*13f80*/  IMAD.WIDE R220, R133, 0x4, R166 ;  /* 0x0000000485dc7825 */ /* 0x000fc600078e02a6 */
        /* <DEDUP_REMOVED lines=13> */
[----:B-1----:R-:W-:Y:S01]  /*14060*/  VIADD R132, R157, 0xfffffe01 ;  /* 0xfffffe019d847836 */ /* 0x002fe20000000000 */
[----:B------:R-:W-:Y:S01]  /*14070*/  ISETP.GE.U32.AND P4, PT, R143, 0x7ffffd81, PT ;  /* 0x7ffffd818f00780c */ /* 0x000fe20003f86070 */
[C---:B------:R-:W-:Y:S01]  /*14080*/  IMAD.WIDE R24, R135.reuse, 0x4, R24 ;  /* 0x0000000487187825 */ /* 0x040fe200078e0218 */
[----:B------:R-:W1:Y:S02]  /*14090*/  LDC R157, c[0x0][0x3a0] ;  /* 0x0000e800ff9d7b82 */ /* 0x000e640000000800 */
[----:B------:R-:W-:Y:S01]  /*140a0*/  ISETP.GE.U32.AND P6, PT, R132, 0x7ffffd82, PT ;  /* 0x7ffffd828400780c */ /* 0x000fe20003fc6070 */
[----:B------:R-:W-:-:S04]  /*140b0*/  IMAD.WIDE R40, R135, 0x4, R40 ;  /* 0x0000000487287825 */ /* 0x000fc800078e0228 */
[C---:B------:R-:W-:Y:S01]  /*140c0*/  IMAD.WIDE R52, R135.reuse, 0x4, R52 ;  /* 0x0000000487347825 */ /* 0x040fe200078e0234 */
[----:B------:R-:W1:Y:S07]  /*140d0*/  LDC R143, c[0x0][0x3a0] ;  /* 0x0000e800ff8f7b82 */ /* 0x000e6e0000000800 */
[----:B------:R1:W-:Y:S01]  /*140e0*/  LDGSTS.E [R134+0x301f8], desc[UR22][R2.64], !P6 ;  /* 0x301f800002867fae */ /* 0x0003e2000f1a1016 */
[----:B------:R-:W-:-:S04]  /*140f0*/  IMAD.WIDE R68, R135, 0x4, R68 ;  /* 0x0000000487447825 */ /* 0x000fc800078e0244 */
[----:B------:R-:W-:-:S04]  /*14100*/  IMAD.WIDE R96, R135, 0x4, R96 ;  /* 0x0000000487607825 */ /* 0x000fc800078e0260 */
[----:B-1----:R-:W-:-:S05]  /*14110*/  IMAD.WIDE R2, R133, 0x4, R240 ;  /* 0x0000000485027825 */ /* 0x002fca00078e02f0 */
[----:B------:R-:W-:Y:S01]  /*14120*/  LDGSTS.E [R134+0x301fc], desc[UR22][R2.64], !P4 ;  /* 0x301fc00002867fae */ /* 0x000fe2000e1a1016 */
[----:B------:R-:W-:-:S03]  /*14130*/  IMAD.WIDE R112, R135, 0x4, R112 ;  /* 0x0000000487707825 */ /* 0x000fc600078e0270 */
[----:B------:R-:W0:Y:S01]  /*14140*/  LDGDEPBAR ;  /* 0x00000000000079af */ /* 0x000e220000000000 */
[----:B------:R-:W-:-:S03]  /*14150*/  IMAD.WIDE R128, R135, 0x4, R128 ;  /* 0x0000000487807825 */ /* 0x000fc600078e0280 */
[----:B------:R-:W-:Y:S01]  /*14160*/  LDGSTS.E [R252+0x68000], desc[UR22][R10.64], P5 ;  /* 0x680000000afc7fae */ /* 0x000fe2000a9a1016 */
        /* <DEDUP_REMOVED lines=44> */
[----:B--2---:R-:W-:-:S03]  /*14430*/  IMAD.WIDE R198, R133, 0x4, R180 ;  /* 0x0000000485c67825 */ /* 0x004fc600078e02b4 */
[----:B------:R-:W-:Y:S01]  /*14440*/  LDGSTS.E [R141+0x69d00], desc[UR22][R144.64], P5 ;  /* 0x69d00000908d7fae */ /* 0x000fe2000a9a1016 */
[----:B----4-:R-:W-:-:S03]  /*14450*/  IMAD.WIDE R196, R133, 0x4, R178 ;  /* 0x0000000485c47825 */ /* 0x010fc600078e02b2 */
[----:B------:R-:W2:Y:S01]  /*14460*/  LDL.LU.64 R180, [R1+0x348] ;  /* 0x0003480001b47983 */ /* 0x000ea20000300a00 */
[----:B---3--:R-:W-:-:S03]  /*14470*/  IMAD.WIDE R192, R133, 0x4, R174 ;  /* 0x0000000485c07825 */ /* 0x008fc600078e02ae */
[----:B------:R-:W3:Y:S01]  /*14480*/  LDL.LU.64 R178, [R1+0x340] ;  /* 0x0003400001b27983 */ /* 0x000ee20000300a00 */
[----:B------:R-:W-:-:S03]  /*14490*/  IMAD.WIDE R190, R133, 0x4, R172 ;  /* 0x0000000485be7825 */ /* 0x000fc600078e02ac */
[----:B------:R-:W4:Y:S01]  /*144a0*/  LDL.LU.64 R174, [R1+0x338] ;  /* 0x0003380001ae7983 */ /* 0x000f220000300a00 */
[----:B------:R-:W-:-:S03]  /*144b0*/  IMAD.WIDE R186, R133, 0x4, R168 ;  /* 0x0000000485ba7825 */ /* 0x000fc600078e02a8 */
[----:B------:R-:W2:Y:S01]  /*144c0*/  LDL.LU.64 R172, [R1+0x330] ;  /* 0x0003300001ac7983 */ /* 0x000ea20000300a00 */
[----:B------:R-:W-:-:S03]  /*144d0*/  IMAD.WIDE R184, R133, 0x4, R166 ;  /* 0x0000000485b87825 */ /* 0x000fc600078e02a6 */
[----:B------:R-:W2:Y:S04]  /*144e0*/  LDL.LU.64 R168, [R1+0x328] ;  /* 0x0003280001a87983 */ /* 0x000ea80000300a00 */
[----:B------:R-:W2:Y:S04]  /*144f0*/  LDL.LU.64 R166, [R1+0x320] ;  /* 0x0003200001a67983 */ /* 0x000ea80000300a00 */
[----:B------:R-:W2:Y:S04]  /*14500*/  LDL.LU.64 R238, [R1+0x318] ;  /* 0x0003180001ee7983 */ /* 0x000ea80000300a00 */
[----:B------:R-:W2:Y:S04]  /*14510*/  LDL.LU.64 R236, [R1+0x310] ;  /* 0x0003100001ec7983 */ /* 0x000ea80000300a00 */
[----:B------:R-:W2:Y:S01]  /*14520*/  LDL.LU.64 R250, [R1+0x308] ;  /* 0x0003080001fa7983 */ /* 0x000ea20000300a00 */
        /* <DEDUP_REMOVED lines=18> */
[----:B------:R-:W-:Y:S02]  /*14650*/  VIADD R159, R159, 0x7f ;  /* 0x0000007f9f9f7836 */ /* 0x000fe40000000000 */
[C---:B------:R-:W-:Y:S01]  /*14660*/  IMAD.WIDE R148, R135.reuse, 0x4, R148 ;  /* 0x0000000487947825 */ /* 0x040fe200078e0294 */
[----:B------:R-:W-:Y:S03]  /*14670*/  LDGSTS.E [R139+0x68600], desc[UR22][R32.64], P5 ;  /* 0x68600000208b7fae */ /* 0x000fe6000a9a1016 */
[C---:B------:R-:W-:Y:S01]  /*14680*/  IMAD.WIDE R18, R135.reuse, 0x4, R18 ;  /* 0x0000000487127825 */ /* 0x040fe200078e0212 */
[----:B------:R-:W-:Y:S01]  /*14690*/  LDGSTS.E [R139+0x68a00], desc[UR22][R48.64], P5 ;  /* 0x68a00000308b7fae */ /* 0x000fe2000a9a1016 */
[----:B------:R-:W-:Y:S02]  /*146a0*/  SEL R132, RZ, 0x4, P3 ;  /* 0x00000004ff847807 */ /* 0x000fe40001800000 */
[----:B------:R-:W-:Y:S01]  /*146b0*/  IMAD.WIDE R34, R135, 0x4, R34 ;  /* 0x0000000487227825 */ /* 0x000fe200078e0222 */
[----:B------:R-:W-:Y:S01]  /*146c0*/  LDGSTS.E [R139+0x68e00], desc[UR22][R60.64], P5 ;  /* 0x68e000003c8b7fae */ /* 0x000fe2000a9a1016 */
[----:B------:R-:W-:-:S02]  /*146d0*/  ISETP.GT.AND P3, PT, R159, 0x27f, PT ;  /* 0x0000027f9f00780c */ /* 0x000fc40003f64270 */
[C---:B------:R-:W-:Y:S01]  /*146e0*/  IMAD.WIDE R6, R135.reuse, 0x4, R6 ;  /* 0x0000000487067825 */ /* 0x040fe200078e0206 */
[----:B------:R-:W-:Y:S03]  /*146f0*/  LDGSTS.E [R139+0x69200], desc[UR22][R76.64], P5 ;  /* 0x692000004c8b7fae */ /* 0x000fe6000a9a1016 */
[C---:B------:R-:W-:Y:S01]  /*14700*/  IMAD.WIDE R62, R135.reuse, 0x4, R62 ;  /* 0x00000004873e7825 */ /* 0x040fe200078e023e */
[----:B------:R-:W-:Y:S03]  /*14710*/  LDGSTS.E [R139+0x69600], desc[UR22][R104.64], P5 ;  /* 0x69600000688b7fae */ /* 0x000fe6000a9a1016 */
[C---:B------:R-:W-:Y:S01]  /*14720*/  IMAD.WIDE R78, R135.reuse, 0x4, R78 ;  /* 0x00000004874e7825 */ /* 0x040fe200078e024e */
[----:B------:R-:W-:Y:S03]  /*14730*/  LDGSTS.E [R139+0x69a00], desc[UR22][R120.64], P5 ;  /* 0x69a00000788b7fae */ /* 0x000fe6000a9a1016 */
[----:B------:R-:W-:Y:S01]  /*14740*/  IMAD.WIDE R106, R135, 0x4, R106 ;  /* 0x00000004876a7825 */ /* 0x000fe200078e026a */
[----:B------:R-:W-:Y:S01]  /*14750*/  LDGSTS.E [R139+0x69e00], desc[UR22][R148.64], P5 ;  /* 0x69e00000948b7fae */ /* 0x000fe2000a9a1016 */
[----:B------:R-:W-:-:S02]  /*14760*/  SEL R132, R132, RZ, P3 ;  /* 0x000000ff84847207 */ /* 0x000fc40001800000 */
        /* <DEDUP_REMOVED lines=8> */
[----:B------:R-:W-:-:S02]  /*147f0*/  ISETP.NE.U32.AND P3, PT, R132, RZ, PT ;  /* 0x000000ff8400720c */ /* 0x000fc40003f65070 */
[C---:B------:R-:W-:Y:S01]  /*14800*/  IMAD.WIDE R8, R135.reuse, 0x4, R8 ;  /* 0x0000000487087825 */ /* 0x040fe200078e0208 */
[----:B------:R-:W-:Y:S03]  /*14810*/  LDGSTS.E [R138+0x69280], desc[UR22][R78.64], P5 ;  /* 0x692800004e8a7fae */ /* 0x000fe6000a9a1016 */
[C---:B------:R-:W-:Y:S01]  /*14820*/  IMAD.WIDE R64, R135.reuse, 0x4, R64 ;  /* 0x0000000487407825 */ /* 0x040fe200078e0240 */
[----:B------:R-:W-:Y:S03]  /*14830*/  LDGSTS.E [R138+0x69680], desc[UR22][R106.64], P5 ;  /* 0x696800006a8a7fae */ /* 0x000fe6000a9a1016 */
[C---:B------:R-:W-:Y:S01]  /*14840*/  IMAD.WIDE R80, R135.reuse, 0x4, R80 ;  /* 0x0000000487507825 */ /* 0x040fe200078e0250 */
[----:B------:R-:W-:Y:S03]  /*14850*/  LDGSTS.E [R138+0x69a80], desc[UR22][R122.64], P5 ;  /* 0x69a800007a8a7fae */ /* 0x000fe6000a9a1016 */
[----:B------:R-:W-:Y:S01]  /*14860*/  VIADD R132, R156, 0xfffffdff ;  /* 0xfffffdff9c847836 */ /* 0x000fe20000000000 */
[----:B------:R-:W-:Y:S01]  /*14870*/  LDGSTS.E [R138+0x69e80], desc[UR22][R150.64], P5 ;  /* 0x69e80000968a7fae */ /* 0x000fe2000a9a1016 */
[----:B------:R-:W-:-:S03]  /*14880*/  IMAD.WIDE R108, R135, 0x4, R108 ;  /* 0x00000004876c7825 */ /* 0x000fc600078e026c */
[----:B------:R-:W-:Y:S01]  /*14890*/  LDGSTS.E [R137+0x68300], desc[UR22][R20.64], P5 ;  /* 0x6830000014897fae */ /* 0x000fe2000a9a1016 */
[----:B------:R-:W-:-:S03]  /*148a0*/  IMAD.WIDE R124, R135, 0x4, R124 ;  /* 0x00000004877c7825 */ /* 0x000fc600078e027c */
[----:B------:R-:W-:Y:S01]  /*148b0*/  LDGSTS.E [R137+0x68700], desc[UR22][R36.64], P5 ;  /* 0x6870000024897fae */ /* 0x000fe2000a9a1016 */
[----:B------:R-:W-:-:S03]  /*148c0*/  IMAD.WIDE R152, R135, 0x4, R152 ;  /* 0x0000000487987825 */ /* 0x000fc600078e0298 */
[----:B------:R-:W-:Y:S01]  /*148d0*/  LDGSTS.E [R137+0x68b00], desc[UR22][R8.64], P5 ;  /* 0x68b0000008897fae */ /* 0x000fe2000a9a1016 */
[C---:B------:R-:W-:Y:S01]  /*148e0*/  IMAD.WIDE R22, R135.reuse, 0x4, R22 ;  /* 0x0000000487167825 */ /* 0x040fe200078e0216 */
[----:B------:R-:W-:Y:S02]  /*148f0*/  ISETP.GE.U32.AND P1, PT, R132, 0x7ffffd80, PT ;  /* 0x7ffffd808400780c */ /* 0x000fe40003f26070 */
        /* <DEDUP_REMOVED lines=9> */
[----:B------:R-:W-:Y:S03]  /*14990*/  LDGSTS.E [R137+0x69f00], desc[UR22][R152.64], P5 ;  /* 0x69f0000098897fae */ /* 0x000fe6000a9a1016 */
[----:B------:R-:W-:Y:S01]  /*149a0*/  IMAD.WIDE R110, R135, 0x4, R110 ;  /* 0x00000004876e7825 */ /* 0x000fe200078e026e */
[----:B------:R-:W-:Y:S01]  /*149b0*/  LDGSTS.E [R136+0x68380], desc[UR22][R22.64], P5 ;  /* 0x6838000016887fae */ /* 0x000fe2000a9a1016 */
[----:B------:R-:W-:-:S02]  /*149c0*/  ISETP.GE.U32.AND P6, PT, R132, 0x7ffffd7f, PT ;  /* 0x7ffffd7f8400780c */ /* 0x000fc40003fc6070 */
[C---:B------:R-:W-:Y:S01]  /*149d0*/  IMAD.WIDE R126, R135.reuse, 0x4, R126 ;  /* 0x00000004877e7825 */ /* 0x040fe200078e027e */
[----:B------:R-:W-:Y:S03]  /*149e0*/  LDGSTS.E [R136+0x68780], desc[UR22][R38.64], P5 ;  /* 0x6878000026887fae */ /* 0x000fe6000a9a1016 */
[----:B------:R-:W-:Y:S01]  /*149f0*/  IMAD.WIDE R146, R135, 0x4, R154 ;  /* 0x0000000487927825 */ /* 0x000fe200078e029a */
[----:B------:R-:W-:Y:S01]  /*14a00*/  LDGSTS.E [R136+0x68b80], desc[UR22][R50.64], P5 ;  /* 0x68b8000032887fae */ /* 0x000fe2000a9a1016 */
[----:B------:R-:W1:Y:S02]  /*14a10*/  LDC R154, c[0x0][0x3a0] ;  /* 0x0000e800ff9a7b82 */ /* 0x000e640000000800 */
[----:B------:R-:W-:Y:S01]  /*14a20*/  VIADD R132, R143, 0xfffffdfd ;  /* 0xfffffdfd8f847836 */ /* 0x000fe20000000000 */
[----:B------:R-:W-:Y:S04]  /*14a30*/  LDGSTS.E [R136+0x68f80], desc[UR22][R66.64], P5 ;  /* 0x68f8000042887fae */ /* 0x000fe8000a9a1016 */
[----:B------:R-:W-:Y:S01]  /*14a40*/  LDGSTS.E [R136+0x69380], desc[UR22][R82.64], P5 ;  /* 0x6938000052887fae */ /* 0x000fe2000a9a1016 */
[----:B------:R-:W1:Y:S03]  /*14a50*/  LDC R143, c[0x0][0x3a0] ;  /* 0x0000e800ff8f7b82 */ /* 0x000e660000000800 */
[----:B------:R-:W-:Y:S04]  /*14a60*/  LDGSTS.E [R136+0x69780], desc[UR22][R110.64], P5 ;  /* 0x697800006e887fae */ /* 0x000fe8000a9a1016 */
[----:B------:R-:W-:Y:S04]  /*14a70*/  LDGSTS.E [R136+0x69b80], desc[UR22][R126.64], P5 ;  /* 0x69b800007e887fae */ /* 0x000fe8000a9a1016 */
[----:B------:R-:W-:Y:S04]  /*14a80*/  LDGSTS.E [R136+0x69f80], desc[UR22][R146.64], P5 ;  /* 0x69f8000092887fae */ /* 0x000fe8000a9a1016 */
[----:B------:R-:W0:Y:S01]  /*14a90*/  LDGDEPBAR ;  /* 0x00000000000079af */ /* 0x000e220000000000 */
[----:B------:R-:W-:Y:S01]  /*14aa0*/  ISETP.GE.U32.AND P4, PT, R132, 0x7ffffd7e, PT ;  /* 0x7ffffd7e8400780c */ /* 0x000fe20003f86070 */
[----:B------:R-:W-:-:S02]  /*14ab0*/  VIADD R132, R158, 0xfffffdfc ;  /* 0xfffffdfc9e847836 */ /* 0x000fc40000000000 */
[----:B------:R-:W-:Y:S01]  /*14ac0*/  IMAD.WIDE R230, R133, 0x4, R94 ;  /* 0x0000000485e67825 */ /* 0x000fe200078e025e */
[----:B------:R-:W-:Y:S02]  /*14ad0*/  BAR.SYNC.DEFER_BLOCKING 0x0 ;  /* 0x0000000000007b1d */ /* 0x000fe40000010000 */
[----:B------:R-:W-:Y:S02]  /*14ae0*/  ISETP.GE.U32.AND P5, PT, R132, 0x7ffffd7d, PT ;  /* 0x7ffffd7d8400780c */ /* 0x000fe40003fa6070 */
[----:B-1----:R-:W-:-:S04]  /*14af0*/  IADD3 R94, PT, PT, R143, -0x205, RZ ;  /* 0xfffffdfb8f5e7810 */ /* 0x002fc80007ffe0ff */
[----:B------:R-:W1:Y:S01]  /*14b00*/  LDC R132, c[0x0][0x3a0] ;  /* 0x0000e800ff847b82 */ /* 0x000e620000000800 */
[----:B------:R-:W-:-:S04]  /*14b10*/  IMAD.WIDE R224, R133, 0x4, R92 ;  /* 0x0000000485e07825 */ /* 0x000fc800078e025c */
[----:B------:R-:W-:Y:S01]  /*14b20*/  VIADD R92, R154, 0xfffffdfa ;  /* 0xfffffdfa9a5c7836 */ /* 0x000fe20000000000 */
[----:B------:R-:W-:Y:S01]  /*14b30*/  @!PT LDS RZ, [RZ] ;  /* 0x00000000fffff984 */ /* 0x000fe20000000800 */
[----:B------:R-:W-:Y:S01]  /*14b40*/  @!PT LDS RZ, [RZ] ;  /* 0x00000000fffff984 */ /* 0x000fe20000000800 */
[----:B------:R-:W-:Y:S01]  /*14b50*/  @!PT LDS RZ, [RZ] ;  /* 0x00000000fffff984 */ /* 0x000fe20000000800 */
[----:B------:R-:W-:Y:S01]  /*14b60*/  LDGSTS.E [R134+0x40000], desc[UR22][R230.64], !P1 ;  /* 0x40000000e6867fae */ /* 0x000fe2000c9a1016 */
[----:B------:R-:W-:Y:S02]  /*14b70*/  ISETP.GE.U32.AND P1, PT, R94, 0x7ffffd7c, PT ;  /* 0x7ffffd7c5e00780c */ /* 0x000fe40003f26070 */
[----:B------:R-:W1:Y:S01]  /*14b80*/  LDC R94, c[0x0][0x3a0] ;  /* 0x0000e800ff5e7b82 */ /* 0x000e620000000800 */
[----:B------:R-:W-:Y:S01]  /*14b90*/  LDGSTS.E [R134+0x40004], desc[UR22][R224.64], !P6 ;  /* 0x40004000e0867fae */ /* 0x000fe2000f1a1016 */
[----:B------:R-:W-:-:S06]  /*14ba0*/  ISETP.GE.U32.AND P6, PT, R92, 0x7ffffd7b, PT ;  /* 0x7ffffd7b5c00780c */ /* 0x000fcc0003fc6070 */
[----:B------:R-:W3:Y:S01]  /*14bb0*/  LDC R92, c[0x0][0x3a0] ;  /* 0x0000e800ff5c7b82 */ /* 0x000ee20000000800 */
[----:B------:R-:W-:-:S04]  /*14bc0*/  IMAD.WIDE R218, R133, 0x4, R90 ;  /* 0x0000000485da7825 */ /* 0x000fc800078e025a */
[----:B-1----:R-:W-:Y:S01]  /*14bd0*/  VIADD R90, R132, 0xfffffdf9 ;  /* 0xfffffdf9845a7836 */ /* 0x002fe20000000000 */
[----:B------:R-:W-:Y:S01]  /*14be0*/  LDGSTS.E [R134+0x40008], desc[UR22][R218.64], !P4 ;  /* 0x40008000da867fae */ /* 0x000fe2000e1a1016 */
[C---:B------:R-:W-:Y:S02]  /*14bf0*/  IMAD.WIDE R212, R133.reuse, 0x4, R88 ;  /* 0x0000000485d47825 */ /* 0x040fe400078e0258 */
[----:B------:R-:W1:Y:S01]  /*14c00*/  LDC R89, c[0x0][0x3a0] ;  /* 0x0000e800ff597b82 */ /* 0x000e620000000800 */
[----:B------:R-:W-:Y:S01]  /*14c10*/  ISETP.GE.U32.AND P4, PT, R90, 0x7ffffd7a, PT ;  /* 0x7ffffd7a5a00780c */ /* 0x000fe20003f86070 */
[----:B------:R-:W-:Y:S01]  /*14c20*/  IMAD.WIDE R206, R133, 0x4, R86 ;  /* 0x0000000485ce7825 */ /* 0x000fe200078e0256 */
[----:B------:R-:W-:Y:S03]  /*14c30*/  LDGSTS.E [R134+0x4000c], desc[UR22][R212.64], !P5 ;  /* 0x4000c000d4867fae */ /* 0x000fe6000e9a1016 */
[----:B------:R-:W-:-:S02]  /*14c40*/  VIADD R88, R94, 0xfffffdf8 ;  /* 0xfffffdf85e587836 */ /* 0x000fc40000000000 */
[----:B------:R-:W1:Y:S01]  /*14c50*/  LDC R90, c[0x0][0x3a0] ;  /* 0x0000e800ff5a7b82 */ /* 0x000e620000000800 */
[----:B------:R-:W-:Y:S02]  /*14c60*/  LDGSTS.E [R134+0x40010], desc[UR22][R206.64], !P1 ;  /* 0x40010000ce867fae */ /* 0x000fe4000c9a1016 */
[----:B------:R-:W-:Y:S01]  /*14c70*/  ISETP.GE.U32.AND P5, PT, R88, 0x7ffffd79, PT ;  /* 0x7ffffd795800780c */ /* 0x000fe20003fa6070 */
[----:B---3--:R-:W-:-:S04]  /*14c80*/  VIADD R86, R92, 0xfffffdf7 ;  /* 0xfffffdf75c567836 */ /* 0x008fc80000000000 */
[----:B------:R-:W3:Y:S01]  /*14c90*/  LDC R88, c[0x0][0x3a0] ;  /* 0x0000e800ff587b82 */ /* 0x000ee20000000800 */
[----:B------:R-:W4:Y:S01]  /*14ca0*/  LDL.LU.64 R92, [R1+0x300] ;  /* 0x00030000015c7983 */ /* 0x000f220000300a00 */
[----:B------:R-:W-:Y:S01]  /*14cb0*/  ISETP.GE.U32.AND P1, PT, R86, 0x7ffffd78, PT ;  /* 0x7ffffd785600780c */ /* 0x000fe20003f26070 */
[----:B------:R-:W-:Y:S02]  /*14cc0*/  IMAD.WIDE R200, R133, 0x4, R84 ;  /* 0x0000000485c87825 */ /* 0x000fe400078e0254 */
[----:B------:R-:W4:Y:S03]  /*14cd0*/  LDL.LU.64 R94, [R1+0x2f8] ;  /* 0x0002f800015e7983 */ /* 0x000f260000300a00 */
[----:B------:R-:W2:Y:S01]  /*14ce0*/  LDC R86, c[0x0][0x3a0] ;  /* 0x0000e800ff567b82 */ /* 0x000ea20000000800 */
[----:B------:R-:W-:Y:S04]  /*14cf0*/  LDGSTS.E [R134+0x40014], desc[UR22][R200.64], !P6 ;  /* 0x40014000c8867fae */ /* 0x000fe8000f1a1016 */
[----:B------:R-:W4:Y:S03]  /*14d00*/  LDL.LU.64 R154, [R1+0x2f0] ;  /* 0x0002f000019a7983 */ /* 0x000f260000300a00 */
[----:B------:R-:W2:Y:S01]  /*14d10*/  LDC R87, c[0x0][0x3a0] ;  /* 0x0000e800ff577b82 */ /* 0x000ea20000000800 */
[----:B-1----:R-:W-:Y:S01]  /*14d20*/  VIADD R84, R90, 0xfffffdf6 ;  /* 0xfffffdf65a547836 */ /* 0x002fe20000000000 */
[----:B------:R-:W-:Y:S04]  /*14d30*/  LDGSTS.E [R134+0x40018], desc[UR22][R194.64], !P4 ;  /* 0x40018000c2867fae */ /* 0x000fe8000e1a1016 */
[----:B------:R-:W-:Y:S01]  /*14d40*/  ISETP.GE.U32.AND P6, PT, R84, 0x7ffffd77, PT ;  /* 0x7ffffd775400780c */ /* 0x000fe20003fc6070 */
[----:B------:R-:W-:Y:S01]  /*14d50*/  LDGSTS.E [R134+0x4001c], desc[UR22][R188.64], !P5 ;  /* 0x4001c000bc867fae */ /* 0x000fe2000e9a1016 */
[----:B------:R-:W1:Y:S01]  /*14d60*/  LDC R85, c[0x0][0x3a0] ;  /* 0x0000e800ff557b82 */ /* 0x000e620000000800 */
[----:B---3--:R-:W-:-:S02]  /*14d70*/  IADD3 R84, PT, PT, R88, -0x20b, RZ ;  /* 0xfffffdf558547810 */ /* 0x008fc40007ffe0ff */
[----:B------:R-:W-:Y:S02]  /*14d80*/  LDGSTS.E [R134+0x40020], desc[UR22][R182.64], !P1 ;  /* 0x40020000b6867fae */ /* 0x000fe4000c9a1016 */
[----:B------:R-:W-:Y:S01]  /*14d90*/  ISETP.GE.U32.AND P4, PT, R84, 0x7ffffd76, PT ;  /* 0x7ffffd765400780c */ /* 0x000fe20003f86070 */
[----:B--2---:R-:W-:Y:S02]  /*14da0*/  VIADD R84, R86, 0xfffffdf4 ;  /* 0xfffffdf456547836 */ /* 0x004fe40000000000 */
[----:B------:R-:W2:Y:S03]  /*14db0*/  LDC R88, c[0x0][0x3a0] ;  /* 0x0000e800ff587b82 */ /* 0x000ea60000000800 */
[----:B------:R-:W-:Y:S01]  /*14dc0*/  LDGSTS.E [R134+0x40024], desc[UR22][R176.64], !P6 ;  /* 0x40024000b0867fae */ /* 0x000fe2000f1a1016 */
[----:B------:R-:W-:Y:S01]  /*14dd0*/  ISETP.GE.U32.AND P5, PT, R84, 0x7ffffd75, PT ;  /* 0x7ffffd755400780c */ /* 0x000fe20003fa6070 */
[----:B------:R-:W-:-:S03]  /*14de0*/  VIADD R84, R89, 0xfffffdf3 ;  /* 0xfffffdf359547836 */ /* 0x000fc60000000000 */
[----:B------:R-:W3:Y:S02]  /*14df0*/  LDC R86, c[0x0][0x3a0] ;  /* 0x0000e800ff567b82 */ /* 0x000ee40000000800 */
[----:B------:R-:W-:Y:S01]  /*14e00*/  LDGSTS.E [R134+0x40028], desc[UR22][R170.64], !P4 ;  /* 0x40028000aa867fae */ /* 0x000fe2000e1a1016 */
[----:B------:R-:W-:Y:S01]  /*14e10*/  ISETP.GE.U32.AND P1, PT, R84, 0x7ffffd74, PT ;  /* 0x7ffffd745400780c */ /* 0x000fe20003f26070 */
[----:B------:R-:W-:-:S05]  /*14e20*/  VIADD R84, R87, 0xfffffdf2 ;  /* 0xfffffdf257547836 */ /* 0x000fca0000000000 */
[----:B------:R-:W-:Y:S01]  /*14e30*/  ISETP.GE.U32.AND P6, PT, R84, 0x7ffffd73, PT ;  /* 0x7ffffd735400780c */ /* 0x000fe20003fc6070 */
[----:B-1----:R-:W-:Y:S01]  /*14e40*/  VIADD R84, R85, 0xfffffdf1 ;  /* 0xfffffdf155547836 */ /* 0x002fe20000000000 */
[----:B------:R-:W1:Y:S01]  /*14e50*/  LDC R87, c[0x0][0x3a0] ;  /* 0x0000e800ff577b82 */ /* 0x000e620000000800 */
[----:B------:R-:W-:-:S07]  /*14e60*/  IMAD.WIDE R158, R133, 0x4, R238 ;  /* 0x00000004859e7825 */ /* 0x000fce00078e02ee */
[----:B------:R-:W1:Y:S01]  /*14e70*/  LDC R85, c[0x0][0x3a0] ;  /* 0x0000e800ff557b82 */ /* 0x000e620000000800 */
[----:B------:R-:W4:Y:S01]  /*14e80*/  LDL.LU.64 R238, [R1+0x2e8] ;  /* 0x0002e80001ee7983 */ /* 0x000f220000300a00 */
[----:B------:R-:W-:Y:S01]  /*14e90*/  ISETP.GE.U32.AND P4, PT, R84, 0x7ffffd72, PT ;  /* 0x7ffffd725400780c */ /* 0x000fe20003f86070 */
[----:B--2---:R-:W-:Y:S02]  /*14ea0*/  VIADD R84, R88, 0xfffffdf0 ;  /* 0xfffffdf058547836 */ /* 0x004fe40000000000 */
[C---:B------:R-:W-:Y:S02]  /*14eb0*/  IMAD.WIDE R156, R133.reuse, 0x4, R236 ;  /* 0x00000004859c7825 */ /* 0x040fe400078e02ec */
[----:B------:R-:W2:Y:S02]  /*14ec0*/  LDL.LU.64 R236, [R1+0x2e0] ;  /* 0x0002e00001ec7983 */ /* 0x000ea40000300a00 */
[----:B------:R-:W-:-:S05]  /*14ed0*/  IMAD.WIDE R88, R133, 0x4, R250 ;  /* 0x0000000485587825 */ /* 0x000fca00078e02fa */
[----:B------:R1:W-:Y:S04]  /*14ee0*/  STL.64 [R1], R88 ;  /* 0x0000005801007387 */ /* 0x0003e80000100a00 */
[----:B------:R-:W2:Y:S01]  /*14ef0*/  LDL.LU.64 R250, [R1+0x2d8] ;  /* 0x0002d80001fa7983 */ /* 0x000ea20000300a00 */
[----:B------:R-:W-:-:S05]  /*14f00*/  IMAD.WIDE R164, R133, 0x4, R164 ;  /* 0x0000000485a47825 */ /* 0x000fca00078e02a4 */
[----:B------:R-:W-:Y:S01]  /*14f10*/  LDGSTS.E [R134+0x4002c], desc[UR22][R164.64], !P5 ;  /* 0x4002c000a4867fae */ /* 0x000fe2000e9a1016 */
[----:B------:R-:W-:Y:S01]  /*14f20*/  ISETP.GE.U32.AND P5, PT, R84, 0x7ffffd71, PT ;  /* 0x7ffffd715400780c */ /* 0x000fe20003fa6070 */
[C---:B------:R-:W-:Y:S01]  /*14f30*/  IMAD.WIDE R160, R133.reuse, 0x4, R160 ;  /* 0x0000000485a07825 */ /* 0x040fe200078e02a0 */
[----:B---3--:R-:W-:Y:S02]  /*14f40*/  IADD3 R84, PT, PT, R86, -0x211, RZ ;  /* 0xfffffdef56547810 */ /* 0x008fe40007ffe0ff */
[----:B------:R-:W3:Y:S01]  /*14f50*/  LDC R86, c[0x0][0x3a0] ;  /* 0x0000e800ff567b82 */ /* 0x000ee20000000800 */
[----:B------:R-:W-:Y:S01]  /*14f60*/  IMAD.WIDE R162, R133, 0x4, R162 ;  /* 0x0000000485a27825 */ /* 0x000fe200078e02a2 */
[----:B------:R-:W-:Y:S01]  /*14f70*/  LDGSTS.E [R134+0x40030], desc[UR22][R160.64], !P1 ;  /* 0x40030000a0867fae */ /* 0x000fe2000c9a1016 */
[----:B------:R-:W-:Y:S02]  /*14f80*/  ISETP.GE.U32.AND P1, PT, R84, 0x7ffffd70, PT ;  /* 0x7ffffd705400780c */ /* 0x000fe40003f26070 */
[----:B-1----:R-:W-:Y:S01]  /*14f90*/  VIADD R84, R85, 0xfffffdee ;  /* 0xfffffdee55547836 */ /* 0x002fe20000000000 */
[----:B------:R-:W-:Y:S02]  /*14fa0*/  LDGSTS.E [R134+0x40034], desc[UR22][R162.64], !P6 ;  /* 0x40034000a2867fae */ /* 0x000fe4000f1a1016 */
[----:B------:R-:W1:Y:S02]  /*14fb0*/  LDC R85, c[0x0][0x3a0] ;  /* 0x0000e800ff557b82 */ /* 0x000e640000000800 */
[----:B------:R-:W-:Y:S01]  /*14fc0*/  ISETP.GE.U32.AND P6, PT, R84, 0x7ffffd6f, PT ;  /* 0x7ffffd6f5400780c */ /* 0x000fe20003fc6070 */
[----:B------:R-:W-:Y:S01]  /*14fd0*/  VIADD R84, R87, 0xfffffded ;  /* 0xfffffded57547836 */ /* 0x000fe20000000000 */
[----:B------:R-:W-:Y:S04]  /*14fe0*/  LDGSTS.E [R134+0x40038], desc[UR22][R234.64], !P4 ;  /* 0x40038000ea867fae */ /* 0x000fe8000e1a1016 */
[----:B------:R-:W1:Y:S01]  /*14ff0*/  LDC R87, c[0x0][0x3a0] ;  /* 0x0000e800ff577b82 */ /* 0x000e620000000800 */
[----:B------:R-:W-:Y:S01]  /*15000*/  ISETP.GE.U32.AND P4, PT, R84, 0x7ffffd6e, PT ;  /* 0x7ffffd6e5400780c */ /* 0x000fe20003f86070 */
[----:B------:R-:W-:Y:S04]  /*15010*/  LDGSTS.E [R134+0x4003c], desc[UR22][R232.64], !P5 ;  /* 0x4003c000e8867fae */ /* 0x000fe8000e9a1016 */
[----:B------:R-:W-:Y:S01]  /*15020*/  LDGSTS.E [R134+0x40040], desc[UR22][R228.64], !P1 ;  /* 0x40040000e4867fae */ /* 0x000fe2000c9a1016 */
[----:B---3--:R-:W-:-:S02]  /*15030*/  VIADD R84, R86, 0xfffffdec ;  /* 0xfffffdec56547836 */ /* 0x008fc40000000000 */
[----:B------:R-:W3:Y:S01]  /*15040*/  LDC R86, c[0x0][0x3a0] ;  /* 0x0000e800ff567b82 */ /* 0x000ee20000000800 */
[----:B------:R-:W-:Y:S02]  /*15050*/  LDGSTS.E [R134+0x40044], desc[UR22][R226.64], !P6 ;  /* 0x40044000e2867fae */ /* 0x000fe4000f1a1016 */
[----:B------:R-:W-:Y:S02]  /*15060*/  ISETP.GE.U32.AND P5, PT, R84, 0x7ffffd6d, PT ;  /* 0x7ffffd6d5400780c */ /* 0x000fe40003fa6070 */
[----:B------:R-:W-:Y:S01]  /*15070*/  LDGSTS.E [R134+0x40048], desc[UR22][R222.64], !P4 ;  /* 0x40048000de867fae */ /* 0x000fe2000e1a1016 */
[----:B-1----:R-:W-:Y:S02]  /*15080*/  VIADD R84, R85, 0xfffffdeb ;  /* 0xfffffdeb55547836 */ /* 0x002fe40000000000 */
[----:B------:R-:W1:Y:S03]  /*15090*/  LDC R85, c[0x0][0x3a0] ;  /* 0x0000e800ff557b82 */ /* 0x000e660000000800 */
[----:B------:R-:W-:Y:S01]  /*150a0*/  ISETP.GE.U32.AND P1, PT, R84, 0x7ffffd6c, PT ;  /* 0x7ffffd6c5400780c */ /* 0x000fe20003f26070 */
[----:B------:R-:W-:-:S04]  /*150b0*/  VIADD R84, R87, 0xfffffdea ;  /* 0xfffffdea57547836 */ /* 0x000fc80000000000 */
[----:B------:R-:W1:Y:S01]  /*150c0*/  LDC R87, c[0x0][0x3a0] ;  /* 0x0000e800ff577b82 */ /* 0x000e620000000800 */
[----:B------:R-:W-:Y:S01]  /*150d0*/  LDGSTS.E [R134+0x4004c], desc[UR22][R220.64], !P5 ;  /* 0x4004c000dc867fae */ /* 0x000fe2000e9a1016 */
[----:B------:R-:W-:Y:S02]  /*150e0*/  ISETP.GE.U32.AND P6, PT, R84, 0x7ffffd6b, PT ;  /* 0x7ffffd6b5400780c */ /* 0x000fe40003fc6070 */
[----:B---3--:R-:W-:-:S04]  /*150f0*/  IADD3 R84, PT, PT, R86, -0x217, RZ ;  /* 0xfffffde956547810 */ /* 0x008fc80007ffe0ff */
[----:B------:R-:W-:Y:S01]  /*15100*/  LDGSTS.E [R134+0x40050], desc[UR22][R216.64], !P1 ;  /* 0x40050000d8867fae */ /* 0x000fe2000c9a1016 */
[----:B------:R-:W3:Y:S01]  /*15110*/  LDC R86, c[0x0][0x3a0] ;  /* 0x0000e800ff567b82 */ /* 0x000ee20000000800 */
[----:B------:R-:W-:Y:S01]  /*15120*/  ISETP.GE.U32.AND P4, PT, R84, 0x7ffffd6a, PT ;  /* 0x7ffffd6a5400780c */ /* 0x000fe20003f86070 */
[----:B-1----:R-:W-:-:S04]  /*15130*/  VIADD R84, R85, 0xfffffde8 ;  /* 0xfffffde855547836 */ /* 0x002fc80000000000 */
[----:B------:R-:W-:Y:S02]  /*15140*/  LDGSTS.E [R134+0x40054], desc[UR22][R214.64], !P6 ;  /* 0x40054000d6867fae */ /* 0x000fe4000f1a1016 */
[----:B------:R-:W1:Y:S01]  /*15150*/  LDC R85, c[0x0][0x3a0] ;  /* 0x0000e800ff557b82 */ /* 0x000e620000000800 */
[----:B------:R-:W-:Y:S01]  /*15160*/  ISETP.GE.U32.AND P5, PT, R84, 0x7ffffd69, PT ;  /* 0x7ffffd695400780c */ /* 0x000fe20003fa6070 */
[----:B------:R-:W-:-:S04]  /*15170*/  VIADD R84, R87, 0xfffffde7 ;  /* 0xfffffde757547836 */ /* 0x000fc80000000000 */
[----:B------:R-:W-:Y:S02]  /*15180*/  LDGSTS.E [R134+0x40058], desc[UR22][R210.64], !P4 ;  /* 0x40058000d2867fae */ /* 0x000fe4000e1a1016 */
[----:B------:R-:W1:Y:S01]  /*15190*/  LDC R87, c[0x0][0x3a0] ;  /* 0x0000e800ff577b82 */ /* 0x000e620000000800 */
[----:B------:R-:W-:Y:S01]  /*151a0*/  ISETP.GE.U32.AND P1, PT, R84, 0x7ffffd68, PT ;  /* 0x7ffffd685400780c */ /* 0x000fe20003f26070 */
[----:B---3--:R-:W-:-:S04]  /*151b0*/  VIADD R84, R86, 0xfffffde6 ;  /* 0xfffffde656547836 */ /* 0x008fc80000000000 */
[----:B------:R-:W-:Y:S02]  /*151c0*/  LDGSTS.E [R134+0x4005c], desc[UR22][R208.64], !P5 ;  /* 0x4005c000d0867fae */ /* 0x000fe4000e9a1016 */
[----:B------:R-:W3:Y:S01]  /*151d0*/  LDC R86, c[0x0][0x3a0] ;  /* 0x0000e800ff567b82 */ /* 0x000ee20000000800 */
[----:B------:R-:W-:Y:S01]  /*151e0*/  ISETP.GE.U32.AND P6, PT, R84, 0x7ffffd67, PT ;  /* 0x7ffffd675400780c */ /* 0x000fe20003fc6070 */
[----:B-1----:R-:W-:-:S04]  /*151f0*/  VIADD R84, R85, 0xfffffde5 ;  /* 0xfffffde555547836 */ /* 0x002fc80000000000 */
[----:B------:R-:W-:Y:S02]  /*15200*/  LDGSTS.E [R134+0x40060], desc[UR22][R204.64], !P1 ;  /* 0x40060000cc867fae */ /* 0x000fe4000c9a1016 */
[----:B------:R-:W1:Y:S01]  /*15210*/  LDC R85, c[0x0][0x3a0] ;  /* 0x0000e800ff557b82 */ /* 0x000e620000000800 */
[----:B------:R-:W-:Y:S01]  /*15220*/  ISETP.GE.U32.AND P4, PT, R84, 0x7ffffd66, PT ;  /* 0x7ffffd665400780c */ /* 0x000fe20003f86070 */
[----:B------:R-:W-:-:S06]  /*15230*/  VIADD R84, R87, 0xfffffde4 ;  /* 0xfffffde457547836 */ /* 0x000fcc0000000000 */
[----:B------:R-:W1:Y:S01]  /*15240*/  LDC R87, c[0x0][0x3a0] ;  /* 0x0000e800ff577b82 */ /* 0x000e620000000800 */
[----:B------:R-:W-:Y:S01]  /*15250*/  LDGSTS.E [R134+0x40064], desc[UR22][R202.64], !P6 ;  /* 0x40064000ca867fae */ /* 0x000fe2000f1a1016 */
[----:B------:R-:W-:Y:S02]  /*15260*/  ISETP.GE.U32.AND P5, PT, R84, 0x7ffffd65, PT ;  /* 0x7ffffd655400780c */ /* 0x000fe40003fa6070 */
[----:B---3--:R-:W-:Y:S02]  /*15270*/  IADD3 R84, PT, PT, R86, -0x21d, RZ ;  /* 0xfffffde356547810 */ /* 0x008fe40007ffe0ff */
[----:B------:R-:W-:Y:S02]  /*15280*/  LDGSTS.E [R134+0x40068], desc[UR22][R198.64], !P4 ;  /* 0x40068000c6867fae */ /* 0x000fe4000e1a1016 */
[----:B------:R-:W3:Y:S01]  /*15290*/  LDC R86, c[0x0][0x3a0] ;  /* 0x0000e800ff567b82 */ /* 0x000ee20000000800 */
[----:B------:R-:W-:Y:S01]  /*152a0*/  ISETP.GE.U32.AND P1, PT, R84, 0x7ffffd64, PT ;  /* 0x7ffffd645400780c */ /* 0x000fe20003f26070 */
[----:B-1----:R-:W-:-:S05]  /*152b0*/  VIADD R84, R85, 0xfffffde2 ;  /* 0xfffffde255547836 */ /* 0x002fca0000000000 */
[----:B------:R-:W-:Y:S01]  /*152c0*/  LDGSTS.E [R134+0x4006c], desc[UR22][R196.64], !P5 ;  /* 0x4006c000c4867fae */ /* 0x000fe2000e9a1016 */
[----:B------:R-:W1:Y:S01]  /*152d0*/  LDC R85, c[0x0][0x3a0] ;  /* 0x0000e800ff557b82 */ /* 0x000e620000000800 */
[----:B------:R-:W-:Y:S01]  /*152e0*/  ISETP.GE.U32.AND P6, PT, R84, 0x7ffffd63, PT ;  /* 0x7ffffd635400780c */ /* 0x000fe20003fc6070 */
[----:B------:R-:W-:-:S04]  /*152f0*/  VIADD R84, R87, 0xfffffde1 ;  /* 0xfffffde157547836 */ /* 0x000fc80000000000 */
[----:B------:R-:W-:Y:S02]  /*15300*/  LDGSTS.E [R134+0x40070], desc[UR22][R192.64], !P1 ;  /* 0x40070000c0867fae */ /* 0x000fe4000c9a1016 */
[----:B------:R-:W4:Y:S01]  /*15310*/  LDC R87, c[0x0][0x3a0] ;  /* 0x0000e800ff577b82 */ /* 0x000f220000000800 */
        /* <DEDUP_REMOVED lines=9> */
[----:B----4-:R-:W-:-:S06]  /*153b0*/  VIADD R84, R87, 0xfffffdde ;  /* 0xfffffdde57547836 */ /* 0x010fcc0000000000 */
[----:B------:R-:W4:Y:S01]  /*153c0*/  LDC R87, c[0x0][0x3a0] ;  /* 0x0000e800ff577b82 */ /* 0x000f220000000800 */
[----:B------:R-:W-:Y:S01]  /*153d0*/  LDGSTS.E [R134+0x4007c], desc[UR22][R184.64], !P5 ;  /* 0x4007c000b8867fae */ /* 0x000fe2000e9a1016 */
[----:B------:R-:W-:Y:S02]  /*153e0*/  ISETP.GE.U32.AND P6, PT, R84, 0x7ffffd5f, PT ;  /* 0x7ffffd5f5400780c */ /* 0x000fe40003fc6070 */
[----:B---3--:R-:W-:-:S04]  /*153f0*/  IADD3 R84, PT, PT, R86, -0x223, RZ ;  /* 0xfffffddd56547810 */ /* 0x008fc80007ffe0ff */
[----:B------:R-:W3:Y:S01]  /*15400*/  LDC R86, c[0x0][0x3a0] ;  /* 0x0000e800ff567b82 */ /* 0x000ee20000000800 */
[----:B------:R-:W-:Y:S01]  /*15410*/  ISETP.GE.U32.AND P4, PT, R84, 0x7ffffd5e, PT ;  /* 0x7ffffd5e5400780c */ /* 0x000fe20003f86070 */
[----:B-1----:R-:W-:-:S06]  /*15420*/  VIADD R84, R85, 0xfffffddc ;  /* 0xfffffddc55547836 */ /* 0x002fcc0000000000 */
[----:B------:R-:W1:Y:S01]  /*15430*/  LDC R85, c[0x0][0x3a0] ;  /* 0x0000e800ff557b82 */ /* 0x000e620000000800 */
[----:B------:R-:W-:Y:S01]  /*15440*/  ISETP.GE.U32.AND P5, PT, R84, 0x7ffffd5d, PT ;  /* 0x7ffffd5d5400780c */ /* 0x000fe20003fa6070 */
[----:B----4-:R-:W-:-:S06]  /*15450*/  VIADD R84, R87, 0xfffffddb ;  /* 0xfffffddb57547836 */ /* 0x010fcc0000000000 */
[----:B------:R-:W4:Y:S01]  /*15460*/  LDC R87, c[0x0][0x3a0] ;  /* 0x0000e800ff577b82 */ /* 0x000f220000000800 */
[----:B------:R-:W-:-:S05]  /*15470*/  IMAD.WIDE R180, R133, 0x4, R180 ;  /* 0x0000000485b47825 */ /* 0x000fca00078e02b4 */
[----:B------:R-:W-:Y:S01]  /*15480*/  LDGSTS.E [R134+0x40080], desc[UR22][R180.64], !P1 ;  /* 0x40080000b4867fae */ /* 0x000fe2000c9a1016 */
[----:B------:R-:W-:Y:S01]  /*15490*/  ISETP.GE.U32.AND P1, PT, R84, 0x7ffffd5c, PT ;  /* 0x7ffffd5c5400780c */ /* 0x000fe20003f26070 */
[----:B------:R-:W-:-:S04]  /*154a0*/  IMAD.WIDE R178, R133, 0x4, R178 ;  /* 0x0000000485b27825 */ /* 0x000fc800078e02b2 */
[----:B---3--:R-:W-:Y:S01]  /*154b0*/  VIADD R84, R86, 0xfffffdda ;  /* 0xfffffdda56547836 */ /* 0x008fe20000000000 */
[----:B------:R-:W-:Y:S01]  /*154c0*/  LDGSTS.E [R134+0x40084], desc[UR22][R178.64], !P6 ;  /* 0x40084000b2867fae */ /* 0x000fe2000f1a1016 */
[----:B------:R-:W3:Y:S01]  /*154d0*/  LDC R86, c[0x0][0x3a0] ;  /* 0x0000e800ff567b82 */ /* 0x000ee20000000800 */
[----:B------:R-:W-:Y:S02]  /*154e0*/  IMAD.WIDE R174, R133, 0x4, R174 ;  /* 0x0000000485ae7825 */ /* 0x000fe400078e02ae */
[----:B------:R-:W-:Y:S02]  /*154f0*/  ISETP.GE.U32.AND P6, PT, R84, 0x7ffffd5b, PT ;  /* 0x7ffffd5b5400780c */ /* 0x000fe40003fc6070 */
[----:B-1----:R-:W-:Y:S01]  /*15500*/  VIADD R84, R85, 0xfffffdd9 ;  /* 0xfffffdd955547836 */ /* 0x002fe20000000000 */
[----:B------:R-:W-:Y:S02]  /*15510*/  LDGSTS.E [R134+0x40088], desc[UR22][R174.64], !P4 ;  /* 0x40088000ae867fae */ /* 0x000fe4000e1a1016 */
[----:B------:R-:W1:Y:S02]  /*15520*/  LDC R85, c[0x0][0x3a0] ;  /* 0x0000e800ff557b82 */ /* 0x000e640000000800 */
[----:B------:R-:W-:Y:S01]  /*15530*/  ISETP.GE.U32.AND P4, PT, R84, 0x7ffffd5a, PT ;  /* 0x7ffffd5a5400780c */ /* 0x000fe20003f86070 */
[----:B----4-:R-:W-:-:S05]  /*15540*/  VIADD R84, R87, 0xfffffdd8 ;  /* 0xfffffdd857547836 */ /* 0x010fca0000000000 */
[----:B------:R-:W4:Y:S01]  /*15550*/  LDC R87, c[0x0][0x3a0] ;  /* 0x0000e800ff577b82 */ /* 0x000f220000000800 */
        /* <DEDUP_REMOVED lines=13> */
[----:B------:R-:W-:Y:S01]  /*15630*/  LDGSTS.E [R134+0x40098], desc[UR22][R158.64], !P4 ;  /* 0x400980009e867fae */ /* 0x000fe2000e1a1016 */
[----:B----4-:R-:W-:-:S03]  /*15640*/  VIADD R84, R87, 0xfffffdd5 ;  /* 0xfffffdd557547836 */ /* 0x010fc60000000000 */
[----:B------:R-:W-:Y:S01]  /*15650*/  LDGSTS.E [R134+0x4009c], desc[UR22][R156.64], !P5 ;  /* 0x4009c0009c867fae */ /* 0x000fe2000e9a1016 */
[----:B------:R-:W4:Y:S01]  /*15660*/  LDC R87, c[0x0][0x3a0] ;  /* 0x0000e800ff577b82 */ /* 0x000f220000000800 */
[----:B------:R-:W-:Y:S02]  /*15670*/  ISETP.GE.U32.AND P4, PT, R84, 0x7ffffd56, PT ;  /* 0x7ffffd565400780c */ /* 0x000fe40003f86070 */
[----:B------:R2:W-:Y:S01]  /*15680*/  LDGSTS.E [R134+0x400a0], desc[UR22][R88.64], !P1 ;  /* 0x400a000058867fae */ /* 0x0005e2000c9a1016 */
[----:B---3--:R-:W-:-:S04]  /*15690*/  VIADD R84, R86, 0xfffffdd4 ;  /* 0xfffffdd456547836 */ /* 0x008fc80000000000 */
[----:B------:R-:W3:Y:S01]  /*156a0*/  LDC R86, c[0x0][0x3a0] ;  /* 0x0000e800ff567b82 */ /* 0x000ee20000000800 */
[----:B--2---:R-:W-:-:S05]  /*156b0*/  IMAD.WIDE R88, R133, 0x4, R92 ;  /* 0x0000000485587825 */ /* 0x004fca00078e025c */
[----:B------:R2:W-:Y:S04]  /*156c0*/  STL.64 [R1+0x8], R88 ;  /* 0x0000085801007387 */ /* 0x0005e80000100a00 */
[----:B------:R2:W-:Y:S04]  /*156d0*/  LDGSTS.E [R134+0x400a4], desc[UR22][R88.64], !P6 ;  /* 0x400a400058867fae */ /* 0x0005e8000f1a1016 */
[----:B------:R-:W3:Y:S01]  /*156e0*/  LDL.LU.64 R92, [R1+0x2d0] ;  /* 0x0002d000015c7983 */ /* 0x000ee20000300a00 */
[----:B------:R-:W-:Y:S01]  /*156f0*/  ISETP.GE.U32.AND P5, PT, R84, 0x7ffffd55, PT ;  /* 0x7ffffd555400780c */ /* 0x000fe20003fa6070 */
[----:B--2---:R-:W-:-:S05]  /*15700*/  IMAD.WIDE R88, R133, 0x4, R94 ;  /* 0x0000000485587825 */ /* 0x004fca00078e025e */
[----:B------:R2:W-:Y:S04]  /*15710*/  STL.64 [R1+0x10], R88 ;  /* 0x0000105801007387 */ /* 0x0005e80000100a00 */
[----:B------:R2:W-:Y:S04]  /*15720*/  LDGSTS.E [R134+0x400a8], desc[UR22][R88.64], !P4 ;  /* 0x400a800058867fae */ /* 0x0005e8000e1a1016 */
[----:B------:R-:W3:Y:S01]  /*15730*/  LDL.LU.64 R94, [R1+0x2c8] ;  /* 0x0002c800015e7983 */ /* 0x000ee20000300a00 */
[----:B--2---:R-:W-:-:S05]  /*15740*/  IMAD.WIDE R88, R133, 0x4, R154 ;  /* 0x0000000485587825 */ /* 0x004fca00078e029a */
[----:B------:R2:W-:Y:S04]  /*15750*/  STL.64 [R1+0x20], R88 ;  /* 0x0000205801007387 */ /* 0x0005e80000100a00 */
[----:B------:R-:W3:Y:S01]  /*15760*/  LDL.LU.64 R154, [R1+0x2c0] ;  /* 0x0002c000019a7983 */ /* 0x000ee20000300a00 */
[----:B-1----:R-:W-:Y:S02]  /*15770*/  VIADD R84, R85, 0xfffffdd3 ;  /* 0xfffffdd355547836 */ /* 0x002fe40000000000 */
[----:B------:R-:W1:Y:S01]  /*15780*/  LDC R85, c[0x0][0x3a0] ;  /* 0x0000e800ff557b82 */ /* 0x000e620000000800 */
[----:B------:R2:W-:Y:S02]  /*15790*/  LDGSTS.E [R134+0x400ac], desc[UR22][R88.64], !P5 ;  /* 0x400ac00058867fae */ /* 0x0005e4000e9a1016 */
[----:B------:R-:W-:Y:S01]  /*157a0*/  ISETP.GE.U32.AND P1, PT, R84, 0x7ffffd54, PT ;  /* 0x7ffffd545400780c */ /* 0x000fe20003f26070 */
[----:B----4-:R-:W-:-:S04]  /*157b0*/  VIADD R84, R87, 0xfffffdd2 ;  /* 0xfffffdd257547836 */ /* 0x010fc80000000000 */
[----:B------:R-:W4:Y:S01]  /*157c0*/  LDC R87, c[0x0][0x3a0] ;  /* 0x0000e800ff577b82 */ /* 0x000f220000000800 */
[----:B--2---:R-:W-:Y:S01]  /*157d0*/  IMAD.WIDE R88, R133, 0x4, R238 ;  /* 0x0000000485587825 */ /* 0x004fe200078e02ee */
[----:B------:R-:W-:-:S04]  /*157e0*/  ISETP.GE.U32.AND P6, PT, R84, 0x7ffffd53, PT ;  /* 0x7ffffd535400780c */ /* 0x000fc80003fc6070 */
[----:B------:R2:W-:Y:S04]  /*157f0*/  STL.64 [R1+0x30], R88 ;  /* 0x0000305801007387 */ /* 0x0005e80000100a00 */
[----:B------:R-:W3:Y:S04]  /*15800*/  LDL.LU.64 R238, [R1+0x2b8] ;  /* 0x0002b80001ee7983 */ /* 0x000ee80000300a00 */
[----:B------:R2:W-:Y:S02]  /*15810*/  LDGSTS.E [R134+0x400b0], desc[UR22][R88.64], !P1 ;  /* 0x400b000058867fae */ /* 0x0005e4000c9a1016 */
[----:B--2---:R-:W-:-:S05]  /*15820*/  IMAD.WIDE R88, R133, 0x4, R236 ;  /* 0x0000000485587825 */ /* 0x004fca00078e02ec */
[----:B------:R2:W-:Y:S04]  /*15830*/  STL.64 [R1+0x38], R88 ;  /* 0x0000385801007387 */ /* 0x0005e80000100a00 */
[----:B------:R2:W-:Y:S04]  /*15840*/  LDGSTS.E [R134+0x400b4], desc[UR22][R88.64], !P6 ;  /* 0x400b400058867fae */ /* 0x0005e8000f1a1016 */
[----:B------:R-:W3:Y:S01]  /*15850*/  LDL.LU.64 R236, [R1+0x2b0] ;  /* 0x0002b00001ec7983 */ /* 0x000ee20000300a00 */
[----:B--2---:R-:W-:-:S05]  /*15860*/  IMAD.WIDE R88, R133, 0x4, R250 ;  /* 0x0000000485587825 */ /* 0x004fca00078e02fa */
[----:B------:R2:W-:Y:S04]  /*15870*/  STL.64 [R1+0x48], R88 ;  /* 0x0000485801007387 */ /* 0x0005e80000100a00 */
[----:B------:R-:W3:Y:S02]  /*15880*/  LDL.LU.64 R250, [R1+0x2a8] ;  /* 0x0002a80001fa7983 */ /* 0x000ee40000300a00 */
[----:B---3--:R-:W-:Y:S02]  /*15890*/  IADD3 R84, PT, PT, R86, -0x22f, RZ ;  /* 0xfffffdd156547810 */ /* 0x008fe40007ffe0ff */
[----:B------:R-:W3:Y:S02]  /*158a0*/  LDC R86, c[0x0][0x3a0] ;  /* 0x0000e800ff567b82 */ /* 0x000ee40000000800 */
[----:B------:R-:W-:Y:S01]  /*158b0*/  ISETP.GE.U32.AND P4, PT, R84, 0x7ffffd52, PT ;  /* 0x7ffffd525400780c */ /* 0x000fe20003f86070 */
[----:B-1----:R-:W-:-:S05]  /*158c0*/  VIADD R84, R85, 0xfffffdd0 ;  /* 0xfffffdd055547836 */ /* 0x002fca0000000000 */
[----:B------:R-:W-:Y:S01]  /*158d0*/  ISETP.GE.U32.AND P5, PT, R84, 0x7ffffd51, PT ;  /* 0x7ffffd515400780c */ /* 0x000fe20003fa6070 */
[----:B----4-:R-:W-:Y:S01]  /*158e0*/  VIADD R84, R87, 0xfffffdcf ;  /* 0xfffffdcf57547836 */ /* 0x010fe20000000000 */
[----:B------:R-:W1:Y:S04]  /*158f0*/  LDC R85, c[0x0][0x3a0] ;  /* 0x0000e800ff557b82 */ /* 0x000e680000000800 */
[----:B------:R-:W-:Y:S01]  /*15900*/  ISETP.GE.U32.AND P1, PT, R84, 0x7ffffd50, PT ;  /* 0x7ffffd505400780c */ /* 0x000fe20003f26070 */
[----:B------:R2:W-:Y:S03]  /*15910*/  LDGSTS.E [R134+0x400b8], desc[UR22][R88.64], !P4 ;  /* 0x400b800058867fae */ /* 0x0005e6000e1a1016 */
[----:B------:R-:W4:Y:S01]  /*15920*/  LDC R87, c[0x0][0x3a0] ;  /* 0x0000e800ff577b82 */ /* 0x000f220000000800 */
[----:B---3--:R-:W-:-:S07]  /*15930*/  VIADD R84, R86, 0xfffffdce ;  /* 0xfffffdce56547836 */ /* 0x008fce0000000000 */
[----:B------:R-:W3:Y:S01]  /*15940*/  LDC R86, c[0x0][0x3a0] ;  /* 0x0000e800ff567b82 */ /* 0x000ee20000000800 */
[----:B------:R-:W-:Y:S01]  /*15950*/  ISETP.GE.U32.AND P6, PT, R84, 0x7ffffd4f, PT ;  /* 0x7ffffd4f5400780c */ /* 0x000fe20003fc6070 */
[----:B-1----:R-:W-:-:S06]  /*15960*/  VIADD R84, R85, 0xfffffdcd ;  /* 0xfffffdcd55547836 */ /* 0x002fcc0000000000 */
[----:B------:R-:W1:Y:S01]  /*15970*/  LDC R85, c[0x0][0x3a0] ;  /* 0x0000e800ff557b82 */ /* 0x000e620000000800 */
[----:B------:R-:W-:Y:S01]  /*15980*/  ISETP.GE.U32.AND P4, PT, R84, 0x7ffffd4e, PT ;  /* 0x7ffffd4e5400780c */ /* 0x000fe20003f86070 */
[----:B----4-:R-:W-:-:S06]  /*15990*/  VIADD R84, R87, 0xfffffdcc ;  /* 0xfffffdcc57547836 */ /* 0x010fcc0000000000 */
[----:B------:R-:W4:Y:S01]  /*159a0*/  LDC R87, c[0x0][0x3a0] ;  /* 0x0000e800ff577b82 */ /* 0x000f220000000800 */
[----:B--2---:R-:W-:-:S05]  /*159b0*/  IMAD.WIDE R88, R133, 0x4, R92 ;  /* 0x0000000485587825 */ /* 0x004fca00078e025c */
[----:B------:R2:W-:Y:S04]  /*159c0*/  STL.64 [R1+0x50], R88 ;  /* 0x0000505801007387 */ /* 0x0005e80000100a00 */
[----:B------:R2:W-:Y:S04]  /*159d0*/  LDGSTS.E [R134+0x400bc], desc[UR22][R88.64], !P5 ;  /* 0x400bc00058867fae */ /* 0x0005e8000e9a1016 */
[----:B------:R-:W4:Y:S01]  /*159e0*/  LDL.LU.64 R92, [R1+0x2a0] ;  /* 0x0002a000015c7983 */ /* 0x000f220000300a00 */
[----:B--2---:R-:W-:-:S05]  /*159f0*/  IMAD.WIDE R88, R133, 0x4, R94 ;  /* 0x0000000485587825 */ /* 0x004fca00078e025e */
[----:B------:R2:W-:Y:S04]  /*15a00*/  STL.64 [R1+0x58], R88 ;  /* 0x0000585801007387 */ /* 0x0005e80000100a00 */
[----:B------:R2:W-:Y:S04]  /*15a10*/  LDGSTS.E [R134+0x400c0], desc[UR22][R88.64], !P1 ;  /* 0x400c000058867fae */ /* 0x0005e8000c9a1016 */
[----:B------:R-:W4:Y:S01]  /*15a20*/  LDL.LU.64 R94, [R1+0x298] ;  /* 0x00029800015e7983 */ /* 0x000f220000300a00 */
[----:B--2---:R-:W-:-:S05]  /*15a30*/  IMAD.WIDE R88, R133, 0x4, R154 ;  /* 0x0000000485587825 */ /* 0x004fca00078e029a */
[----:B------:R2:W-:Y:S04]  /*15a40*/  STL.64 [R1+0x68], R88 ;  /* 0x0000685801007387 */ /* 0x0005e80000100a00 */
[----:B------:R-:W4:Y:S04]  /*15a50*/  LDL.LU.64 R154, [R1+0x290] ;  /* 0x00029000019a7983 */ /* 0x000f280000300a00 */
[----:B------:R2:W-:Y:S01]  /*15a60*/  LDGSTS.E [R134+0x400c4], desc[UR22][R88.64], !P6 ;  /* 0x400c400058867fae */ /* 0x0005e2000f1a1016 */
[----:B------:R-:W-:Y:S01]  /*15a70*/  ISETP.GE.U32.AND P5, PT, R84, 0x7ffffd4d, PT ;  /* 0x7ffffd4d5400780c */ /* 0x000fe20003fa6070 */
[----:B--2---:R-:W-:-:S05]  /*15a80*/  IMAD.WIDE R88, R133, 0x4, R238 ;  /* 0x0000000485587825 */ /* 0x004fca00078e02ee */
[----:B------:R2:W-:Y:S04]  /*15a90*/  STL.64 [R1+0x78], R88 ;  /* 0x0000785801007387 */ /* 0x0005e80000100a00 */
[----:B------:R-:W4:Y:S04]  /*15aa0*/  LDL.LU.64 R238, [R1+0x288] ;  /* 0x0002880001ee7983 */ /* 0x000f280000300a00 */
[----:B------:R2:W-:Y:S02]  /*15ab0*/  LDGSTS.E [R134+0x400c8], desc[UR22][R88.64], !P4 ;  /* 0x400c800058867fae */ /* 0x0005e4000e1a1016 */
[----:B--2---:R-:W-:-:S05]  /*15ac0*/  IMAD.WIDE R88, R133, 0x4, R236 ;  /* 0x0000000485587825 */ /* 0x004fca00078e02ec */
[----:B------:R2:W-:Y:S04]  /*15ad0*/  STL.64 [R1+0x80], R88 ;  /* 0x0000805801007387 */ /* 0x0005e80000100a00 */
[----:B------:R2:W-:Y:S04]  /*15ae0*/  LDGSTS.E [R134+0x400cc], desc[UR22][R88.64], !P5 ;  /* 0x400cc00058867fae */ /* 0x0005e8000e9a1016 */
[----:B------:R-:W4:Y:S01]  /*15af0*/  LDL.LU.64 R236, [R1+0x280] ;  /* 0x0002800001ec7983 */ /* 0x000f220000300a00 */
[----:B--2---:R-:W-:-:S05]  /*15b00*/  IMAD.WIDE R88, R133, 0x4, R250 ;  /* 0x0000000485587825 */ /* 0x004fca00078e02fa */
[----:B------:R2:W-:Y:S04]  /*15b10*/  STL.64 [R1+0x88], R88 ;  /* 0x0000885801007387 */ /* 0x0005e80000100a00 */
[----:B------:R-:W4:Y:S01]  /*15b20*/  LDL.LU.64 R250, [R1+0x278] ;  /* 0x0002780001fa7983 */ /* 0x000f220000300a00 */
        /* <DEDUP_REMOVED lines=407> */
[----:B------:R2:W-:Y:S04]  /*174a0*/  LDGSTS.E [R134+0x401b4], desc[UR22][R88.64], !P6 ;  /* 0x401b400058867fae */ /* 0x0005e8000f1a1016 */
[----:B------:R-:W4:Y:S01]  /*174b0*/  LDL.LU.64 R154, [R1+0x40] ;  /* 0x00004000019a7983 */ /* 0x000f220000300a00 */
[----:B--2---:R-:W-:Y:S01]  /*174c0*/  IMAD.WIDE R88, R133, 0x4, R238 ;  /* 0x0000000485587825 */ /* 0x004fe200078e02ee */
[----:B------:R-:W-:-:S04]  /*174d0*/  ISETP.GE.U32.AND P5, PT, R84, 0x7ffffd11, PT ;  /* 0x7ffffd115400780c */ /* 0x000fc80003fa6070 */
[----:B------:R2:W-:Y:S04]  /*174e0*/  STL.64 [R1+0x1b8], R88 ;  /* 0x0001b85801007387 */ /* 0x0005e80000100a00 */
[----:B------:R-:W4:Y:S01]  /*174f0*/  LDL.LU.64 R238, [R1+0x28] ;  /* 0x0000280001ee7983 */ /* 0x000f220000300a00 */
[----:B---3--:R-:W-:Y:S02]  /*17500*/  IADD3 R84, PT, PT, R86, -0x271, RZ ;  /* 0xfffffd8f56547810 */ /* 0x008fe40007ffe0ff */
[----:B------:R-:W3:Y:S01]  /*17510*/  LDC R86, c[0x0][0x3a0] ;  /* 0x0000e800ff567b82 */ /* 0x000ee20000000800 */
[----:B------:R2:W-:Y:S01]  /*17520*/  LDGSTS.E [R134+0x401b8], desc[UR22][R88.64], !P4 ;  /* 0x401b800058867fae */ /* 0x0005e2000e1a1016 */
[----:B------:R-:W-:Y:S01]  /*17530*/  ISETP.GE.U32.AND P1, PT, R84, 0x7ffffd10, PT ;  /* 0x7ffffd105400780c */ /* 0x000fe20003f26070 */
[----:B------:R-:W-:-:S05]  /*17540*/  IMAD.WIDE R236, R133, 0x4, R236 ;  /* 0x0000000485ec7825 */ /* 0x000fca00078e02ec */
[----:B--2---:R-:W2:Y:S01]  /*17550*/  LDC R88, c[0x0][0x3a0] ;  /* 0x0000e800ff587b82 */ /* 0x004ea20000000800 */
        /* <DEDUP_REMOVED lines=9> */
[----:B------:R-:W-:Y:S01]  /*175f0*/  ISETP.GE.U32.AND P6, PT, R84, 0x7ffffd0f, PT ;  /* 0x7ffffd0f5400780c */ /* 0x000fe20003fc6070 */
[----:B----4-:R-:W-:-:S04]  /*17600*/  VIADD R84, R87, 0xfffffd8d ;  /* 0xfffffd8d57547836 */ /* 0x010fc80000000000 */
[----:B------:R-:W4:Y:S01]  /*17610*/  LDC R87, c[0x0][0x3a0] ;  /* 0x0000e800ff577b82 */ /* 0x000f220000000800 */
[----:B------:R-:W-:Y:S01]  /*17620*/  ISETP.GE.U32.AND P4, PT, R84, 0x7ffffd0e, PT ;  /* 0x7ffffd0e5400780c */ /* 0x000fe20003f86070 */
[----:B---3--:R-:W-:-:S06]  /*17630*/  VIADD R84, R86, 0xfffffd8c ;  /* 0xfffffd8c56547836 */ /* 0x008fcc0000000000 */
[----:B------:R-:W3:Y:S01]  /*17640*/  LDC R86, c[0x0][0x3a0] ;  /* 0x0000e800ff567b82 */ /* 0x000ee20000000800 */
[----:B------:R-:W-:Y:S01]  /*17650*/  ISETP.GE.U32.AND P5, PT, R84, 0x7ffffd0d, PT ;  /* 0x7ffffd0d5400780c */ /* 0x000fe20003fa6070 */
[----:B-1----:R-:W-:-:S06]  /*17660*/  VIADD R84, R85, 0xfffffd8b ;  /* 0xfffffd8b55547836 */ /* 0x002fcc0000000000 */
[----:B------:R-:W1:Y:S01]  /*17670*/  LDC R85, c[0x0][0x3a0] ;  /* 0x0000e800ff557b82 */ /* 0x000e620000000800 */
[----:B------:R-:W-:Y:S01]  /*17680*/  ISETP.GE.U32.AND P1, PT, R84, 0x7ffffd0c, PT ;  /* 0x7ffffd0c5400780c */ /* 0x000fe20003f26070 */
[----:B--2---:R-:W-:Y:S02]  /*17690*/  VIADD R84, R88, 0xfffffd8a ;  /* 0xfffffd8a58547836 */ /* 0x004fe40000000000 */
        /* <DEDUP_REMOVED lines=18> */
[----:B------:R-:W-:-:S05]  /*177c0*/  IMAD.WIDE R90, R133, 0x4, R90 ;  /* 0x00000004855a7825 */ /* 0x000fca00078e025a */
[----:B------:R-:W-:Y:S01]  /*177d0*/  LDGSTS.E [R134+0x401c4], desc[UR22][R90.64], !P6 ;  /* 0x401c40005a867fae */ /* 0x000fe2000f1a1016 */
[----:B------:R-:W-:Y:S02]  /*177e0*/  ISETP.GE.U32.AND P6, PT, R84, 0x7ffffd0b, PT ;  /* 0x7ffffd0b5400780c */ /* 0x000fe40003fc6070 */
[----:B----4-:R-:W-:Y:S01]  /*177f0*/  IADD3 R84, PT, PT, R87, -0x277, RZ ;  /* 0xfffffd8957547810 */ /* 0x010fe20007ffe0ff */
[----:B------:R-:W-:Y:S01]  /*17800*/  STL.64 [R1+0x1d8], R90 ;  /* 0x0001d85a01007387 */ /* 0x000fe20000100a00 */
[----:B------:R-:W2:Y:S01]  /*17810*/  LDC R87, c[0x0][0x3a0] ;  /* 0x0000e800ff577b82 */ /* 0x000ea20000000800 */
[----:B------:R-:W-:-:S05]  /*17820*/  IMAD.WIDE R88, R133, 0x4, R92 ;  /* 0x0000000485587825 */ /* 0x000fca00078e025c */
[----:B------:R4:W-:Y:S04]  /*17830*/  STL.64 [R1+0x1e8], R88 ;  /* 0x0001e85801007387 */ /* 0x0009e80000100a00 */
[----:B------:R4:W-:Y:S01]  /*17840*/  LDGSTS.E [R134+0x401c8], desc[UR22][R88.64], !P4 ;  /* 0x401c800058867fae */ /* 0x0009e2000e1a1016 */
[----:B------:R-:W-:Y:S01]  /*17850*/  ISETP.GE.U32.AND P4, PT, R84, 0x7ffffd0a, PT ;  /* 0x7ffffd0a5400780c */ /* 0x000fe20003f86070 */
[----:B---3--:R-:W-:Y:S02]  /*17860*/  VIADD R84, R86, 0xfffffd88 ;  /* 0xfffffd8856547836 */ /* 0x008fe40000000000 */
[----:B------:R-:W3:Y:S01]  /*17870*/  LDC R86, c[0x0][0x3a0] ;  /* 0x0000e800ff567b82 */ /* 0x000ee20000000800 */
[----:B----4-:R-:W-:-:S05]  /*17880*/  IMAD.WIDE R88, R133, 0x4, R94 ;  /* 0x0000000485587825 */ /* 0x010fca00078e025e */
[----:B------:R4:W-:Y:S04]  /*17890*/  STL.64 [R1+0x1f0], R88 ;  /* 0x0001f05801007387 */ /* 0x0009e80000100a00 */
[----:B------:R4:W-:Y:S01]  /*178a0*/  LDGSTS.E [R134+0x401cc], desc[UR22][R88.64], !P5 ;  /* 0x401cc00058867fae */ /* 0x0009e2000e9a1016 */
[----:B------:R-:W-:Y:S01]  /*178b0*/  ISETP.GE.U32.AND P5, PT, R84, 0x7ffffd09, PT ;  /* 0x7ffffd095400780c */ /* 0x000fe20003fa6070 */
[----:B-1----:R-:W-:Y:S02]  /*178c0*/  VIADD R84, R85, 0xfffffd87 ;  /* 0xfffffd8755547836 */ /* 0x002fe40000000000 */
[----:B------:R-:W1:Y:S01]  /*178d0*/  LDC R85, c[0x0][0x3a0] ;  /* 0x0000e800ff557b82 */ /* 0x000e620000000800 */
[----:B----4-:R-:W-:-:S05]  /*178e0*/  IMAD.WIDE R88, R133, 0x4, R154 ;  /* 0x0000000485587825 */ /* 0x010fca00078e029a */
[----:B------:R4:W-:Y:S04]  /*178f0*/  STL.64 [R1+0x1f8], R88 ;  /* 0x0001f85801007387 */ /* 0x0009e80000100a00 */
[----:B------:R4:W-:Y:S01]  /*17900*/  LDGSTS.E [R134+0x401d0], desc[UR22][R88.64], !P1 ;  /* 0x401d000058867fae */ /* 0x0009e2000c9a1016 */
[----:B------:R-:W-:Y:S01]  /*17910*/  ISETP.GE.U32.AND P1, PT, R84, 0x7ffffd08, PT ;  /* 0x7ffffd085400780c */ /* 0x000fe20003f26070 */
[----:B----4-:R-:W-:-:S05]  /*17920*/  IMAD.WIDE R88, R133, 0x4, R238 ;  /* 0x0000000485587825 */ /* 0x010fca00078e02ee */
[----:B------:R4:W-:Y:S04]  /*17930*/  STL.64 [R1+0x208], R88 ;  /* 0x0002085801007387 */ /* 0x0009e80000100a00 */
[----:B------:R4:W-:Y:S01]  /*17940*/  LDGSTS.E [R134+0x401d4], desc[UR22][R88.64], !P6 ;  /* 0x401d400058867fae */ /* 0x0009e2000f1a1016 */
[----:B--2---:R-:W-:Y:S02]  /*17950*/  VIADD R84, R87, 0xfffffd86 ;  /* 0xfffffd8657547836 */ /* 0x004fe40000000000 */
[----:B------:R-:W-:Y:S01]  /*17960*/  IMAD.WIDE R90, R133, 0x4, R236 ;  /* 0x00000004855a7825 */ /* 0x000fe200078e02ec */
[----:B----4-:R-:W2:Y:S02]  /*17970*/  LDC R88, c[0x0][0x3a0] ;  /* 0x0000e800ff587b82 */ /* 0x010ea40000000800 */
[----:B------:R-:W-:Y:S01]  /*17980*/  ISETP.GE.U32.AND P6, PT, R84, 0x7ffffd07, PT ;  /* 0x7ffffd075400780c */ /* 0x000fe20003fc6070 */
[----:B---3--:R-:W-:Y:S01]  /*17990*/  VIADD R84, R86, 0xfffffd85 ;  /* 0xfffffd8556547836 */ /* 0x008fe20000000000 */
[----:B------:R3:W-:Y:S04]  /*179a0*/  STL.64 [R1+0x218], R90 ;  /* 0x0002185a01007387 */ /* 0x0007e80000100a00 */
[----:B------:R3:W-:Y:S01]  /*179b0*/  LDGSTS.E [R134+0x401d8], desc[UR22][R90.64], !P4 ;  /* 0x401d80005a867fae */ /* 0x0007e2000e1a1016 */
[----:B------:R-:W-:Y:S01]  /*179c0*/  ISETP.GE.U32.AND P4, PT, R84, 0x7ffffd06, PT ;  /* 0x7ffffd065400780c */ /* 0x000fe20003f86070 */
[----:B-1----:R-:W-:Y:S01]  /*179d0*/  VIADD R84, R85, 0xfffffd84 ;  /* 0xfffffd8455547836 */ /* 0x002fe20000000000 */
[----:B------:R-:W1:Y:S01]  /*179e0*/  LDC R87, c[0x0][0x3a0] ;  /* 0x0000e800ff577b82 */ /* 0x000e620000000800 */
[----:B------:R-:W-:-:S04]  /*179f0*/  IMAD.WIDE R44, R135, 0x4, R44 ;  /* 0x00000004872c7825 */ /* 0x000fc800078e022c */
[----:B------:R-:W-:-:S03]  /*17a00*/  IMAD.WIDE R46, R135, 0x4, R46 ;  /* 0x00000004872e7825 */ /* 0x000fc600078e022e */
[----:B------:R-:W4:Y:S01]  /*17a10*/  LDC R86, c[0x0][0x3a0] ;  /* 0x0000e800ff567b82 */ /* 0x000f220000000800 */
[----:B---3--:R-:W-:-:S05]  /*17a20*/  IMAD.WIDE R90, R133, 0x4, R250 ;  /* 0x00000004855a7825 */ /* 0x008fca00078e02fa */
[----:B------:R3:W-:Y:S01]  /*17a30*/  LDGSTS.E [R134+0x401dc], desc[UR22][R90.64], !P5 ;  /* 0x401dc0005a867fae */ /* 0x0007e2000e9a1016 */
[----:B------:R-:W-:Y:S02]  /*17a40*/  ISETP.GE.U32.AND P5, PT, R84, 0x7ffffd05, PT ;  /* 0x7ffffd055400780c */ /* 0x000fe40003fa6070 */
[----:B--2---:R-:W-:Y:S01]  /*17a50*/  IADD3 R84, PT, PT, R88, -0x27d, RZ ;  /* 0xfffffd8358547810 */ /* 0x004fe20007ffe0ff */
[----:B------:R3:W-:Y:S01]  /*17a60*/  STL.64 [R1+0x220], R90 ;  /* 0x0002205a01007387 */ /* 0x0007e20000100a00 */
[----:B------:R-:W-:-:S04]  /*17a70*/  IMAD.WIDE R88, R133, 0x4, R246 ;  /* 0x0000000485587825 */ /* 0x000fc800078e02f6 */
[----:B---3--:R-:W-:-:S05]  /*17a80*/  IMAD.WIDE R90, R133, 0x4, R248 ;  /* 0x00000004855a7825 */ /* 0x008fca00078e02f8 */
[----:B------:R2:W-:Y:S04]  /*17a90*/  STL.64 [R1+0x230], R90 ;  /* 0x0002305a01007387 */ /* 0x0005e80000100a00 */
[----:B------:R2:W-:Y:S04]  /*17aa0*/  LDGSTS.E [R134+0x401e0], desc[UR22][R90.64], !P1 ;  /* 0x401e00005a867fae */ /* 0x0005e8000c9a1016 */
[----:B------:R3:W-:Y:S04]  /*17ab0*/  STL.64 [R1+0x238], R88 ;  /* 0x0002385801007387 */ /* 0x0007e80000100a00 */
[----:B------:R3:W-:Y:S01]  /*17ac0*/  LDGSTS.E [R134+0x401e4], desc[UR22][R88.64], !P6 ;  /* 0x401e400058867fae */ /* 0x0007e2000f1a1016 */
[----:B--2---:R-:W-:-:S04]  /*17ad0*/  IMAD.WIDE R90, R133, 0x4, R244 ;  /* 0x00000004855a7825 */ /* 0x004fc800078e02f4 */
[----:B---3--:R-:W-:Y:S01]  /*17ae0*/  IMAD.WIDE R88, R133, 0x4, R242 ;  /* 0x0000000485587825 */ /* 0x008fe200078e02f2 */
[----:B------:R2:W-:Y:S04]  /*17af0*/  STL.64 [R1+0x240], R90 ;  /* 0x0002405a01007387 */ /* 0x0005e80000100a00 */
[----:B------:R3:W-:Y:S04]  /*17b00*/  STL.64 [R1+0x278], R88 ;  /* 0x0002785801007387 */ /* 0x0007e80000100a00 */
[----:B------:R-:W3:Y:S04]  /*17b10*/  LDL.LU.64 R154, [R1+0x460] ;  /* 0x00046000019a7983 */ /* 0x000ee80000300a00 */
[----:B------:R-:W-:Y:S04]  /*17b20*/  STL.64 [R1+0x3d0], R10 ;  /* 0x0003d00a01007387 */ /* 0x000fe80000100a00 */
[----:B------:R1:W-:Y:S04]  /*17b30*/  STL.64 [R1+0x3f8], R4 ;  /* 0x0003f80401007387 */ /* 0x0003e80000100a00 */
        /* <DEDUP_REMOVED lines=9> */
[----:B------:R1:W-:Y:S01]  /*17bd0*/  STL.64 [R1+0x408], R30 ;  /* 0x0004081e01007387 */ /* 0x0003e20000100a00 */
[----:B------:R-:W-:-:S03]  /*17be0*/  IMAD.WIDE R48, R135, 0x4, R48 ;  /* 0x0000000487307825 */ /* 0x000fc600078e0230 */
        /* <DEDUP_REMOVED lines=42> */
[----:B------:R1:W-:Y:S04]  /*17e90*/  STL.64 [R1+0x268], R70 ;  /* 0x0002684601007387 */ /* 0x0003e80000100a00 */
[----:B------:R1:W-:Y:S01]  /*17ea0*/  STL.64 [R1+0x250], R72 ;  /* 0x0002504801007387 */ /* 0x0003e20000100a00 */
[----:B------:R-:W-:-:S03]  /*17eb0*/  IMAD.WIDE R100, R135, 0x4, R100 ;  /* 0x0000000487647825 */ /* 0x000fc600078e0264 */
[----:B------:R1:W-:Y:S04]  /*17ec0*/  STL.64 [R1+0x258], R74 ;  /* 0x0002584a01007387 */ /* 0x0003e80000100a00 */
[----:B------:R1:W-:Y:S04]  /*17ed0*/  STL.64 [R1+0x260], R76 ;  /* 0x0002604c01007387 */ /* 0x0003e80000100a00 */
[----:B------:R1:W-:Y:S01]  /*17ee0*/  STL.64 [R1+0x248], R78 ;  /* 0x0002484e01007387 */ /* 0x0003e20000100a00 */
[----:B------:R-:W-:-:S03]  /*17ef0*/  IMAD.WIDE R94, R135, 0x4, R104 ;  /* 0x00000004875e7825 */ /* 0x000fc600078e0268 */
[----:B------:R1:W-:Y:S04]  /*17f00*/  STL.64 [R1+0x3e8], R80 ;  /* 0x0003e85001007387 */ /* 0x0003e80000100a00 */
[----:B------:R1:W-:Y:S04]  /*17f10*/  STL.64 [R1+0x228], R96 ;  /* 0x0002286001007387 */ /* 0x0003e80000100a00 */
[----:B------:R1:W-:Y:S04]  /*17f20*/  STL.64 [R1+0x420], R82 ;  /* 0x0004205201007387 */ /* 0x0003e80000100a00 */
[----:B------:R1:W-:Y:S04]  /*17f30*/  STL.64 [R1+0x210], R98 ;  /* 0x0002106201007387 */ /* 0x0003e80000100a00 */
[----:B------:R2:W-:Y:S04]  /*17f40*/  LDGSTS.E [R134+0x401e8], desc[UR22][R90.64], !P4 ;  /* 0x401e80005a867fae */ /* 0x0005e8000e1a1016 */
[----:B------:R-:W3:Y:S04]  /*17f50*/  LDL.LU.64 R104, [R1+0x448] ;  /* 0x0004480001687983 */ /* 0x000ee80000300a00 */
[----:B------:R3:W-:Y:S01]  /*17f60*/  STL.64 [R1+0x200], R100 ;  /* 0x0002006401007387 */ /* 0x0007e20000100a00 */
[----:B--2---:R-:W-:Y:S01]  /*17f70*/  IMAD.WIDE R90, R135, 0x4, R106 ;  /* 0x00000004875a7825 */ /* 0x004fe200078e026a */
[----:B------:R-:W-:-:S02]  /*17f80*/  ISETP.GE.U32.AND P1, PT, R84, 0x7ffffd04, PT ;  /* 0x7ffffd045400780c */ /* 0x000fc40003f26070 */
[----:B------:R-:W2:Y:S01]  /*17f90*/  LDL.LU.64 R106, [R1+0x458] ;  /* 0x00045800016a7983 */ /* 0x000ea20000300a00 */
[----:B-1----:R-:W-:Y:S02]  /*17fa0*/  VIADD R84, R87, 0xfffffd82 ;  /* 0xfffffd8257547836 */ /* 0x002fe40000000000 */
[C---:B------:R-:W-:Y:S01]  /*17fb0*/  IMAD.WIDE R102, R135.reuse, 0x4, R102 ;  /* 0x0000000487667825 */ /* 0x040fe200078e0266 */
[----:B------:R3:W-:Y:S02]  /*17fc0*/  LDGSTS.E [R134+0x401ec], desc[UR22][R88.64], !P5 ;  /* 0x401ec00058867fae */ /* 0x0007e4000e9a1016 */
[----:B------:R-:W-:Y:S01]  /*17fd0*/  ISETP.GE.U32.AND P6, PT, R84, 0x7ffffd03, PT ;  /* 0x7ffffd035400780c */ /* 0x000fe20003fc6070 */
[----:B----4-:R-:W-:Y:S02]  /*17fe0*/  VIADD R84, R86, 0xfffffd81 ;  /* 0xfffffd8156547836 */ /* 0x010fe40000000000 */
[C---:B------:R-:W-:Y:S01]  /*17ff0*/  IMAD.WIDE R86, R135.reuse, 0x4, R108 ;  /* 0x0000000487567825 */ /* 0x040fe200078e026c */
[----:B------:R1:W-:Y:S02]  /*18000*/  STL.64 [R1+0x1e0], R102 ;  /* 0x0001e06601007387 */ /* 0x0003e40000100a00 */
[----:B------:R-:W-:Y:S01]  /*18010*/  ISETP.GE.U32.AND P4, PT, R84, 0x7ffffd02, PT ;  /* 0x7ffffd025400780c */ /* 0x000fe20003f86070 */
[C---:B------:R-:W-:Y:S01]  /*18020*/  IMAD.WIDE R112, R135.reuse, 0x4, R112 ;  /* 0x0000000487707825 */ /* 0x040fe200078e0270 */
[----:B------:R1:W-:Y:S03]  /*18030*/  STL.64 [R1+0x1c0], R94 ;  /* 0x0001c05e01007387 */ /* 0x0003e60000100a00 */
        /* <DEDUP_REMOVED lines=10> */
[C---:B---3--:R-:W-:Y:S01]  /*180e0*/  IMAD.WIDE R88, R135.reuse, 0x4, R122 ;  /* 0x0000000487587825 */ /* 0x048fe200078e027a */
[----:B------:R1:W-:Y:S03]  /*180f0*/  STL.64 [R1+0x60], R116 ;  /* 0x0000607401007387 */ /* 0x0003e60000100a00 */
[----:B------:R-:W-:Y:S01]  /*18100*/  IMAD.WIDE R238, R135, 0x4, R148 ;  /* 0x0000000487ee7825 */ /* 0x000fe200078e0294 */
[----:B------:R1:W-:Y:S03]  /*18110*/  STL.64 [R1+0x40], R118 ;  /* 0x0000407601007387 */ /* 0x0003e60000100a00 */
[----:B------:R-:W-:Y:S01]  /*18120*/  IMAD.WIDE R148, R133, 0x4, R2 ;  /* 0x0000000485947825 */ /* 0x000fe200078e0202 */
[----:B------:R1:W-:Y:S04]  /*18130*/  STL.64 [R1+0x28], R92 ;  /* 0x0000285c01007387 */ /* 0x0003e80000100a00 */
[----:B------:R1:W-:Y:S04]  /*18140*/  STL.64 [R1+0x18], R88 ;  /* 0x0000185801007387 */ /* 0x0003e80000100a00 */
[----:B------:R-:W5:Y:S01]  /*18150*/  LDL.LU.64 R2, [R1+0x5e0] ;  /* 0x0005e00001027983 */ /* 0x000f620000300a00 */
[----:B------:R-:W-:-:S04]  /*18160*/  UIADD3 UR5, UPT, UPT, UR6, -0x280, URZ ;  /* 0xfffffd8006057890 */ /* 0x000fc8000fffe0ff */
[----:B------:R-:W-:Y:S01]  /*18170*/  UISETP.GE.U32.AND UP1, UPT, UR5, 0x7ffffd01, UPT ;  /* 0x7ffffd010500788c */ /* 0x000fe2000bf26070 */
[----:B------:R-:W-:-:S05]  /*18180*/  IMAD.WIDE R242, R135, 0x4, R144 ;  /* 0x0000000487f27825 */ /* 0x000fca00078e0290 */
[----:B------:R-:W-:Y:S01]  /*18190*/  PLOP3.LUT P5, PT, PT, PT, UP1, 0x80, 0x8 ;  /* 0x000000000008781c */ /* 0x000fe20003faf018 */
[----:B------:R-:W-:-:S04]  /*181a0*/  IMAD.WIDE R144, R135, 0x4, R152 ;  /* 0x0000000487907825 */ /* 0x000fc800078e0298 */
[----:B------:R-:W-:-:S04]  /*181b0*/  IMAD.WIDE R236, R135, 0x4, R150 ;  /* 0x0000000487ec7825 */ /* 0x000fc800078e0296 */
[----:B------:R-:W-:-:S04]  /*181c0*/  IMAD.WIDE R246, R135, 0x4, R128 ;  /* 0x0000000487f67825 */ /* 0x000fc800078e0280 */
[----:B------:R-:W-:-:S04]  /*181d0*/  IMAD.WIDE R244, R135, 0x4, R130 ;  /* 0x0000000487f47825 */ /* 0x000fc800078e0282 */
[----:B------:R-:W-:-:S05]  /*181e0*/  IMAD.WIDE R154, R133, 0x4, R154 ;  /* 0x00000004859a7825 */ /* 0x000fca00078e029a */
[----:B------:R-:W-:Y:S01]  /*181f0*/  LDGSTS.E [R134+0x401f0], desc[UR22][R154.64], !P1 ;  /* 0x401f00009a867fae */ /* 0x000fe2000c9a1016 */
[----:B------:R-:W-:-:S04]  /*18200*/  IMAD.WIDE R240, R135, 0x4, R240 ;  /* 0x0000000487f07825 */ /* 0x000fc800078e02f0 */
[----:B------:R-:W-:-:S04]  /*18210*/  IMAD.WIDE R250, R135, 0x4, R124 ;  /* 0x0000000487fa7825 */ /* 0x000fc800078e027c */
[----:B------:R-:W-:-:S04]  /*18220*/  IMAD.WIDE R248, R135, 0x4, R126 ;  /* 0x0000000487f87825 */ /* 0x000fc800078e027e */
[----:B------:R-:W-:-:S04]  /*18230*/  IMAD.WIDE R146, R135, 0x4, R146 ;  /* 0x0000000487927825 */ /* 0x000fc800078e0292 */
[----:B------:R-:W-:-:S04]  /*18240*/  IMAD.WIDE R150, R133, 0x4, R104 ;  /* 0x0000000485967825 */ /* 0x000fc800078e0268 */
[----:B--2---:R-:W-:-:S05]  /*18250*/  IMAD.WIDE R152, R133, 0x4, R106 ;  /* 0x0000000485987825 */ /* 0x004fca00078e026a */
[----:B------:R-:W-:Y:S04]  /*18260*/  LDGSTS.E [R134+0x401f4], desc[UR22][R152.64], !P6 ;  /* 0x401f400098867fae */ /* 0x000fe8000f1a1016 */
[----:B------:R-:W-:Y:S04]  /*18270*/  LDGSTS.E [R134+0x401f8], desc[UR22][R150.64], !P4 ;  /* 0x401f800096867fae */ /* 0x000fe8000e1a1016 */
[----:B------:R-:W-:Y:S04]  /*18280*/  LDGSTS.E [R134+0x401fc], desc[UR22][R148.64], !P5 ;  /* 0x401fc00094867fae */ /* 0x000fe8000e9a1016 */
[----:B------:R-:W0:Y:S04]  /*18290*/  LDGDEPBAR ;  /* 0x00000000000079af */ /* 0x000e280000000000 */
        /* <DEDUP_REMOVED lines=8> */
[----:B------:R2:W-:Y:S04]  /*18320*/  LDGSTS.E [R142+0x70080], desc[UR22][R4.64], P3 ;  /* 0x70080000048e7fae */ /* 0x0005e800099a1016 */
[----:B------:R1:W-:Y:S04]  /*18330*/  LDGSTS.E [R142+0x70480], desc[UR22][R26.64], P3 ;  /* 0x704800001a8e7fae */ /* 0x0003e800099a1016 */
[----:B------:R1:W-:Y:S04]  /*18340*/  LDGSTS.E [R142+0x70880], desc[UR22][R42.64], P3 ;  /* 0x708800002a8e7fae */ /* 0x0003e800099a1016 */
[----:B------:R1:W-:Y:S01]  /*18350*/  LDGSTS.E [R142+0x70c80], desc[UR22][R54.64], P3 ;  /* 0x70c80000368e7fae */ /* 0x0003e200099a1016 */
[----:B--2---:R-:W2:Y:S03]  /*18360*/  LDC R5, c[0x0][0x3a0] ;  /* 0x0000e800ff057b82 */ /* 0x004ea60000000800 */
[----:B------:R1:W-:Y:S04]  /*18370*/  LDGSTS.E [R142+0x71080], desc[UR22][R70.64], P3 ;  /* 0x71080000468e7fae */ /* 0x0003e800099a1016 */
[----:B------:R1:W-:Y:S01]  /*18380*/  LDGSTS.E [R142+0x71480], desc[UR22][R98.64], P3 ;  /* 0x71480000628e7fae */ /* 0x0003e200099a1016 */
[----:B------:R-:W3:Y:S03]  /*18390*/  LDC R4, c[0x0][0x3a0] ;  /* 0x0000e800ff047b82 */ /* 0x000ee60000000800 */
[----:B------:R1:W-:Y:S04]  /*183a0*/  LDGSTS.E [R142+0x71880], desc[UR22][R114.64], P3 ;  /* 0x71880000728e7fae */ /* 0x0003e800099a1016 */
        /* <DEDUP_REMOVED lines=49> */
[----:B------:R-:W0:Y:S01]  /*186c0*/  LDGDEPBAR ;  /* 0x00000000000079af */ /* 0x000e220000000000 */
[----:B--2---:R-:W-:-:S02]  /*186d0*/  VIADD R5, R5, 0xfffffd7e ;  /* 0xfffffd7e05057836 */ /* 0x004fc40000000000 */
[----:B---3--:R-:W-:-:S03]  /*186e0*/  VIADD R4, R4, 0xfffffd7d ;  /* 0xfffffd7d04047836 */ /* 0x008fc60000000000 */
[----:B------:R-:W-:Y:S02]  /*186f0*/  ISETP.GE.U32.AND P1, PT, R5, 0x7ffffcff, PT ;  /* 0x7ffffcff0500780c */ /* 0x000fe40003f26070 */
[----:B------:R-:W-:Y:S01]  /*18700*/  ISETP.GE.U32.AND P3, PT, R4, 0x7ffffcfe, PT ;  /* 0x7ffffcfe0400780c */ /* 0x000fe20003f66070 */
[----:B------:R-:W-:-:S04]  /*18710*/  DEPBAR.LE SB0, 0x8 ;  /* 0x000082000000791a */ /* 0x000fc80000000000 */
[----:B------:R-:W-:Y:S06]  /*18720*/  BAR.SYNC.DEFER_BLOCKING 0x0 ;  /* 0x0000000000007b1d */ /* 0x000fec0000010000 */
[----:B-1----:R-:W-:Y:S05]  /*18730*/  @!P0 BRA `(.L_x_6) ;  /* 0x0000000000848947 */ /* 0x002fea0003800000 */
[----:B------:R-:W-:Y:S04]  /*18740*/  LDS.128 R4, [R134] ;  /* 0x0000000086047984 */ /* 0x000fe80000000c00 */
[----:B------:R-:W-:Y:S04]  /*18750*/  LDS.128 R8, [R134+0x10] ;  /* 0x0000100086087984 */ /* 0x000fe80000000c00 */
        /* <DEDUP_REMOVED lines=29> */
[----:B------:R-:W1:Y:S02]  /*18930*/  LDS.128 R128, [R134+0x1f0] ;  /* 0x0001f00086807984 */ /* 0x000e640000000c00 */
[----:B-1----:R1:W-:Y:S02]  /*18940*/  STTM.x128 tmem[UR11+0x40], R4 ;  /* 0x00004004000079ed */ /* 0x0023e400083c000b */
.L_x_6:
[----:B-1----:R-:W1:Y:S01]  /*18950*/  LDC R5, c[0x0][0x3a0] ;  /* 0x0000e800ff057b82 */ /* 0x002e620000000800 */
[C---:B------:R-:W-:Y:S01]  /*18960*/  IMAD.SHL.U32 R132, R133.reuse, 0x4, RZ ;  /* 0x0000000485847824 */ /* 0x040fe200078e00ff */
[----:B------:R-:W-:Y:S01]  /*18970*/  SHF.R.S32.HI R4, RZ, 0x1f, R133 ;  /* 0x0000001fff047819 */ /* 0x000fe20000011485 */
[----:B------:R-:W-:Y:S01]  /*18980*/  UIADD3 UR6, UPT, UPT, UR6, -0x281, URZ ;  /* 0xfffffd7f06067890 */ /* 0x000fe2000fffe0ff */
[----:B------:R-:W2:Y:S01]  /*18990*/  FENCE.VIEW.ASYNC.T ;  /* 0x00000000000073c6 */ /* 0x000ea20000000200 */
[----:B------:R-:W-:Y:S01]  /*189a0*/  UIADD3 UR12, UPT, UPT, UR10, 0x40, URZ ;  /* 0x000000400a0c7890 */ /* 0x000fe2000fffe0ff */
[----:B------:R-:W-:Y:S01]  /*189b0*/  SHF.L.U64.HI R133, R133, 0x2, R4 ;  /* 0x0000000285857819 */ /* 0x000fe20000010204 */
[----:B------:R-:W-:Y:S01]  /*189c0*/  UISETP.GE.U32.AND UP1, UPT, UR6, 0x7ffffd00, UPT ;  /* 0x7ffffd000600788c */ /* 0x000fe2000bf26070 */
[----:B--2---:R-:W-:Y:S01]  /*189d0*/  BAR.SYNC.DEFER_BLOCKING 0x0 ;  /* 0x0000000000007b1d */ /* 0x004fe20000010000 */
[-C--:B------:R-:W-:Y:S02]  /*189e0*/  IADD3 R230, P0, PT, R230, R132.reuse, RZ ;  /* 0x00000084e6e67210 */ /* 0x080fe40007f1e0ff */
[----:B------:R-:W-:-:S02]  /*189f0*/  IADD3 R224, P4, PT, R224, R132, RZ ;  /* 0x00000084e0e07210 */ /* 0x000fc40007f9e0ff */
[----:B------:R-:W-:Y:S02]  /*18a00*/  IADD3.X R231, PT, PT, R231, R133, RZ, P0, !PT ;  /* 0x00000085e7e77210 */ /* 0x000fe400007fe4ff */
[----:B------:R-:W-:Y:S01]  /*18a10*/  ISETP.NE.U32.AND P0, PT, RZ, UR8, PT ;  /* 0x00000008ff007c0c */ /* 0x000fe2000bf05070 */
[----:B------:R-:W-:Y:S01]  /*18a20*/  IMAD.X R225, R225, 0x1, R133, P4 ;  /* 0x00000001e1e17824 */ /* 0x000fe200020e0685 */
[----:B------:R-:W-:Y:S02]  /*18a30*/  IADD3 R218, P5, PT, R218, R132, RZ ;  /* 0x00000084dada7210 */ /* 0x000fe40007fbe0ff */
[----:B------:R-:W-:-:S03]  /*18a40*/  PLOP3.LUT P6, PT, PT, PT, UP1, 0x80, 0x8 ;  /* 0x000000000008781c */ /* 0x000fc60003fcf018 */
[----:B------:R-:W-:Y:S02]  /*18a50*/  IMAD.X R219, R219, 0x1, R133, P5 ;  /* 0x00000001dbdb7824 */ /* 0x000fe400028e0685 */
[----:B-1----:R-:W-:-:S05]  /*18a60*/  VIADD R5, R5, 0x7f ;  /* 0x0000007f05057836 */ /* 0x002fca0000000000 */
[----:B------:R-:W-:-:S13]  /*18a70*/  ISETP.LT.OR P4, PT, R5, 0x80, P0 ;  /* 0x000000800500780c */ /* 0x000fda0000781670 */
[----:B------:R-:W-:Y:S05]  /*18a80*/  @P4 BRA `(.L_x_7) ;  /* 0x0000000400444947 */ /* 0x000fea0003800000 */
[----:B------:R-:W-:Y:S01]  /*18a90*/  UIADD3 UR18, UPT, UPT, UR9, 0x50000, URZ ;  /* 0x0005000009127890 */ /* 0x000fe2000fffe0ff */
[----:B------:R-:W-:Y:S01]  /*18aa0*/  UMOV UR20, URZ ;  /* 0x000000ff00147c82 */ /* 0x000fe20008000000 */
[----:B------:R-:W-:Y:S02]  /*18ab0*/  UIADD3 UR38, UPT, UPT, UR10, 0x48, URZ ;  /* 0x000000480a267890 */ /* 0x000fe4000fffe0ff */
[----:B------:R-:W-:Y:S02]  /*18ac0*/  USHF.R.U32.HI UR70, URZ, 0x4, UR18 ;  /* 0x00000004ff467899 */ /* 0x000fe40008011612 */
[----:B------:R-:W-:Y:S02]  /*18ad0*/  UIADD3 UR60, UPT, UPT, UR10, 0x50, URZ ;  /* 0x000000500a3c7890 */ /* 0x000fe4000fffe0ff */
[----:B------:R-:W-:Y:S02]  /*18ae0*/  USGXT.U32 UR70, UR70, 0xe ;  /* 0x0000000e4646789a */ /* 0x000fe40008000000 */
[----:B------:R-:W-:-:S02]  /*18af0*/  UIADD3 UR75, UPT, UPT, UR10, 0x58, URZ ;  /* 0x000000580a4b7890 */ /* 0x000fc4000fffe0ff */
[----:B------:R-:W-:Y:S02]  /*18b00*/  UIADD3 UR24, UP1, UPT, UR70, 0x2, URZ ;  /* 0x0000000246187890 */ /* 0x000fe4000ff3e0ff */
[----:B------:R-:W-:Y:S02]  /*18b10*/  UIADD3 UR13, UPT, UPT, UR10, 0x60, URZ ;  /* 0x000000600a0d7890 */ /* 0x000fe4000fffe0ff */
[----:B------:R-:W-:Y:S02]  /*18b20*/  UIADD3.X UR25, UPT, UPT, UR20, 0x40004040, URZ, UP1, !UPT ;  /* 0x4000404014197890 */ /* 0x000fe40008ffe4ff */
[----:B------:R-:W-:Y:S02]  /*18b30*/  UIADD3 UR6, UPT, UPT, UR10, 0x68, URZ ;  /* 0x000000680a067890 */ /* 0x000fe4000fffe0ff */
[----:B------:R-:W-:Y:S02]  /*18b40*/  UIADD3.64 UR58, UPT, UPT, UR24, 0x2, URZ ;  /* 0x00000002183a7897 */ /* 0x000fe4000fffe0ff */
[----:B------:R-:W-:-:S02]  /*18b50*/  UIADD3.64 UR54, UPT, UPT, UR24, 0x4, URZ ;  /* 0x0000000418367897 */ /* 0x000fc4000fffe0ff */
[----:B------:R-:W-:Y:S02]  /*18b60*/  UIADD3.64 UR52, UPT, UPT, UR24, 0x1fe, URZ ;  /* 0x000001fe18347897 */ /* 0x000fe4000fffe0ff */
[----:B------:R-:W-:Y:S01]  /*18b70*/  UIADD3.64 UR50, UPT, UPT, UR24, 0x200, URZ ;  /* 0x0000020018327897 */ /* 0x000fe2000fffe0ff */
[----:B------:R-:W-:Y:S01]  /*18b80*/  UMOV UR72, 0x0 ;  /* 0x0000000000487882 */ /* 0x000fe20000000000 */
[----:B------:R-:W-:Y:S01]  /*18b90*/  UMOV UR73, 0x8100910 ;  /* 0x0810091000497882 */ /* 0x000fe20000000000 */
[----:B------:R-:W-:Y:S02]  /*18ba0*/  UIADD3 UR7, UPT, UPT, UR10, 0x70, URZ ;  /* 0x000000700a077890 */ /* 0x000fe4000fffe0ff */
[----:B------:R-:W-:Y:S01]  /*18bb0*/  UIADD3.64 UR48, UPT, UPT, UR24, 0x202, URZ ;  /* 0x0000020218307897 */ /* 0x000fe2000fffe0ff */
[----:B------:R-:W-:Y:S01]  /*18bc0*/  UMOV UR71, 0x40004040 ;  /* 0x4000404000477882 */ /* 0x000fe20000000000 */
[----:B------:R-:W-:Y:S01]  /*18bd0*/  UMOV UR66, 0x0 ;  /* 0x0000000000427882 */ /* 0x000fe20000000000 */
[----:B------:R-:W-:Y:S01]  /*18be0*/  UMOV UR67, 0x8100910 ;  /* 0x0810091000437882 */ /* 0x000fe20000000000 */
[----:B------:R-:W-:-:S02]  /*18bf0*/  UIADD3 UR8, UPT, UPT, UR10, 0x78, URZ ;  /* 0x000000780a087890 */ /* 0x000fc4000fffe0ff */
[----:B------:R-:W-:Y:S01]  /*18c00*/  UTCHMMA tmem[UR12], gdesc[UR70], tmem[UR10], tmem[UR72], idesc[UR73], !UPT ;  /* 0x00ff48460c0079ea */ /* 0x000fe2000f80000a */
[----:B------:R-:W-:Y:S02]  /*18c10*/  UIADD3.64 UR46, UPT, UPT, UR24, 0x204, URZ ;  /* 0x00000204182e7897 */ /* 0x000fe4000fffe0ff */
[----:B------:R1:W-:Y:S01]  /*18c20*/  UTCHMMA tmem[UR38], gdesc[UR24], tmem[UR10], tmem[UR66], idesc[UR67], UPT ;  /* 0x00ff4218260079ea */ /* 0x0003e2000b80000a */
[----:B------:R-:W-:Y:S01]  /*18c30*/  UIADD3 UR14, UPT, UPT, UR10, 0x80, URZ ;  /* 0x000000800a0e7890 */ /* 0x000fe2000fffe0ff */
[----:B------:R-:W-:Y:S01]  /*18c40*/  UMOV UR34, UR4 ;  /* 0x0000000400227c82 */ /* 0x000fe20008000000 */
[----:B------:R-:W-:Y:S01]  /*18c50*/  UMOV UR35, URZ ;  /* 0x000000ff00237c82 */ /* 0x000fe20008000000 */
[----:B------:R-:W-:Y:S01]  /*18c60*/  UIADD3.64 UR44, UPT, UPT, UR24, 0x3fe, URZ ;  /* 0x000003fe182c7897 */ /* 0x000fe2000fffe0ff */
[----:B------:R-:W-:Y:S01]  /*18c70*/  UMOV UR56, 0x0 ;  /* 0x0000000000387882 */ /* 0x000fe20000000000 */
[----:B------:R-:W-:Y:S01]  /*18c80*/  UMOV UR57, 0x8100910 ;  /* 0x0810091000397882 */ /* 0x000fe20000000000 */
[----:B------:R-:W-:-:S02]  /*18c90*/  UIADD3 UR15, UPT, UPT, UR10, 0x88, URZ ;  /* 0x000000880a0f7890 */ /* 0x000fc4000fffe0ff */
[----:B------:R2:W-:Y:S01]  /*18ca0*/  UTCHMMA tmem[UR60], gdesc[UR58], tmem[UR10], tmem[UR56], idesc[UR57], UPT ;  /* 0x00ff383a3c0079ea */ /* 0x0005e2000b80000a */
[----:B------:R-:W-:Y:S01]  /*18cb0*/  UIADD3.64 UR42, UPT, UPT, UR24, 0x400, URZ ;  /* 0x00000400182a7897 */ /* 0x000fe2000fffe0ff */
[----:B------:R-:W-:Y:S01]  /*18cc0*/  UMOV UR28, 0x0 ;  /* 0x00000000001c7882 */ /* 0x000fe20000000000 */
[----:B------:R-:W-:Y:S01]  /*18cd0*/  UMOV UR29, 0x8100910 ;  /* 0x08100910001d7882 */ /* 0x000fe20000000000 */
[----:B------:R-:W-:Y:S02]  /*18ce0*/  UIADD3 UR16, UPT, UPT, UR10, 0x90, URZ ;  /* 0x000000900a107890 */ /* 0x000fe4000fffe0ff */
[----:B------:R3:W-:Y:S01]  /*18cf0*/  UTCHMMA tmem[UR75], gdesc[UR54], tmem[UR10], tmem[UR28], idesc[UR29], UPT ;  /* 0x00ff1c364b0079ea */ /* 0x0007e2000b80000a */
[----:B------:R-:W-:Y:S01]  /*18d00*/  UMOV UR74, UR34 ;  /* 0x00000022004a7c82 */ /* 0x000fe20008000000 */
[----:B-1----:R-:W-:Y:S01]  /*18d10*/  UIADD3.64 UR38, UPT, UPT, UR24, 0x402, URZ ;  /* 0x0000040218267897 */ /* 0x002fe2000fffe0ff */
[----:B------:R3:W-:Y:S01]  /*18d20*/  UTCHMMA tmem[UR13], gdesc[UR52], tmem[UR10], tmem[UR72], idesc[UR73], UPT ;  /* 0x00ff48340d0079ea */ /* 0x0007e2000b80000a */
[----:B------:R-:W-:-:S02]  /*18d30*/  UIADD3 UR17, UPT, UPT, UR10, 0x98, URZ ;  /* 0x000000980a117890 */ /* 0x000fc4000fffe0ff */
[----:B------:R-:W-:Y:S02]  /*18d40*/  UIADD3.64 UR34, UPT, UPT, UR24, 0x404, URZ ;  /* 0x0000040418227897 */ /* 0x000fe4000fffe0ff */
[----:B------:R-:W-:Y:S02]  /*18d50*/  UIADD3 UR18, UPT, UPT, UR10, 0xa0, URZ ;  /* 0x000000a00a127890 */ /* 0x000fe4000fffe0ff */
[----:B--2---:R-:W-:Y:S01]  /*18d60*/  UIADD3.64 UR60, UPT, UPT, UR24, 0x5fe, URZ ;  /* 0x000005fe183c7897 */ /* 0x004fe2000fffe0ff */
[----:B------:R-:W-:Y:S01]  /*18d70*/  UMOV UR58, 0x0 ;  /* 0x00000000003a7882 */ /* 0x000fe20000000000 */
[----:B------:R-:W-:Y:S01]  /*18d80*/  UMOV UR59, 0x8100910 ;  /* 0x08100910003b7882 */ /* 0x000fe20000000000 */
[----:B------:R-:W-:Y:S02]  /*18d90*/  UIADD3 UR19, UPT, UPT, UR10, 0xa8, URZ ;  /* 0x000000a80a137890 */ /* 0x000fe4000fffe0ff */
[----:B------:R3:W-:Y:S01]  /*18da0*/  UTCHMMA tmem[UR6], gdesc[UR50], tmem[UR10], tmem[UR58], idesc[UR59], UPT ;  /* 0x00ff3a32060079ea */ /* 0x0007e2000b80000a */
[----:B------:R-:W-:Y:S01]  /*18db0*/  UIADD3.64 UR62, UPT, UPT, UR24, 0x600, URZ ;  /* 0x00000600183e7897 */ /* 0x000fe2000fffe0ff */
[----:B------:R3:W-:Y:S01]  /*18dc0*/  UTCHMMA tmem[UR7], gdesc[UR48], tmem[UR10], tmem[UR56], idesc[UR57], UPT ;  /* 0x00ff3830070079ea */ /* 0x0007e2000b80000a */
[----:B------:R-:W-:-:S02]  /*18dd0*/  UIADD3 UR64, UPT, UPT, UR10, 0xb0, URZ ;  /* 0x000000b00a407890 */ /* 0x000fc4000fffe0ff */
[----:B------:R3:W-:Y:S01]  /*18de0*/  UTCHMMA tmem[UR8], gdesc[UR46], tmem[UR10], tmem[UR66], idesc[UR67], UPT ;  /* 0x00ff422e080079ea */ /* 0x0007e2000b80000a */
[----:B------:R-:W-:Y:S01]  /*18df0*/  UIADD3.64 UR68, UPT, UPT, UR24, 0x602, URZ ;  /* 0x0000060218447897 */ /* 0x000fe2000fffe0ff */
[----:B------:R3:W-:Y:S01]  /*18e00*/  UTCHMMA tmem[UR14], gdesc[UR44], tmem[UR10], tmem[UR72], idesc[UR73], UPT ;  /* 0x00ff482c0e0079ea */ /* 0x0007e2000b80000a */
[----:B------:R-:W-:Y:S02]  /*18e10*/  UIADD3 UR65, UPT, UPT, UR10, 0xb8, URZ ;  /* 0x000000b80a417890 */ /* 0x000fe4000fffe0ff */
[----:B------:R-:W-:Y:S01]  /*18e20*/  UIADD3.64 UR70, UPT, UPT, UR24, 0x604, URZ ;  /* 0x0000060418467897 */ /* 0x000fe2000fffe0ff */
[----:B------:R-:W-:Y:S01]  /*18e30*/  UMOV UR76, 0x0 ;  /* 0x00000000004c7882 */ /* 0x000fe20000000000 */
[----:B------:R-:W-:Y:S01]  /*18e40*/  UMOV UR77, 0x8100910 ;  /* 0x08100910004d7882 */ /* 0x000fe20000000000 */
[----:B------:R-:W-:Y:S01]  /*18e50*/  UMOV UR40, 0x0 ;  /* 0x0000000000287882 */ /* 0x000fe20000000000 */
[----:B------:R-:W-:Y:S01]  /*18e60*/  UMOV UR41, 0x8100910 ;  /* 0x0810091000297882 */ /* 0x000fe20000000000 */
[----:B------:R-:W-:Y:S01]  /*18e70*/  UMOV UR36, 0x0 ;  /* 0x0000000000247882 */ /* 0x000fe20000000000 */
[----:B------:R-:W-:Y:S01]  /*18e80*/  UMOV UR37, 0x8100910 ;  /* 0x0810091000257882 */ /* 0x000fe20000000000 */
[----:B------:R3:W-:Y:S01]  /*18e90*/  UTCHMMA tmem[UR15], gdesc[UR42], tmem[UR10], tmem[UR76], idesc[UR77], UPT ;  /* 0x00ff4c2a0f0079ea */ /* 0x0007e2000b80000a */
        /* <DEDUP_REMOVED lines=12> */
[----:B------:R3:W-:Y:S01]  /*18f60*/  UTCHMMA tmem[UR64], gdesc[UR68], tmem[UR10], tmem[UR26], idesc[UR27], UPT ;  /* 0x00ff1a44400079ea */ /* 0x0007e2000b80000a */
[----:B------:R3:W-:Y:S01]  /*18f70*/  UTCHMMA tmem[UR65], gdesc[UR70], tmem[UR10], tmem[UR20], idesc[UR21], UPT ;  /* 0x00ff1446410079ea */ /* 0x0007e2000b80000a */
[----:B------:R3:W-:Y:S01]  /*18f80*/  UTCBAR [UR74], URZ ;  /* 0x000000ff4a0073e9 */ /* 0x0007e200080000ff */
[----:B------:R-:W-:Y:S01]  /*18f90*/  NOP ;  /* 0x0000000000007918 */ /* 0x000fe20000000000 */
.L_x_7:
[----:B------:R-:W2:Y:S01]  /*18fa0*/  LDL.LU.64 R14, [R1] ;  /* 0x00000000010e7983 */ /* 0x000ea20000300a00 */
[----:B------:R-:W-:Y:S01]  /*18fb0*/  BAR.SYNC.DEFER_BLOCKING 0x0 ;  /* 0x0000000000007b1d */ /* 0x000fe20000010000 */
[----:B------:R-:W-:-:S07]  /*18fc0*/  IADD3 R212, P5, PT, R212, R132, RZ ;  /* 0x00000084d4d47210 */ /* 0x000fce0007fbe0ff */
[----:B------:R-:W1:Y:S01]  /*18fd0*/  LDC R4, c[0x0][0x3a0] ;  /* 0x0000e800ff047b82 */ /* 0x000e620000000800 */
[----:B------:R-:W4:Y:S04]  /*18fe0*/  LDL.LU.64 R10, [R1+0x8] ;  /* 0x00000800010a7983 */ /* 0x000f280000300a00 */
[----:B---3--:R-:W3:Y:S01]  /*18ff0*/  LDL.LU.64 R16, [R1+0x10] ;  /* 0x0000100001107983 */ /* 0x008ee20000300a00 */
[--C-:B------:R-:W-:Y:S01]  /*19000*/  IMAD.X R213, R213, 0x1, R133.reuse, P5 ;  /* 0x00000001d5d57824 */ /* 0x100fe200028e0685 */
[-C--:B------:R-:W-:Y:S01]  /*19010*/  IADD3 R206, P5, PT, R206, R132.reuse, RZ ;  /* 0x00000084cece7210 */ /* 0x080fe20007fbe0ff */
[----:B------:R-:W1:Y:S01]  /*19020*/  LDC R6, c[0x0][0x3a0] ;  /* 0x0000e800ff067b82 */ /* 0x000e620000000800 */
[----:B------:R-:W2:Y:S03]  /*19030*/  LDL.LU.64 R12, [R1+0x20] ;  /* 0x00002000010c7983 */ /* 0x000ea60000300a00 */
[----:B------:R-:W-:Y:S01]  /*19040*/  IMAD.X R207, R207, 0x1, R133, P5 ;  /* 0x00000001cfcf7824 */ /* 0x000fe200028e0685 */
[----:B------:R-:W2:Y:S01]  /*19050*/  LDL.LU.64 R8, [R1+0x30] ;  /* 0x0000300001087983 */ /* 0x000ea20000300a00 */
[----:B------:R-:W-:-:S02]  /*19060*/  IADD3 R200, P5, PT, R200, R132, RZ ;  /* 0x00000084c8c87210 */ /* 0x000fc40007fbe0ff */
[----:B------:R-:W1:Y:S01]  /*19070*/  LDC R5, c[0x0][0x3a0] ;  /* 0x0000e800ff057b82 */ /* 0x000e620000000800 */
[----:B------:R-:W2:Y:S02]  /*19080*/  LDL.LU.64 R18, [R1+0x38] ;  /* 0x0000380001127983 */ /* 0x000ea40000300a00 */
[--C-:B------:R-:W-:Y:S01]  /*19090*/  IMAD.X R201, R201, 0x1, R133.reuse, P5 ;  /* 0x00000001c9c97824 */ /* 0x100fe200028e0685 */
[-C--:B------:R-:W-:Y:S01]  /*190a0*/  IADD3 R194, P5, PT, R194, R132.reuse, RZ ;  /* 0x00000084c2c27210 */ /* 0x080fe20007fbe0ff */
[----:B------:R-:W-:Y:S01]  /*190b0*/  @!PT LDS RZ, [RZ] ;  /* 0x00000000fffff984 */ /* 0x000fe20000000800 */
[----:B------:R-:W-:Y:S01]  /*190c0*/  @!PT LDS RZ, [RZ] ;  /* 0x00000000fffff984 */ /* 0x000fe20000000800 */
[----:B------:R-:W-:Y:S01]  /*190d0*/  @!PT LDS RZ, [RZ] ;  /* 0x00000000fffff984 */ /* 0x000fe20000000800 */
[----:B------:R-:W-:Y:S01]  /*190e0*/  LDGSTS.E [R134], desc[UR22][R230.64], !P6 ;  /* 0x00000000e6867fae */ /* 0x000fe2000f1a1016 */
[----:B-1----:R-:W-:Y:S02]  /*190f0*/  VIADD R4, R4, 0xfffffd7c ;  /* 0xfffffd7c04047836 */ /* 0x002fe40000000000 */
[----:B------:R-:W1:Y:S01]  /*19100*/  LDC R143, c[0x0][0x3a0] ;  /* 0x0000e800ff8f7b82 */ /* 0x000e620000000800 */
[----:B------:R-:W-:Y:S01]  /*19110*/  IMAD.X R195, R195, 0x1, R133, P5 ;  /* 0x00000001c3c37824 */ /* 0x000fe200028e0685 */
[----:B------:R-:W-:Y:S01]  /*19120*/  IADD3 R188, P5, PT, R188, R132, RZ ;  /* 0x00000084bcbc7210 */ /* 0x000fe20007fbe0ff */
[----:B------:R-:W-:Y:S01]  /*19130*/  LDGSTS.E [R134+0x4], desc[UR22][R224.64], !P1 ;  /* 0x00004000e0867fae */ /* 0x000fe2000c9a1016 */
[----:B------:R-:W-:-:S03]  /*19140*/  ISETP.GE.U32.AND P4, PT, R4, 0x7ffffcfd, PT ;  /* 0x7ffffcfd0400780c */ /* 0x000fc60003f86070 */
[--C-:B------:R-:W-:Y:S01]  /*19150*/  IMAD.X R189, R189, 0x1, R133.reuse, P5 ;  /* 0x00000001bdbd7824 */ /* 0x100fe200028e0685 */
[-C--:B------:R-:W-:Y:S01]  /*19160*/  IADD3 R182, P5, PT, R182, R132.reuse, RZ ;  /* 0x00000084b6b67210 */ /* 0x080fe20007fbe0ff */
[----:B------:R-:W-:Y:S01]  /*19170*/  LDGSTS.E [R134+0x8], desc[UR22][R218.64], !P3 ;  /* 0x00008000da867fae */ /* 0x000fe2000d9a1016 */
[----:B------:R-:W-:Y:S02]  /*19180*/  IADD3 R4, PT, PT, R6, -0x286, RZ ;  /* 0xfffffd7a06047810 */ /* 0x000fe40007ffe0ff */
[----:B------:R-:W1:Y:S01]  /*19190*/  LDC R6, c[0x0][0x3a0] ;  /* 0x0000e800ff067b82 */ /* 0x000e620000000800 */
[--C-:B------:R-:W-:Y:S01]  /*191a0*/  IMAD.X R183, R183, 0x1, R133.reuse, P5 ;  /* 0x00000001b7b77824 */ /* 0x100fe200028e0685 */
[-C--:B------:R-:W-:Y:S02]  /*191b0*/  IADD3 R176, P5, PT, R176, R132.reuse, RZ ;  /* 0x00000084b0b07210 */ /* 0x080fe40007fbe0ff */
[----:B------:R-:W-:Y:S01]  /*191c0*/  ISETP.GE.U32.AND P1, PT, R4, 0x7ffffcfb, PT ;  /* 0x7ffffcfb0400780c */ /* 0x000fe20003f26070 */
[----:B------:R-:W-:Y:S01]  /*191d0*/  VIADD R5, R5, 0xfffffd7b ;  /* 0xfffffd7b05057836 */ /* 0x000fe20000000000 */
[----:B------:R-:W-:Y:S01]  /*191e0*/  LDGSTS.E [R134+0xc], desc[UR22][R212.64], !P4 ;  /* 0x0000c000d4867fae */ /* 0x000fe2000e1a1016 */
[----:B------:R-:W-:Y:S01]  /*191f0*/  IMAD.X R177, R177, 0x1, R133, P5 ;  /* 0x00000001b1b17824 */ /* 0x000fe200028e0685 */
[----:B------:R-:W-:Y:S01]  /*19200*/  IADD3 R170, P5, PT, R170, R132, RZ ;  /* 0x00000084aaaa7210 */ /* 0x000fe20007fbe0ff */
[----:B------:R-:W1:Y:S01]  /*19210*/  LDC R4, c[0x0][0x3a0] ;  /* 0x0000e800ff047b82 */ /* 0x000e620000000800 */
[----:B------:R-:W-:-:S03]  /*19220*/  ISETP.GE.U32.AND P3, PT, R5, 0x7ffffcfc, PT ;  /* 0x7ffffcfc0500780c */ /* 0x000fc60003f66070 */
[----:B------:R-:W-:Y:S01]  /*19230*/  IMAD.X R171, R171, 0x1, R133, P5 ;  /* 0x00000001abab7824 */ /* 0x000fe200028e0685 */
[----:B------:R-:W-:-:S03]  /*19240*/  IADD3 R164, P5, PT, R164, R132, RZ ;  /* 0x00000084a4a47210 */ /* 0x000fc60007fbe0ff */
[----:B------:R-:W1:Y:S02]  /*19250*/  LDC R5, c[0x0][0x3a0] ;  /* 0x0000e800ff057b82 */ /* 0x000e640000000800 */
[----:B------:R-:W-:Y:S01]  /*19260*/  IMAD.X R165, R165, 0x1, R133, P5 ;  /* 0x00000001a5a57824 */ /* 0x000fe200028e0685 */
[----:B------:R-:W-:-:S03]  /*19270*/  IADD3 R160, P5, PT, R160, R132, RZ ;  /* 0x00000084a0a07210 */ /* 0x000fc60007fbe0ff */
[----:B------:R-:W-:Y:S02]  /*19280*/  LDGSTS.E [R134+0x10], desc[UR22][R206.64], !P3 ;  /* 0x00010000ce867fae */ /* 0x000fe4000d9a1016 */
[--C-:B------:R-:W-:Y:S01]  /*19290*/  IMAD.X R161, R161, 0x1, R133.reuse, P5 ;  /* 0x00000001a1a17824 */ /* 0x100fe200028e0685 */
[-C--:B------:R-:W-:Y:S01]  /*192a0*/  IADD3 R162, P5, PT, R162, R132.reuse, RZ ;  /* 0x00000084a2a27210 */ /* 0x080fe20007fbe0ff */
[----:B------:R-:W-:Y:S04]  /*192b0*/  LDGSTS.E [R134+0x14], desc[UR22][R200.64], !P1 ;  /* 0x00014000c8867fae */ /* 0x000fe8000c9a1016 */
[----:B------:R-:W-:Y:S01]  /*192c0*/  IMAD.X R163, R163, 0x1, R133, P5 ;  /* 0x00000001a3a37824 */ /* 0x000fe200028e0685 */
[----:B------:R-:W-:Y:S01]  /*192d0*/  IADD3 R130, P5, PT, R234, R132, RZ ;  /* 0x00000084ea827210 */ /* 0x000fe20007fbe0ff */
[----:B-1----:R-:W-:-:S04]  /*192e0*/  VIADD R4, R4, 0xfffffd79 ;  /* 0xfffffd7904047836 */ /* 0x002fc80000000000 */
[--C-:B------:R-:W-:Y:S01]  /*192f0*/  IMAD.X R131, R235, 0x1, R133.reuse, P5 ;  /* 0x00000001eb837824 */ /* 0x100fe200028e0685 */
[-C--:B------:R-:W-:Y:S02]  /*19300*/  IADD3 R128, P5, PT, R232, R132.reuse, RZ ;  /* 0x00000084e8807210 */ /* 0x080fe40007fbe0ff */
[----:B------:R-:W-:Y:S01]  /*19310*/  ISETP.GE.U32.AND P4, PT, R4, 0x7ffffcfa, PT ;  /* 0x7ffffcfa0400780c */ /* 0x000fe20003f86070 */
[----:B------:R-:W-:Y:S01]  /*19320*/  VIADD R5, R5, 0xfffffd78 ;  /* 0xfffffd7805057836 */ /* 0x000fe20000000000 */
[----:B------:R-:W-:Y:S01]  /*19330*/  IADD3 R4, PT, PT, R6, -0x289, RZ ;  /* 0xfffffd7706047810 */ /* 0x000fe20007ffe0ff */
[--C-:B------:R-:W-:Y:S01]  /*19340*/  IMAD.X R129, R233, 0x1, R133.reuse, P5 ;  /* 0x00000001e9817824 */ /* 0x100fe200028e0685 */
[-C--:B------:R-:W-:Y:S01]  /*19350*/  IADD3 R126, P5, PT, R228, R132.reuse, RZ ;  /* 0x00000084e47e7210 */ /* 0x080fe20007fbe0ff */
[----:B------:R-:W1:Y:S01]  /*19360*/  LDC R6, c[0x0][0x3a0] ;  /* 0x0000e800ff067b82 */ /* 0x000e620000000800 */
[----:B------:R-:W-:Y:S02]  /*19370*/  ISETP.GE.U32.AND P1, PT, R4, 0x7ffffcf8, PT ;  /* 0x7ffffcf80400780c */ /* 0x000fe40003f26070 */
[----:B------:R-:W-:Y:S01]  /*19380*/  ISETP.GE.U32.AND P3, PT, R5, 0x7ffffcf9, PT ;  /* 0x7ffffcf90500780c */ /* 0x000fe20003f66070 */
[----:B------:R-:W-:Y:S01]  /*19390*/  IMAD.X R127, R229, 0x1, R133, P5 ;  /* 0x00000001e57f7824 */ /* 0x000fe200028e0685 */
[----:B------:R-:W-:-:S03]  /*193a0*/  IADD3 R124, P5, PT, R226, R132, RZ ;  /* 0x00000084e27c7210 */ /* 0x000fc60007fbe0ff */
[----:B------:R-:W1:Y:S01]  /*193b0*/  LDC R4, c[0x0][0x3a0] ;  /* 0x0000e800ff047b82 */ /* 0x000e620000000800 */
[----:B------:R-:W-:Y:S01]  /*193c0*/  LDGSTS.E [R134+0x18], desc[UR22][R194.64], !P4 ;  /* 0x00018000c2867fae */ /* 0x000fe2000e1a1016 */
[----:B------:R-:W-:Y:S01]  /*193d0*/  IMAD.X R125, R227, 0x1, R133, P5 ;  /* 0x00000001e37d7824 */ /* 0x000fe200028e0685 */
[----:B------:R-:W-:-:S05]  /*193e0*/  IADD3 R122, P5, PT, R222, R132, RZ ;  /* 0x00000084de7a7210 */ /* 0x000fca0007fbe0ff */
[--C-:B------:R-:W-:Y:S01]  /*193f0*/  IMAD.X R123, R223, 0x1, R133.reuse, P5 ;  /* 0x00000001df7b7824 */ /* 0x100fe200028e0685 */
[-C--:B------:R-:W-:Y:S01]  /*19400*/  IADD3 R120, P5, PT, R220, R132.reuse, RZ ;  /* 0x00000084dc787210 */ /* 0x080fe20007fbe0ff */
[----:B------:R-:W1:Y:S01]  /*19410*/  LDC R5, c[0x0][0x3a0] ;  /* 0x0000e800ff057b82 */ /* 0x000e620000000800 */
[----:B------:R-:W-:Y:S03]  /*19420*/  LDGSTS.E [R134+0x1c], desc[UR22][R188.64], !P3 ;  /* 0x0001c000bc867fae */ /* 0x000fe6000d9a1016 */
        /* <DEDUP_REMOVED lines=8> */
[----:B------:R-:W-:Y:S02]  /*194b0*/  ISETP.GE.U32.AND P4, PT, R4, 0x7ffffcf7, PT ;  /* 0x7ffffcf70400780c */ /* 0x000fe40003f86070 */
[----:B------:R-:W-:Y:S01]  /*194c0*/  IADD3 R4, PT, PT, R6, -0x28c, RZ ;  /* 0xfffffd7406047810 */ /* 0x000fe20007ffe0ff */
[----:B------:R-:W-:Y:S01]  /*194d0*/  IMAD.X R115, R211, 0x1, R133, P5 ;  /* 0x00000001d3737824 */ /* 0x000fe200028e0685 */
[----:B------:R-:W-:Y:S01]  /*194e0*/  IADD3 R112, P5, PT, R208, R132, RZ ;  /* 0x00000084d0707210 */ /* 0x000fe20007fbe0ff */
[----:B------:R-:W1:Y:S01]  /*194f0*/  LDC R6, c[0x0][0x3a0] ;  /* 0x0000e800ff067b82 */ /* 0x000e620000000800 */
[----:B------:R-:W-:Y:S01]  /*19500*/  ISETP.GE.U32.AND P1, PT, R4, 0x7ffffcf5, PT ;  /* 0x7ffffcf50400780c */ /* 0x000fe20003f26070 */
[----:B------:R-:W-:-:S02]  /*19510*/  VIADD R5, R5, 0xfffffd75 ;  /* 0xfffffd7505057836 */ /* 0x000fc40000000000 */
[--C-:B------:R-:W-:Y:S01]  /*19520*/  IMAD.X R113, R209, 0x1, R133.reuse, P5 ;  /* 0x00000001d1717824 */ /* 0x100fe200028e0685 */
[-C--:B------:R-:W-:Y:S02]  /*19530*/  IADD3 R110, P5, PT, R204, R132.reuse, RZ ;  /* 0x00000084cc6e7210 */ /* 0x080fe40007fbe0ff */
[----:B------:R-:W-:Y:S01]  /*19540*/  ISETP.GE.U32.AND P3, PT, R5, 0x7ffffcf6, PT ;  /* 0x7ffffcf60500780c */ /* 0x000fe20003f66070 */
[----:B------:R-:W1:Y:S01]  /*19550*/  LDC R4, c[0x0][0x3a0] ;  /* 0x0000e800ff047b82 */ /* 0x000e620000000800 */
[----:B------:R-:W-:Y:S01]  /*19560*/  LDGSTS.E [R134+0x24], desc[UR22][R176.64], !P4 ;  /* 0x00024000b0867fae */ /* 0x000fe2000e1a1016 */
[----:B------:R-:W-:Y:S01]  /*19570*/  IMAD.X R111, R205, 0x1, R133, P5 ;  /* 0x00000001cd6f7824 */ /* 0x000fe200028e0685 */
[----:B------:R-:W-:-:S05]  /*19580*/  IADD3 R106, P5, PT, R202, R132, RZ ;  /* 0x00000084ca6a7210 */ /* 0x000fca0007fbe0ff */
[--C-:B------:R-:W-:Y:S01]  /*19590*/  IMAD.X R107, R203, 0x1, R133.reuse, P5 ;  /* 0x00000001cb6b7824 */ /* 0x100fe200028e0685 */
[-C--:B------:R-:W-:Y:S01]  /*195a0*/  IADD3 R102, P5, PT, R198, R132.reuse, RZ ;  /* 0x00000084c6667210 */ /* 0x080fe20007fbe0ff */
[----:B------:R-:W1:Y:S02]  /*195b0*/  LDC R5, c[0x0][0x3a0] ;  /* 0x0000e800ff057b82 */ /* 0x000e640000000800 */
        /* <DEDUP_REMOVED lines=25> */
[----:B------:R-:W2:Y:S02]  /*19750*/  LDC R5, c[0x0][0x3a0] ;  /* 0x0000e800ff057b82 */ /* 0x000ea40000000800 */
        /* <DEDUP_REMOVED lines=15> */
[----:B--2---:R-:W-:-:S02]  /*19850*/  VIADD R5, R5, 0xfffffd6f ;  /* 0xfffffd6f05057836 */ /* 0x004fc40000000000 */
[--C-:B------:R-:W-:Y:S01]  /*19860*/  IMAD.X R71, R167, 0x1, R133.reuse, P5 ;  /* 0x00000001a7477824 */ /* 0x100fe200028e0685 */
[-C--:B------:R-:W-:Y:S02]  /*19870*/  IADD3 R68, P5, PT, R158, R132.reuse, RZ ;  /* 0x000000849e447210 */ /* 0x080fe40007fbe0ff */
[----:B------:R-:W-:Y:S01]  /*19880*/  ISETP.GE.U32.AND P3, PT, R5, 0x7ffffcf0, PT ;  /* 0x7ffffcf00500780c */ /* 0x000fe20003f66070 */
[----:B------:R-:W2:Y:S01]  /*19890*/  LDC R4, c[0x0][0x3a0] ;  /* 0x0000e800ff047b82 */ /* 0x000ea20000000800 */
[----:B------:R-:W-:Y:S01]  /*198a0*/  LDGSTS.E [R134+0x3c], desc[UR22][R128.64], !P4 ;  /* 0x0003c00080867fae */ /* 0x000fe2000e1a1016 */
[----:B------:R-:W-:Y:S01]  /*198b0*/  IMAD.X R69, R159, 0x1, R133, P5 ;  /* 0x000000019f457824 */ /* 0x000fe200028e0685 */
[----:B------:R-:W-:-:S05]  /*198c0*/  IADD3 R64, P5, PT, R156, R132, RZ ;  /* 0x000000849c407210 */ /* 0x000fca0007fbe0ff */
[----:B------:R-:W-:Y:S01]  /*198d0*/  IMAD.X R65, R157, 0x1, R133, P5 ;  /* 0x000000019d417824 */ /* 0x000fe200028e0685 */
[----:B------:R-:W1:Y:S03]  /*198e0*/  LDC R5, c[0x0][0x3a0] ;  /* 0x0000e800ff057b82 */ /* 0x000e660000000800 */
[----:B------:R-:W-:Y:S04]  /*198f0*/  LDGSTS.E [R134+0x40], desc[UR22][R126.64], !P3 ;  /* 0x000400007e867fae */ /* 0x000fe8000d9a1016 */
[----:B------:R-:W-:Y:S01]  /*19900*/  LDGSTS.E [R134+0x44], desc[UR22][R124.64], !P1 ;  /* 0x000440007c867fae */ /* 0x000fe2000c9a1016 */
[----:B------:R-:W3:Y:S01]  /*19910*/  LDC R156, c[0x0][0x3a0] ;  /* 0x0000e800ff9c7b82 */ /* 0x000ee20000000800 */
[----:B--2---:R-:W-:-:S07]  /*19920*/  VIADD R4, R4, 0xfffffd6d ;  /* 0xfffffd6d04047836 */ /* 0x004fce0000000000 */
[----:B------:R-:W2:Y:S01]  /*19930*/  LDC R157, c[0x0][0x3a0] ;  /* 0x0000e800ff9d7b82 */ /* 0x000ea20000000800 */
[----:B------:R-:W-:Y:S02]  /*19940*/  ISETP.GE.U32.AND P4, PT, R4, 0x7ffffcee, PT ;  /* 0x7ffffcee0400780c */ /* 0x000fe40003f86070 */
[----:B-1----:R-:W-:-:S05]  /*19950*/  IADD3 R4, PT, PT, R6, -0x295, RZ ;  /* 0xfffffd6b06047810 */ /* 0x002fca0007ffe0ff */
[----:B------:R-:W1:Y:S01]  /*19960*/  LDC R6, c[0x0][0x3a0] ;  /* 0x0000e800ff067b82 */ /* 0x000e620000000800 */
[----:B------:R-:W-:Y:S01]  /*19970*/  VIADD R5, R5, 0xfffffd6c ;  /* 0xfffffd6c05057836 */ /* 0x000fe20000000000 */
[----:B------:R-:W-:-:S04]  /*19980*/  ISETP.GE.U32.AND P1, PT, R4, 0x7ffffcec, PT ;  /* 0x7ffffcec0400780c */ /* 0x000fc80003f26070 */
[----:B------:R-:W-:Y:S02]  /*19990*/  ISETP.GE.U32.AND P3, PT, R5, 0x7ffffced, PT ;  /* 0x7ffffced0500780c */ /* 0x000fe40003f66070 */
[----:B------:R-:W1:Y:S01]  /*199a0*/  LDC R4, c[0x0][0x3a0] ;  /* 0x0000e800ff047b82 */ /* 0x000e620000000800 */
[----:B------:R-:W-:Y:S07]  /*199b0*/  LDGSTS.E [R134+0x48], desc[UR22][R122.64], !P4 ;  /* 0x000480007a867fae */ /* 0x000fee000e1a1016 */
[----:B------:R-:W2:Y:S03]  /*199c0*/  LDC R5, c[0x0][0x3a0] ;  /* 0x0000e800ff057b82 */ /* 0x000ea60000000800 */
[----:B------:R-:W-:Y:S04]  /*199d0*/  LDGSTS.E [R134+0x4c], desc[UR22][R120.64], !P3 ;  /* 0x0004c00078867fae */ /* 0x000fe8000d9a1016 */
[----:B------:R-:W-:Y:S01]  /*199e0*/  LDGSTS.E [R134+0x50], desc[UR22][R118.64], !P1 ;  /* 0x0005000076867fae */ /* 0x000fe2000c9a1016 */
[----:B-1----:R-:W-:-:S05]  /*199f0*/  VIADD R4, R4, 0xfffffd6a ;  /* 0xfffffd6a04047836 */ /* 0x002fca0000000000 */
[----:B------:R-:W-:Y:S02]  /*19a00*/  ISETP.GE.U32.AND P4, PT, R4, 0x7ffffceb, PT ;  /* 0x7ffffceb0400780c */ /* 0x000fe40003f86070 */
[----:B------:R-:W-:Y:S01]  /*19a10*/  IADD3 R4, PT, PT, R6, -0x298, RZ ;  /* 0xfffffd6806047810 */ /* 0x000fe20007ffe0ff */
[----:B--2---:R-:W-:Y:S01]  /*19a20*/  VIADD R5, R5, 0xfffffd69 ;  /* 0xfffffd6905057836 */ /* 0x004fe20000000000 */
[-C--:B------:R-:W-:Y:S01]  /*19a30*/  IADD3 R60, P5, PT, R14, R132.reuse, RZ ;  /* 0x000000840e3c7210 */ /* 0x080fe20007fbe0ff */
[----:B------:R-:W1:Y:S01]  /*19a40*/  LDC R6, c[0x0][0x3a0] ;  /* 0x0000e800ff067b82 */ /* 0x000e620000000800 */
[----:B------:R-:W-:Y:S02]  /*19a50*/  ISETP.GE.U32.AND P1, PT, R4, 0x7ffffce9, PT ;  /* 0x7ffffce90400780c */ /* 0x000fe40003f26070 */
[----:B------:R-:W-:Y:S01]  /*19a60*/  ISETP.GE.U32.AND P3, PT, R5, 0x7ffffcea, PT ;  /* 0x7ffffcea0500780c */ /* 0x000fe20003f66070 */
[----:B------:R-:W-:Y:S02]  /*19a70*/  IMAD.X R61, R15, 0x1, R133, P5 ;  /* 0x000000010f3d7824 */ /* 0x000fe400028e0685 */
[----:B------:R-:W2:Y:S02]  /*19a80*/  LDL.LU.64 R14, [R1+0x48] ;  /* 0x00004800010e7983 */ /* 0x000ea40000300a00 */
[----:B------:R-:W1:Y:S02]  /*19a90*/  LDC R4, c[0x0][0x3a0] ;  /* 0x0000e800ff047b82 */ /* 0x000e640000000800 */
[----:B------:R-:W-:Y:S01]  /*19aa0*/  LDGSTS.E [R134+0x54], desc[UR22][R116.64], !P4 ;  /* 0x0005400074867fae */ /* 0x000fe2000e1a1016 */
[----:B----4-:R-:W-:-:S05]  /*19ab0*/  IADD3 R56, P5, PT, R10, R132, RZ ;  /* 0x000000840a387210 */ /* 0x010fca0007fbe0ff */
[----:B------:R-:W-:Y:S01]  /*19ac0*/  IMAD.X R57, R11, 0x1, R133, P5 ;  /* 0x000000010b397824 */ /* 0x000fe200028e0685 */
[----:B------:R-:W4:Y:S01]  /*19ad0*/  LDC R5, c[0x0][0x3a0] ;  /* 0x0000e800ff057b82 */ /* 0x000f220000000800 */
[----:B------:R-:W2:Y:S01]  /*19ae0*/  LDL.LU.64 R10, [R1+0x50] ;  /* 0x00005000010a7983 */ /* 0x000ea20000300a00 */
[----:B---3--:R-:W-:-:S03]  /*19af0*/  IADD3 R52, P5, PT, R16, R132, RZ ;  /* 0x0000008410347210 */ /* 0x008fc60007fbe0ff */
[----:B------:R-:W-:Y:S02]  /*19b00*/  LDGSTS.E [R134+0x58], desc[UR22][R114.64], !P3 ;  /* 0x0005800072867fae */ /* 0x000fe4000d9a1016 */
[--C-:B------:R-:W-:Y:S01]  /*19b10*/  IMAD.X R53, R17, 0x1, R133.reuse, P5 ;  /* 0x0000000111357824 */ /* 0x100fe200028e0685 */
[-C--:B------:R-:W-:Y:S01]  /*19b20*/  IADD3 R48, P5, PT, R12, R132.reuse, RZ ;  /* 0x000000840c307210 */ /* 0x080fe20007fbe0ff */
[----:B------:R-:W3:Y:S04]  /*19b30*/  LDL.LU.64 R16, [R1+0x58] ;  /* 0x0000580001107983 */ /* 0x000ee80000300a00 */
[----:B------:R-:W-:Y:S01]  /*19b40*/  IMAD.X R49, R13, 0x1, R133, P5 ;  /* 0x000000010d317824 */ /* 0x000fe200028e0685 */
[----:B------:R-:W-:Y:S01]  /*19b50*/  IADD3 R44, P5, PT, R8, R132, RZ ;  /* 0x00000084082c7210 */ /* 0x000fe20007fbe0ff */
[----:B------:R-:W2:Y:S01]  /*19b60*/  LDL.LU.64 R12, [R1+0x68] ;  /* 0x00006800010c7983 */ /* 0x000ea20000300a00 */
[----:B-1----:R-:W-:-:S03]  /*19b70*/  VIADD R4, R4, 0xfffffd67 ;  /* 0xfffffd6704047836 */ /* 0x002fc60000000000 */
[----:B------:R-:W-:Y:S01]  /*19b80*/  IMAD.X R45, R9, 0x1, R133, P5 ;  /* 0x00000001092d7824 */ /* 0x000fe200028e0685 */
[----:B------:R-:W-:Y:S01]  /*19b90*/  LDGSTS.E [R134+0x5c], desc[UR22][R112.64], !P1 ;  /* 0x0005c00070867fae */ /* 0x000fe2000c9a1016 */
[----:B------:R-:W-:-:S03]  /*19ba0*/  ISETP.GE.U32.AND P4, PT, R4, 0x7ffffce8, PT ;  /* 0x7ffffce80400780c */ /* 0x000fc60003f86070 */
[----:B------:R-:W2:Y:S01]  /*19bb0*/  LDL.LU.64 R8, [R1+0x78] ;  /* 0x0000780001087983 */ /* 0x000ea20000300a00 */
[----:B------:R-:W-:Y:S01]  /*19bc0*/  IADD3 R40, P5, PT, R18, R132, RZ ;  /* 0x0000008412287210 */ /* 0x000fe20007fbe0ff */
[----:B----4-:R-:W-:Y:S01]  /*19bd0*/  VIADD R5, R5, 0xfffffd66 ;  /* 0xfffffd6605057836 */ /* 0x010fe20000000000 */
[----:B------:R-:W-:Y:S02]  /*19be0*/  IADD3 R4, PT, PT, R6, -0x29b, RZ ;  /* 0xfffffd6506047810 */ /* 0x000fe40007ffe0ff */
[----:B------:R-:W1:Y:S01]  /*19bf0*/  LDC R6, c[0x0][0x3a0] ;  /* 0x0000e800ff067b82 */ /* 0x000e620000000800 */
[----:B------:R-:W-:Y:S01]  /*19c00*/  IMAD.X R41, R19, 0x1, R133, P5 ;  /* 0x0000000113297824 */ /* 0x000fe200028e0685 */
[----:B------:R-:W-:Y:S01]  /*19c10*/  ISETP.GE.U32.AND P1, PT, R4, 0x7ffffce6, PT ;  /* 0x7ffffce60400780c */ /* 0x000fe20003f26070 */
[----:B------:R-:W4:Y:S01]  /*19c20*/  LDL.LU.64 R18, [R1+0x80] ;  /* 0x0000800001127983 */ /* 0x000f220000300a00 */
[----:B------:R-:W-:-:S03]  /*19c30*/  ISETP.GE.U32.AND P3, PT, R5, 0x7ffffce7, PT ;  /* 0x7ffffce70500780c */ /* 0x000fc60003f66070 */
[----:B------:R-:W-:Y:S01]  /*19c40*/  LDGSTS.E [R134+0x60], desc[UR22][R110.64], !P4 ;  /* 0x000600006e867fae */ /* 0x000fe2000e1a1016 */
[----:B------:R-:W1:Y:S08]  /*19c50*/  LDC R4, c[0x0][0x3a0] ;  /* 0x0000e800ff047b82 */ /* 0x000e700000000800 */
[----:B------:R-:W1:Y:S01]  /*19c60*/  LDC R5, c[0x0][0x3a0] ;  /* 0x0000e800ff057b82 */ /* 0x000e620000000800 */
[----:B------:R-:W-:Y:S04]  /*19c70*/  LDGSTS.E [R134+0x64], desc[UR22][R106.64], !P3 ;  /* 0x000640006a867fae */ /* 0x000fe8000d9a1016 */
[----:B------:R-:W-:Y:S01]  /*19c80*/  LDGSTS.E [R134+0x68], desc[UR22][R102.64], !P1 ;  /* 0x0006800066867fae */ /* 0x000fe2000c9a1016 */
[----:B-1----:R-:W-:-:S05]  /*19c90*/  VIADD R4, R4, 0xfffffd64 ;  /* 0xfffffd6404047836 */ /* 0x002fca0000000000 */
[----:B------:R-:W-:Y:S02]  /*19ca0*/  ISETP.GE.U32.AND P4, PT, R4, 0x7ffffce5, PT ;  /* 0x7ffffce50400780c */ /* 0x000fe40003f86070 */
[----:B------:R-:W-:Y:S01]  /*19cb0*/  IADD3 R4, PT, PT, R6, -0x29e, RZ ;  /* 0xfffffd6206047810 */ /* 0x000fe20007ffe0ff */
[----:B------:R-:W-:Y:S01]  /*19cc0*/  VIADD R5, R5, 0xfffffd63 ;  /* 0xfffffd6305057836 */ /* 0x000fe20000000000 */
[----:B------:R-:W1:Y:S02]  /*19cd0*/  LDC R6, c[0x0][0x3a0] ;  /* 0x0000e800ff067b82 */ /* 0x000e640000000800 */
[----:B------:R-:W-:Y:S02]  /*19ce0*/  ISETP.GE.U32.AND P1, PT, R4, 0x7ffffce3, PT ;  /* 0x7ffffce30400780c */ /* 0x000fe40003f26070 */
[----:B------:R-:W-:-:S04]  /*19cf0*/  ISETP.GE.U32.AND P3, PT, R5, 0x7ffffce4, PT ;  /* 0x7ffffce40500780c */ /* 0x000fc80003f66070 */
[----:B------:R-:W1:Y:S01]  /*19d00*/  LDC R4, c[0x0][0x3a0] ;  /* 0x0000e800ff047b82 */ /* 0x000e620000000800 */
[----:B------:R-:W-:Y:S07]  /*19d10*/  LDGSTS.E [R134+0x6c], desc[UR22][R98.64], !P4 ;  /* 0x0006c00062867fae */ /* 0x000fee000e1a1016 */
        /* <DEDUP_REMOVED lines=24> */
[----:B------:R-:W3:Y:S01]  /*19ea0*/  LDC R5, c[0x0][0x3a0] ;  /* 0x0000e800ff057b82 */ /* 0x000ee20000000800 */
[----:B------:R-:W-:Y:S04]  /*19eb0*/  LDGSTS.E [R134+0x88], desc[UR22][R76.64], !P3 ;  /* 0x000880004c867fae */ /* 0x000fe8000d9a1016 */
[----:B------:R-:W-:Y:S01]  /*19ec0*/  LDGSTS.E [R134+0x8c], desc[UR22][R74.64], !P1 ;  /* 0x0008c0004a867fae */ /* 0x000fe2000c9a1016 */
[----:B-1----:R-:W-:-:S05]  /*19ed0*/  VIADD R4, R4, 0xfffffd5b ;  /* 0xfffffd5b04047836 */ /* 0x002fca0000000000 */
[----:B------:R-:W-:Y:S02]  /*19ee0*/  ISETP.GE.U32.AND P4, PT, R4, 0x7ffffcdc, PT ;  /* 0x7ffffcdc0400780c */ /* 0x000fe40003f86070 */
[----:B------:R-:W-:Y:S01]  /*19ef0*/  IADD3 R4, PT, PT, R6, -0x2a7, RZ ;  /* 0xfffffd5906047810 */ /* 0x000fe20007ffe0ff */
[----:B---3--:R-:W-:Y:S01]  /*19f00*/  VIADD R5, R5, 0xfffffd5a ;  /* 0xfffffd5a05057836 */ /* 0x008fe20000000000 */
[----:B------:R-:W1:Y:S02]  /*19f10*/  LDC R6, c[0x0][0x3a0] ;  /* 0x0000e800ff067b82 */ /* 0x000e640000000800 */
[----:B------:R-:W-:Y:S02]  /*19f20*/  ISETP.GE.U32.AND P1, PT, R4, 0x7ffffcda, PT ;  /* 0x7ffffcda0400780c */ /* 0x000fe40003f26070 */
[----:B------:R-:W-:-:S04]  /*19f30*/  ISETP.GE.U32.AND P3, PT, R5, 0x7ffffcdb, PT ;  /* 0x7ffffcdb0500780c */ /* 0x000fc80003f66070 */
[----:B------:R-:W3:Y:S01]  /*19f40*/  LDC R4, c[0x0][0x3a0] ;  /* 0x0000e800ff047b82 */ /* 0x000ee20000000800 */
[----:B------:R-:W-:Y:S07]  /*19f50*/  LDGSTS.E [R134+0x90], desc[UR22][R72.64], !P4 ;  /* 0x0009000048867fae */ /* 0x000fee000e1a1016 */
[----:B------:R-:W2:Y:S01]  /*19f60*/  LDC R5, c[0x0][0x3a0] ;  /* 0x0000e800ff057b82 */ /* 0x000ea20000000800 */
[----:B------:R-:W-:Y:S04]  /*19f70*/  LDGSTS.E [R134+0x94], desc[UR22][R70.64], !P3 ;  /* 0x0009400046867fae */ /* 0x000fe8000d9a1016 */
[----:B------:R-:W-:Y:S01]  /*19f80*/  LDGSTS.E [R134+0x98], desc[UR22][R68.64], !P1 ;  /* 0x0009800044867fae */ /* 0x000fe2000c9a1016 */
[----:B---3--:R-:W-:-:S05]  /*19f90*/  VIADD R4, R4, 0xfffffd58 ;  /* 0xfffffd5804047836 */ /* 0x008fca0000000000 */
[----:B------:R-:W-:Y:S02]  /*19fa0*/  ISETP.GE.U32.AND P4, PT, R4, 0x7ffffcd9, PT ;  /* 0x7ffffcd90400780c */ /* 0x000fe40003f86070 */
[----:B-1----:R-:W-:Y:S01]  /*19fb0*/  IADD3 R4, PT, PT, R6, -0x2aa, RZ ;  /* 0xfffffd5606047810 */ /* 0x002fe20007ffe0ff */
[----:B--2---:R-:W-:Y:S01]  /*19fc0*/  VIADD R5, R5, 0xfffffd57 ;  /* 0xfffffd5705057836 */ /* 0x004fe20000000000 */
[----:B------:R-:W1:Y:S02]  /*19fd0*/  LDC R6, c[0x0][0x3a0] ;  /* 0x0000e800ff067b82 */ /* 0x000e640000000800 */
[----:B------:R-:W-:Y:S02]  /*19fe0*/  ISETP.GE.U32.AND P1, PT, R4, 0x7ffffcd7, PT ;  /* 0x7ffffcd70400780c */ /* 0x000fe40003f26070 */
[----:B------:R-:W-:-:S04]  /*19ff0*/  ISETP.GE.U32.AND P3, PT, R5, 0x7ffffcd8, PT ;  /* 0x7ffffcd80500780c */ /* 0x000fc80003f66070 */
[----:B------:R-:W2:Y:S01]  /*1a000*/  LDC R4, c[0x0][0x3a0] ;  /* 0x0000e800ff047b82 */ /* 0x000ea20000000800 */
[----:B------:R-:W-:Y:S07]  /*1a010*/  LDGSTS.E [R134+0x9c], desc[UR22][R64.64], !P4 ;  /* 0x0009c00040867fae */ /* 0x000fee000e1a1016 */
[----:B------:R-:W3:Y:S01]  /*1a020*/  LDC R5, c[0x0][0x3a0] ;  /* 0x0000e800ff057b82 */ /* 0x000ee20000000800 */
[----:B------:R-:W-:Y:S04]  /*1a030*/  LDGSTS.E [R134+0xa0], desc[UR22][R60.64], !P3 ;  /* 0x000a00003c867fae */ /* 0x000fe8000d9a1016 */
[----:B------:R-:W-:Y:S01]  /*1a040*/  LDGSTS.E [R134+0xa4], desc[UR22][R56.64], !P1 ;  /* 0x000a400038867fae */ /* 0x000fe2000c9a1016 */
[----:B------:R-:W-:-:S05]  /*1a050*/  IADD3 R36, P5, PT, R14, R132, RZ ;  /* 0x000000840e247210 */ /* 0x000fca0007fbe0ff */
[----:B------:R-:W-:Y:S02]  /*1a060*/  IMAD.X R37, R15, 0x1, R133, P5 ;  /* 0x000000010f257824 */ /* 0x000fe400028e0685 */
[----:B------:R-:W3:Y:S01]  /*1a070*/  LDL.LU.64 R14, [R1+0x88] ;  /* 0x00008800010e7983 */ /* 0x000ee20000300a00 */
[----:B------:R-:W-:-:S05]  /*1a080*/  IADD3 R34, P5, PT, R10, R132, RZ ;  /* 0x000000840a227210 */ /* 0x000fca0007fbe0ff */
[----:B------:R-:W-:Y:S02]  /*1a090*/  IMAD.X R35, R11, 0x1, R133, P5 ;  /* 0x000000010b237824 */ /* 0x000fe400028e0685 */
[----:B------:R-:W3:Y:S01]  /*1a0a0*/  LDL.LU.64 R10, [R1+0x90] ;  /* 0x00009000010a7983 */ /* 0x000ee20000300a00 */
[----:B------:R-:W-:-:S05]  /*1a0b0*/  IADD3 R32, P5, PT, R16, R132, RZ ;  /* 0x0000008410207210 */ /* 0x000fca0007fbe0ff */
[--C-:B------:R-:W-:Y:S01]  /*1a0c0*/  IMAD.X R33, R17, 0x1, R133.reuse, P5 ;  /* 0x0000000111217824 */ /* 0x100fe200028e0685 */
[-C--:B------:R-:W-:Y:S01]  /*1a0d0*/  IADD3 R30, P5, PT, R12, R132.reuse, RZ ;  /* 0x000000840c1e7210 */ /* 0x080fe20007fbe0ff */
[----:B------:R-:W3:Y:S04]  /*1a0e0*/  LDL.LU.64 R16, [R1+0x98] ;  /* 0x0000980001107983 */ /* 0x000ee80000300a00 */
[----:B------:R-:W-:Y:S02]  /*1a0f0*/  IMAD.X R31, R13, 0x1, R133, P5 ;  /* 0x000000010d1f7824 */ /* 0x000fe400028e0685 */
[----:B------:R-:W3:Y:S01]  /*1a100*/  LDL.LU.64 R12, [R1+0xa8] ;  /* 0x0000a800010c7983 */ /* 0x000ee20000300a00 */
[----:B------:R-:W-:-:S05]  /*1a110*/  IADD3 R28, P5, PT, R8, R132, RZ ;  /* 0x00000084081c7210 */ /* 0x000fca0007fbe0ff */
[----:B------:R-:W-:Y:S02]  /*1a120*/  IMAD.X R29, R9, 0x1, R133, P5 ;  /* 0x00000001091d7824 */ /* 0x000fe400028e0685 */
[----:B------:R-:W3:Y:S04]  /*1a130*/  LDL.LU.64 R8, [R1+0xb0] ;  /* 0x0000b00001087983 */ /* 0x000ee80000300a00 */
[----:B------:R-:W3:Y:S01]  /*1a140*/  LDL.LU.64 R46, [R1+0xb8] ;  /* 0x0000b800012e7983 */ /* 0x000ee20000300a00 */
[----:B----4-:R-:W-:-:S05]  /*1a150*/  IADD3 R26, P5, PT, R18, R132, RZ ;  /* 0x00000084121a7210 */ /* 0x010fca0007fbe0ff */
[----:B------:R-:W-:Y:S02]  /*1a160*/  IMAD.X R27, R19, 0x1, R133, P5 ;  /* 0x00000001131b7824 */ /* 0x000fe400028e0685 */
[----:B--2---:R-:W-:-:S05]  /*1a170*/  VIADD R4, R4, 0xfffffd55 ;  /* 0xfffffd5504047836 */ /* 0x004fca0000000000 */
[----:B------:R-:W-:Y:S02]  /*1a180*/  ISETP.GE.U32.AND P4, PT, R4, 0x7ffffcd6, PT ;  /* 0x7ffffcd60400780c */ /* 0x000fe40003f86070 */
[----:B-1----:R-:W-:Y:S02]  /*1a190*/  IADD3 R4, PT, PT, R6, -0x2ad, RZ ;  /* 0xfffffd5306047810 */ /* 0x002fe40007ffe0ff */
[----:B------:R-:W1:Y:S02]  /*1a1a0*/  LDC R6, c[0x0][0x3a0] ;  /* 0x0000e800ff067b82 */ /* 0x000e640000000800 */
[----:B------:R-:W-:-:S06]  /*1a1b0*/  ISETP.GE.U32.AND P1, PT, R4, 0x7ffffcd4, PT ;  /* 0x7ffffcd40400780c */ /* 0x000fcc0003f26070 */
[----:B------:R-:W2:Y:S01]  /*1a1c0*/  LDC R4, c[0x0][0x3a0] ;  /* 0x0000e800ff047b82 */ /* 0x000ea20000000800 */
[----:B---3--:R-:W-:Y:S01]  /*1a1d0*/  VIADD R5, R5, 0xfffffd54 ;  /* 0xfffffd5405057836 */ /* 0x008fe20000000000 */
[----:B------:R-:W-:Y:S04]  /*1a1e0*/  LDGSTS.E [R134+0xa8], desc[UR22][R52.64], !P4 ;  /* 0x000a800034867fae */ /* 0x000fe8000e1a1016 */
[----:B------:R-:W-:Y:S02]  /*1a1f0*/  ISETP.GE.U32.AND P3, PT, R5, 0x7ffffcd5, PT ;  /* 0x7ffffcd50500780c */ /* 0x000fe40003f66070 */
[----:B------:R-:W3:Y:S11]  /*1a200*/  LDC R5, c[0x0][0x3a0] ;  /* 0x0000e800ff057b82 */ /* 0x000ef60000000800 */
[----:B------:R-:W-:Y:S04]  /*1a210*/  LDGSTS.E [R134+0xac], desc[UR22][R48.64], !P3 ;  /* 0x000ac00030867fae */ /* 0x000fe8000d9a1016 */
[----:B------:R-:W-:Y:S01]  /*1a220*/  LDGSTS.E [R134+0xb0], desc[UR22][R44.64], !P1 ;  /* 0x000b00002c867fae */ /* 0x000fe2000c9a1016 */
        /* <DEDUP_REMOVED lines=12> */
[----:B------:R-:W-:-:S05]  /*1a2f0*/  IADD3 R24, P5, PT, R14, R132, RZ ;  /* 0x000000840e187210 */ /* 0x000fca0007fbe0ff */
[----:B------:R-:W-:Y:S02]  /*1a300*/  IMAD.X R25, R15, 0x1, R133, P5 ;  /* 0x000000010f197824 */ /* 0x000fe400028e0685 */
[----:B------:R-:W4:Y:S01]  /*1a310*/  LDL.LU.64 R14, [R1+0xc0] ;  /* 0x0000c000010e7983 */ /* 0x000f220000300a00 */
[----:B------:R-:W-:-:S05]  /*1a320*/  IADD3 R22, P5, PT, R10, R132, RZ ;  /* 0x000000840a167210 */ /* 0x000fca0007fbe0ff */
[----:B------:R-:W-:Y:S02]  /*1a330*/  IMAD.X R23, R11, 0x1, R133, P5 ;  /* 0x000000010b177824 */ /* 0x000fe400028e0685 */
[----:B------:R-:W4:Y:S04]  /*1a340*/  LDL.LU.64 R10, [R1+0xc8] ;  /* 0x0000c800010a7983 */ /* 0x000f280000300a00 */
[----:B------:R-:W4:Y:S04]  /*1a350*/  LDL.LU.64 R42, [R1+0xd0] ;  /* 0x0000d000012a7983 */ /* 0x000f280000300a00 */
[----:B------:R-:W4:Y:S04]  /*1a360*/  LDL.LU.64 R18, [R1+0xd8] ;  /* 0x0000d80001127983 */ /* 0x000f280000300a00 */
[----:B------:R-:W4:Y:S01]  /*1a370*/  LDL.LU.64 R38, [R1+0xe0] ;  /* 0x0000e00001267983 */ /* 0x000f220000300a00 */
[----:B------:R-:W-:-:S03]  /*1a380*/  IADD3 R20, P5, PT, R16, R132, RZ ;  /* 0x0000008410147210 */ /* 0x000fc60007fbe0ff */
[----:B------:R-:W4:Y:S02]  /*1a390*/  LDL.LU.64 R54, [R1+0xe8] ;  /* 0x0000e80001367983 */ /* 0x000f240000300a00 */
[----:B------:R-:W-:Y:S01]  /*1a3a0*/  IMAD.X R21, R17, 0x1, R133, P5 ;  /* 0x0000000111157824 */ /* 0x000fe200028e0685 */
[----:B------:R-:W-:-:S05]  /*1a3b0*/  IADD3 R16, P5, PT, R12, R132, RZ ;  /* 0x000000840c107210 */ /* 0x000fca0007fbe0ff */
[----:B------:R-:W-:Y:S01]  /*1a3c0*/  IMAD.X R17, R13, 0x1, R133, P5 ;  /* 0x000000010d117824 */ /* 0x000fe200028e0685 */
[----:B------:R-:W-:-:S05]  /*1a3d0*/  IADD3 R12, P5, PT, R8, R132, RZ ;  /* 0x00000084080c7210 */ /* 0x000fca0007fbe0ff */
[----:B------:R-:W-:Y:S01]  /*1a3e0*/  IMAD.X R13, R9, 0x1, R133, P5 ;  /* 0x00000001090d7824 */ /* 0x000fe200028e0685 */
[----:B------:R-:W-:-:S05]  /*1a3f0*/  IADD3 R8, P5, PT, R46, R132, RZ ;  /* 0x000000842e087210 */ /* 0x000fca0007fbe0ff */
[----:B------:R-:W-:Y:S02]  /*1a400*/  IMAD.X R9, R47, 0x1, R133, P5 ;  /* 0x000000012f097824 */ /* 0x000fe400028e0685 */
[----:B------:R-:W4:Y:S04]  /*1a410*/  LDL.LU.64 R46, [R1+0xf0] ;  /* 0x0000f000012e7983 */ /* 0x000f280000300a00 */
[----:B------:R-:W4:Y:S04]  /*1a420*/  LDL.LU.64 R50, [R1+0xf8] ;  /* 0x0000f80001327983 */ /* 0x000f280000300a00 */
[----:B------:R-:W4:Y:S04]  /*1a430*/  LDL.LU.64 R66, [R1+0x100] ;  /* 0x0001000001427983 */ /* 0x000f280000300a00 */
[----:B------:R-:W4:Y:S04]  /*1a440*/  LDL.LU.64 R58, [R1+0x108] ;  /* 0x00010800013a7983 */ /* 0x000f280000300a00 */
[----:B------:R-:W4:Y:S01]  /*1a450*/  LDL.LU.64 R62, [R1+0x110] ;  /* 0x00011000013e7983 */ /* 0x000f220000300a00 */
[----:B--2---:R-:W-:-:S03]  /*1a460*/  VIADD R4, R4, 0xfffffd4f ;  /* 0xfffffd4f04047836 */ /* 0x004fc60000000000 */
[----:B------:R-:W2:Y:S02]  /*1a470*/  LDL.LU.64 R92, [R1+0x118] ;  /* 0x00011800015c7983 */ /* 0x000ea40000300a00 */
[----:B------:R-:W-:Y:S02]  /*1a480*/  ISETP.GE.U32.AND P4, PT, R4, 0x7ffffcd0, PT ;  /* 0x7ffffcd00400780c */ /* 0x000fe40003f86070 */
[----:B-1----:R-:W-:Y:S01]  /*1a490*/  IADD3 R4, PT, PT, R6, -0x2b3, RZ ;  /* 0xfffffd4d06047810 */ /* 0x002fe20007ffe0ff */
[----:B------:R-:W2:Y:S01]  /*1a4a0*/  LDL.LU.64 R84, [R1+0x120] ;  /* 0x0001200001547983 */ /* 0x000ea20000300a00 */
[----:B------:R-:W1:Y:S02]  /*1a4b0*/  LDC R6, c[0x0][0x3a0] ;  /* 0x0000e800ff067b82 */ /* 0x000e640000000800 */
[----:B------:R-:W-:Y:S01]  /*1a4c0*/  ISETP.GE.U32.AND P1, PT, R4, 0x7ffffcce, PT ;  /* 0x7ffffcce0400780c */ /* 0x000fe20003f26070 */
[----:B------:R-:W2:Y:S01]  /*1a4d0*/  LDL.LU.64 R88, [R1+0x128] ;  /* 0x0001280001587983 */ /* 0x000ea20000300a00 */
[----:B---3--:R-:W-:-:S03]  /*1a4e0*/  VIADD R5, R5, 0xfffffd4e ;  /* 0xfffffd4e05057836 */ /* 0x008fc60000000000 */
[----:B------:R-:W3:Y:S01]  /*1a4f0*/  LDL.LU.64 R104, [R1+0x130] ;  /* 0x0001300001687983 */ /* 0x000ee20000300a00 */
[----:B------:R-:W1:Y:S01]  /*1a500*/  LDC R4, c[0x0][0x3a0] ;  /* 0x0000e800ff047b82 */ /* 0x000e620000000800 */
[----:B------:R-:W-:Y:S02]  /*1a510*/  ISETP.GE.U32.AND P3, PT, R5, 0x7ffffccf, PT ;  /* 0x7ffffccf0500780c */ /* 0x000fe40003f66070 */
[----:B------:R-:W-:Y:S04]  /*1a520*/  LDGSTS.E [R134+0xc0], desc[UR22][R32.64], !P4 ;  /* 0x000c000020867fae */ /* 0x000fe8000e1a1016 */
[----:B------:R-:W2:Y:S01]  /*1a530*/  LDL.LU.64 R96, [R1+0x138] ;  /* 0x0001380001607983 */ /* 0x000ea20000300a00 */
[----:B------:R-:W1:Y:S03]  /*1a540*/  LDC R5, c[0x0][0x3a0] ;  /* 0x0000e800ff057b82 */ /* 0x000e660000000800 */
[----:B------:R-:W2:Y:S04]  /*1a550*/  LDL.LU.64 R100, [R1+0x3b0] ;  /* 0x0003b00001647983 */ /* 0x000ea80000300a00 */
[----:B------:R-:W-:Y:S04]  /*1a560*/  LDGSTS.E [R134+0xc4], desc[UR22][R30.64], !P3 ;  /* 0x000c40001e867fae */ /* 0x000fe8000d9a1016 */
[----:B------:R-:W-:Y:S04]  /*1a570*/  LDGSTS.E [R134+0xc8], desc[UR22][R28.64], !P1 ;  /* 0x000c80001c867fae */ /* 0x000fe8000c9a1016 */
[----:B------:R-:W2:Y:S01]  /*1a580*/  LDL.LU.64 R222, [R1+0x3a8] ;  /* 0x0003a80001de7983 */ /* 0x000ea20000300a00 */
[----:B-1----:R-:W-:-:S03]  /*1a590*/  VIADD R4, R4, 0xfffffd4c ;  /* 0xfffffd4c04047836 */ /* 0x002fc60000000000 */
[----:B------:R-:W2:Y:S02]  /*1a5a0*/  LDL.LU.64 R108, [R1+0x3a0] ;  /* 0x0003a000016c7983 */ /* 0x000ea40000300a00 */
[----:B------:R-:W-:Y:S02]  /*1a5b0*/  ISETP.GE.U32.AND P4, PT, R4, 0x7ffffccd, PT ;  /* 0x7ffffccd0400780c */ /* 0x000fe40003f86070 */
[----:B------:R-:W-:Y:S01]  /*1a5c0*/  IADD3 R4, PT, PT, R6, -0x2b6, RZ ;  /* 0xfffffd4a06047810 */ /* 0x000fe20007ffe0ff */
[----:B------:R-:W-:Y:S01]  /*1a5d0*/  VIADD R5, R5, 0xfffffd4b ;  /* 0xfffffd4b05057836 */ /* 0x000fe20000000000 */
[----:B------:R-:W1:Y:S01]  /*1a5e0*/  LDC R6, c[0x0][0x3a0] ;  /* 0x0000e800ff067b82 */ /* 0x000e620000000800 */
[----:B------:R-:W2:Y:S01]  /*1a5f0*/  LDL.LU.64 R234, [R1+0x398] ;  /* 0x0003980001ea7983 */ /* 0x000ea20000300a00 */
[----:B------:R-:W-:Y:S02]  /*1a600*/  ISETP.GE.U32.AND P1, PT, R4, 0x7ffffccb, PT ;  /* 0x7ffffccb0400780c */ /* 0x000fe40003f26070 */
[----:B------:R-:W-:Y:S01]  /*1a610*/  ISETP.GE.U32.AND P3, PT, R5, 0x7ffffccc, PT ;  /* 0x7ffffccc0500780c */ /* 0x000fe20003f66070 */
[----:B------:R-:W2:Y:S03]  /*1a620*/  LDL.LU.64 R226, [R1+0x390] ;  /* 0x0003900001e27983 */ /* 0x000ea60000300a00 */
[----:B------:R-:W1:Y:S01]  /*1a630*/  LDC R4, c[0x0][0x3a0] ;  /* 0x0000e800ff047b82 */ /* 0x000e620000000800 */
[----:B------:R-:W-:Y:S04]  /*1a640*/  LDGSTS.E [R134+0xcc], desc[UR22][R26.64], !P4 ;  /* 0x000cc0001a867fae */ /* 0x000fe8000e1a1016 */
[----:B------:R-:W2:Y:S03]  /*1a650*/  LDL.LU.64 R228, [R1+0x388] ;  /* 0x0003880001e47983 */ /* 0x000ea60000300a00 */
[----:B------:R-:W1:Y:S01]  /*1a660*/  LDC R5, c[0x0][0x3a0] ;  /* 0x0000e800ff057b82 */ /* 0x000e620000000800 */
[----:B------:R-:W-:Y:S04]  /*1a670*/  LDGSTS.E [R134+0xd0], desc[UR22][R24.64], !P3 ;  /* 0x000d000018867fae */ /* 0x000fe8000d9a1016 */
[----:B------:R-:W-:Y:S04]  /*1a680*/  LDGSTS.E [R134+0xd4], desc[UR22][R22.64], !P1 ;  /* 0x000d400016867fae */ /* 0x000fe8000c9a1016 */
[----:B------:R-:W2:Y:S04]  /*1a690*/  LDL.LU.64 R232, [R1+0x380] ;  /* 0x0003800001e87983 */ /* 0x000ea80000300a00 */
[----:B------:R-:W2:Y:S01]  /*1a6a0*/  LDL.LU.64 R220, [R1+0x378] ;  /* 0x0003780001dc7983 */ /* 0x000ea20000300a00 */
[----:B-1----:R-:W-:-:S05]  /*1a6b0*/  VIADD R4, R4, 0xfffffd49 ;  /* 0xfffffd4904047836 */ /* 0x002fca0000000000 */
[----:B------:R-:W-:Y:S02]  /*1a6c0*/  ISETP.GE.U32.AND P4, PT, R4, 0x7ffffcca, PT ;  /* 0x7ffffcca0400780c */ /* 0x000fe40003f86070 */
[----:B------:R-:W-:Y:S01]  /*1a6d0*/  IADD3 R4, PT, PT, R6, -0x2b9, RZ ;  /* 0xfffffd4706047810 */ /* 0x000fe20007ffe0ff */
[----:B------:R-:W-:Y:S01]  /*1a6e0*/  VIADD R5, R5, 0xfffffd48 ;  /* 0xfffffd4805057836 */ /* 0x000fe20000000000 */
[----:B------:R-:W1:Y:S02]  /*1a6f0*/  LDC R6, c[0x0][0x3a0] ;  /* 0x0000e800ff067b82 */ /* 0x000e640000000800 */
[----:B------:R-:W-:-:S06]  /*1a700*/  ISETP.GE.U32.AND P1, PT, R4, 0x7ffffcc8, PT ;  /* 0x7ffffcc80400780c */ /* 0x000fcc0003f26070 */
[----:B------:R-:W1:Y:S01]  /*1a710*/  LDC R4, c[0x0][0x3a0] ;  /* 0x0000e800ff047b82 */ /* 0x000e620000000800 */
[----:B------:R-:W-:Y:S01]  /*1a720*/  ISETP.GE.U32.AND P3, PT, R5, 0x7ffffcc9, PT ;  /* 0x7ffffcc90500780c */ /* 0x000fe20003f66070 */
[----:B------:R-:W-:Y:S06]  /*1a730*/  LDGSTS.E [R134+0xd8], desc[UR22][R20.64], !P4 ;  /* 0x000d800014867fae */ /* 0x000fec000e1a1016 */
[----:B------:R-:W1:Y:S06]  /*1a740*/  LDC R5, c[0x0][0x3a0] ;  /* 0x0000e800ff057b82 */ /* 0x000e6c0000000800 */
[----:B------:R-:W-:Y:S04]  /*1a750*/  LDGSTS.E [R134+0xdc], desc[UR22][R16.64], !P3 ;  /* 0x000dc00010867fae */ /* 0x000fe8000d9a1016 */
[----:B------:R-:W-:Y:S01]  /*1a760*/  LDGSTS.E [R134+0xe0], desc[UR22][R12.64], !P1 ;  /* 0x000e00000c867fae */ /* 0x000fe2000c9a1016 */
[----:B-1----:R-:W-:-:S05]  /*1a770*/  VIADD R4, R4, 0xfffffd46 ;  /* 0xfffffd4604047836 */ /* 0x002fca0000000000 */
[----:B------:R-:W-:Y:S02]  /*1a780*/  ISETP.GE.U32.AND P4, PT, R4, 0x7ffffcc7, PT ;  /* 0x7ffffcc70400780c */ /* 0x000fe40003f86070 */
[----:B------:R-:W-:Y:S01]  /*1a790*/  IADD3 R4, PT, PT, R6, -0x2bc, RZ ;  /* 0xfffffd4406047810 */ /* 0x000fe20007ffe0ff */
[----:B------:R-:W-:-:S03]  /*1a7a0*/  VIADD R5, R5, 0xfffffd45 ;  /* 0xfffffd4505057836 */ /* 0x000fc60000000000 */
[----:B------:R-:W-:Y:S02]  /*1a7b0*/  ISETP.GE.U32.AND P1, PT, R4, 0x7ffffcc5, PT ;  /* 0x7ffffcc50400780c */ /* 0x000fe40003f26070 */
[----:B------:R-:W-:-:S05]  /*1a7c0*/  ISETP.GE.U32.AND P3, PT, R5, 0x7ffffcc6, PT ;  /* 0x7ffffcc60500780c */ /* 0x000fca0003f66070 */
[----:B------:R-:W-:Y:S01]  /*1a7d0*/  LDGSTS.E [R134+0xe4], desc[UR22][R8.64], !P4 ;  /* 0x000e400008867fae */ /* 0x000fe2000e1a1016 */
[----:B----4-:R-:W-:Y:S02]  /*1a7e0*/  IADD3 R4, P5, PT, R14, R132, RZ ;  /* 0x000000840e047210 */ /* 0x010fe40007fbe0ff */
[----:B------:R-:W1:Y:S03]  /*1a7f0*/  LDC R14, c[0x0][0x3a0] ;  /* 0x0000e800ff0e7b82 */ /* 0x000e660000000800 */
[----:B------:R-:W-:-:S05]  /*1a800*/  IMAD.X R5, R15, 0x1, R133, P5 ;  /* 0x000000010f057824 */ /* 0x000fca00028e0685 */
[----:B------:R-:W-:Y:S01]  /*1a810*/  LDGSTS.E [R134+0xe8], desc[UR22][R4.64], !P3 ;  /* 0x000e800004867fae */ /* 0x000fe2000d9a1016 */
[----:B------:R-:W-:Y:S02]  /*1a820*/  IADD3 R6, P5, PT, R10, R132, RZ ;  /* 0x000000840a067210 */ /* 0x000fe40007fbe0ff */
[----:B------:R-:W4:Y:S03]  /*1a830*/  LDC R10, c[0x0][0x3a0] ;  /* 0x0000e800ff0a7b82 */ /* 0x000f260000000800 */
[----:B------:R-:W-:-:S05]  /*1a840*/  IMAD.X R7, R11, 0x1, R133, P5 ;  /* 0x000000010b077824 */ /* 0x000fca00028e0685 */
[----:B------:R-:W1:Y:S01]  /*1a850*/  LDC R11, c[0x0][0x3a0] ;  /* 0x0000e800ff0b7b82 */ /* 0x000e620000000800 */
[----:B------:R-:W-:Y:S01]  /*1a860*/  LDGSTS.E [R134+0xec], desc[UR22][R6.64], !P1 ;  /* 0x000ec00006867fae */ /* 0x000fe2000c9a1016 */
[----:B----4-:R-:W-:-:S05]  /*1a870*/  VIADD R10, R10, 0xfffffd43 ;  /* 0xfffffd430a0a7836 */ /* 0x010fca0000000000 */
[----:B------:R-:W-:Y:S02]  /*1a880*/  ISETP.GE.U32.AND P4, PT, R10, 0x7ffffcc4, PT ;  /* 0x7ffffcc40a00780c */ /* 0x000fe40003f86070 */
[----:B-1----:R-:W-:Y:S01]  /*1a890*/  IADD3 R10, PT, PT, R14, -0x2bf, RZ ;  /* 0xfffffd410e0a7810 */ /* 0x002fe20007ffe0ff */
[----:B------:R-:W-:-:S03]  /*1a8a0*/  VIADD R11, R11, 0xfffffd42 ;  /* 0xfffffd420b0b7836 */ /* 0x000fc60000000000 */
[----:B------:R-:W-:Y:S02]  /*1a8b0*/  ISETP.GE.U32.AND P1, PT, R10, 0x7ffffcc2, PT ;  /* 0x7ffffcc20a00780c */ /* 0x000fe40003f26070 */
[-C--:B------:R-:W-:Y:S02]  /*1a8c0*/  IADD3 R10, P5, PT, R42, R132.reuse, RZ ;  /* 0x000000842a0a7210 */ /* 0x080fe40007fbe0ff */
[----:B------:R-:W-:Y:S01]  /*1a8d0*/  ISETP.GE.U32.AND P3, PT, R11, 0x7ffffcc3, PT ;  /* 0x7ffffcc30b00780c */ /* 0x000fe20003f66070 */
[----:B------:R-:W1:Y:S02]  /*1a8e0*/  LDC R42, c[0x0][0x3a0] ;  /* 0x0000e800ff2a7b82 */ /* 0x000e640000000800 */
[----:B------:R-:W-:Y:S01]  /*1a8f0*/  IMAD.X R11, R43, 0x1, R133, P5 ;  /* 0x000000012b0b7824 */ /* 0x000fe200028e0685 */
[----:B------:R-:W-:-:S04]  /*1a900*/  IADD3 R14, P5, PT, R18, R132, RZ ;  /* 0x00000084120e7210 */ /* 0x000fc80007fbe0ff */
[----:B------:R-:W-:Y:S01]  /*1a910*/  LDGSTS.E [R134+0xf0], desc[UR22][R10.64], !P4 ;  /* 0x000f00000a867fae */ /* 0x000fe2000e1a1016 */
[--C-:B------:R-:W-:Y:S01]  /*1a920*/  IMAD.X R15, R19, 0x1, R133.reuse, P5 ;  /* 0x00000001130f7824 */ /* 0x100fe200028e0685 */
[----:B------:R-:W-:Y:S02]  /*1a930*/  IADD3 R18, P5, PT, R38, R132, RZ ;  /* 0x0000008426127210 */ /* 0x000fe40007fbe0ff */
[----:B------:R-:W4:Y:S02]  /*1a940*/  LDC R38, c[0x0][0x3a0] ;  /* 0x0000e800ff267b82 */ /* 0x000f240000000800 */
[----:B------:R-:W-:Y:S01]  /*1a950*/  LDGSTS.E [R134+0xf4], desc[UR22][R14.64], !P3 ;  /* 0x000f40000e867fae */ /* 0x000fe2000d9a1016 */
[----:B------:R-:W-:-:S05]  /*1a960*/  IMAD.X R19, R39, 0x1, R133, P5 ;  /* 0x0000000127137824 */ /* 0x000fca00028e0685 */
[----:B------:R-:W3:Y:S01]  /*1a970*/  LDC R39, c[0x0][0x3a0] ;  /* 0x0000e800ff277b82 */ /* 0x000ee20000000800 */
[----:B------:R-:W-:Y:S01]  /*1a980*/  LDGSTS.E [R134+0xf8], desc[UR22][R18.64], !P1 ;  /* 0x000f800012867fae */ /* 0x000fe2000c9a1016 */
[----:B----4-:R-:W-:-:S05]  /*1a990*/  VIADD R38, R38, 0xfffffd40 ;  /* 0xfffffd4026267836 */ /* 0x010fca0000000000 */
[----:B------:R-:W-:Y:S02]  /*1a9a0*/  ISETP.GE.U32.AND P4, PT, R38, 0x7ffffcc1, PT ;  /* 0x7ffffcc12600780c */ /* 0x000fe40003f86070 */
[----:B-1----:R-:W-:Y:S01]  /*1a9b0*/  IADD3 R38, PT, PT, R42, -0x2c2, RZ ;  /* 0xfffffd3e2a267810 */ /* 0x002fe20007ffe0ff */
[----:B---3--:R-:W-:-:S03]  /*1a9c0*/  VIADD R39, R39, 0xfffffd3f ;  /* 0xfffffd3f27277836 */ /* 0x008fc60000000000 */
        /* <DEDUP_REMOVED lines=9> */
[----:B------:R-:W3:Y:S02]  /*1aa60*/  LDC R50, c[0x0][0x3a0] ;  /* 0x0000e800ff327b82 */ /* 0x000ee40000000800 */
[----:B------:R-:W-:Y:S01]  /*1aa70*/  LDGSTS.E [R134+0x100], desc[UR22][R42.64], !P3 ;  /* 0x001000002a867fae */ /* 0x000fe2000d9a1016 */
[----:B------:R-:W-:-:S05]  /*1aa80*/  IMAD.X R47, R51, 0x1, R133, P5 ;  /* 0x00000001332f7824 */ /* 0x000fca00028e0685 */
[----:B------:R-:W4:Y:S01]  /*1aa90*/  LDC R51, c[0x0][0x3a0] ;  /* 0x0000e800ff337b82 */ /* 0x000f220000000800 */
[----:B------:R-:W-:Y:S01]  /*1aaa0*/  LDGSTS.E [R134+0x104], desc[UR22][R46.64], !P1 ;  /* 0x001040002e867fae */ /* 0x000fe2000c9a1016 */
[----:B---3--:R-:W-:-:S05]  /*1aab0*/  VIADD R50, R50, 0xfffffd3d ;  /* 0xfffffd3d32327836 */ /* 0x008fca0000000000 */
[----:B------:R-:W-:Y:S02]  /*1aac0*/  ISETP.GE.U32.AND P4, PT, R50, 0x7ffffcbe, PT ;  /* 0x7ffffcbe3200780c */ /* 0x000fe40003f86070 */
[----:B-1----:R-:W-:Y:S01]  /*1aad0*/  IADD3 R50, PT, PT, R54, -0x2c5, RZ ;  /* 0xfffffd3b36327810 */ /* 0x002fe20007ffe0ff */
[----:B----4-:R-:W-:-:S03]  /*1aae0*/  VIADD R51, R51, 0xfffffd3c ;  /* 0xfffffd3c33337836 */ /* 0x010fc60000000000 */
        /* <DEDUP_REMOVED lines=19> */
[-C--:B--2---:R-:W-:Y:S02]  /*1ac20*/  IADD3 R62, P5, PT, R92, R132.reuse, RZ ;  /* 0x000000845c3e7210 */ /* 0x084fe40007fbe0ff */
[----:B------:R-:W-:Y:S01]  /*1ac30*/  ISETP.GE.U32.AND P3, PT, R63, 0x7ffffcba, PT ;  /* 0x7ffffcba3f00780c */ /* 0x000fe20003f66070 */
[----:B------:R-:W1:Y:S02]  /*1ac40*/  LDC R92, c[0x0][0x3a0] ;  /* 0x0000e800ff5c7b82 */ /* 0x000e640000000800 */
[----:B------:R-:W-:Y:S01]  /*1ac50*/  IMAD.X R63, R93, 0x1, R133, P5 ;  /* 0x000000015d3f7824 */ /* 0x000fe200028e0685 */
[----:B------:R-:W-:-:S04]  /*1ac60*/  IADD3 R66, P5, PT, R84, R132, RZ ;  /* 0x0000008454427210 */ /* 0x000fc80007fbe0ff */
[----:B------:R-:W-:Y:S01]  /*1ac70*/  LDGSTS.E [R134+0x114], desc[UR22][R62.64], !P4 ;  /* 0x001140003e867fae */ /* 0x000fe2000e1a1016 */
[--C-:B------:R-:W-:Y:S01]  /*1ac80*/  IMAD.X R67, R85, 0x1, R133.reuse, P5 ;  /* 0x0000000155437824 */ /* 0x100fe200028e0685 */
[----:B------:R-:W-:Y:S02]  /*1ac90*/  IADD3 R84, P5, PT, R88, R132, RZ ;  /* 0x0000008458547210 */ /* 0x000fe40007fbe0ff */
[----:B------:R-:W2:Y:S02]  /*1aca0*/  LDC R88, c[0x0][0x3a0] ;  /* 0x0000e800ff587b82 */ /* 0x000ea40000000800 */
[----:B------:R-:W-:Y:S01]  /*1acb0*/  LDGSTS.E [R134+0x118], desc[UR22][R66.64], !P3 ;  /* 0x0011800042867fae */ /* 0x000fe2000d9a1016 */
[----:B------:R-:W-:-:S05]  /*1acc0*/  IMAD.X R85, R89, 0x1, R133, P5 ;  /* 0x0000000159557824 */ /* 0x000fca00028e0685 */
[----:B------:R-:W3:Y:S01]  /*1acd0*/  LDC R89, c[0x0][0x3a0] ;  /* 0x0000e800ff597b82 */ /* 0x000ee20000000800 */
[----:B------:R-:W-:Y:S01]  /*1ace0*/  LDGSTS.E [R134+0x11c], desc[UR22][R84.64], !P1 ;  /* 0x0011c00054867fae */ /* 0x000fe2000c9a1016 */
[----:B--2---:R-:W-:-:S05]  /*1acf0*/  VIADD R88, R88, 0xfffffd37 ;  /* 0xfffffd3758587836 */ /* 0x004fca0000000000 */
        /* <DEDUP_REMOVED lines=22> */
[----:B------:R-:W-:Y:S02]  /*1ae60*/  IADD3 R100, P5, PT, R222, R132, RZ ;  /* 0x00000084de647210 */ /* 0x000fe40007fbe0ff */
[----:B------:R-:W-:-:S03]  /*1ae70*/  ISETP.GE.U32.AND P3, PT, R101, 0x7ffffcb4, PT ;  /* 0x7ffffcb46500780c */ /* 0x000fc60003f66070 */
[--C-:B------:R-:W-:Y:S01]  /*1ae80*/  IMAD.X R101, R223, 0x1, R133.reuse, P5 ;  /* 0x00000001df657824 */ /* 0x100fe200028e0685 */
[-C--:B------:R-:W-:Y:S01]  /*1ae90*/  IADD3 R104, P5, PT, R108, R132.reuse, RZ ;  /* 0x000000846c687210 */ /* 0x080fe20007fbe0ff */
[----:B------:R-:W2:Y:S04]  /*1aea0*/  LDL.LU.64 R222, [R1+0x370] ;  /* 0x0003700001de7983 */ /* 0x000ea80000300a00 */
[--C-:B------:R-:W-:Y:S01]  /*1aeb0*/  IMAD.X R105, R109, 0x1, R133.reuse, P5 ;  /* 0x000000016d697824 */ /* 0x100fe200028e0685 */
[-C--:B------:R-:W-:Y:S01]  /*1aec0*/  IADD3 R108, P5, PT, R234, R132.reuse, RZ ;  /* 0x00000084ea6c7210 */ /* 0x080fe20007fbe0ff */
[----:B------:R-:W-:Y:S01]  /*1aed0*/  VIADD R143, R143, 0xfffffd31 ;  /* 0xfffffd318f8f7836 */ /* 0x000fe20000000000 */
[----:B------:R-:W-:Y:S03]  /*1aee0*/  LDGSTS.E [R134+0x12c], desc[UR22][R100.64], !P4 ;  /* 0x0012c00064867fae */ /* 0x000fe6000e1a1016 */
[--C-:B------:R-:W-:Y:S01]  /*1aef0*/  IMAD.X R109, R235, 0x1, R133.reuse, P5 ;  /* 0x00000001eb6d7824 */ /* 0x100fe200028e0685 */
[----:B------:R-:W-:Y:S01]  /*1af00*/  ISETP.GE.U32.AND P4, PT, R143, 0x7ffffcb2, PT ;  /* 0x7ffffcb28f00780c */ /* 0x000fe20003f86070 */
[----:B------:R-:W3:Y:S01]  /*1af10*/  LDL.LU.64 R234, [R1+0x368] ;  /* 0x0003680001ea7983 */ /* 0x000ee20000300a00 */
[-C--:B------:R-:W-:Y:S01]  /*1af20*/  IADD3 R166, P5, PT, R226, R132.reuse, RZ ;  /* 0x00000084e2a67210 */ /* 0x080fe20007fbe0ff */
[----:B------:R-:W-:Y:S01]  /*1af30*/  VIADD R156, R156, 0xfffffd30 ;  /* 0xfffffd309c9c7836 */ /* 0x000fe20000000000 */
[----:B------:R-:W-:Y:S01]  /*1af40*/  IADD3 R143, PT, PT, R157, -0x2d1, RZ ;  /* 0xfffffd2f9d8f7810 */ /* 0x000fe20007ffe0ff */
[----:B------:R-:W-:Y:S02]  /*1af50*/  LDGSTS.E [R134+0x130], desc[UR22][R104.64], !P3 ;  /* 0x0013000068867fae */ /* 0x000fe4000d9a1016 */
[----:B------:R-:W-:Y:S01]  /*1af60*/  IMAD.X R167, R227, 0x1, R133, P5 ;  /* 0x00000001e3a77824 */ /* 0x000fe200028e0685 */
[----:B------:R-:W-:Y:S01]  /*1af70*/  IADD3 R158, P5, PT, R228, R132, RZ ;  /* 0x00000084e49e7210 */ /* 0x000fe20007fbe0ff */
[----:B------:R-:W-:Y:S01]  /*1af80*/  LDGSTS.E [R134+0x134], desc[UR22][R108.64], !P1 ;  /* 0x001340006c867fae */ /* 0x000fe2000c9a1016 */
[----:B------:R-:W-:-:S02]  /*1af90*/  ISETP.GE.U32.AND P3, PT, R156, 0x7ffffcb1, PT ;  /* 0x7ffffcb19c00780c */ /* 0x000fc40003f66070 */
[----:B------:R-:W-:Y:S01]  /*1afa0*/  ISETP.GE.U32.AND P1, PT, R143, 0x7ffffcb0, PT ;  /* 0x7ffffcb08f00780c */ /* 0x000fe20003f26070 */
[--C-:B------:R-:W-:Y:S01]  /*1afb0*/  IMAD.X R159, R229, 0x1, R133.reuse, P5 ;  /* 0x00000001e59f7824 */ /* 0x100fe200028e0685 */
[-C--:B------:R-:W-:Y:S01]  /*1afc0*/  IADD3 R156, P5, PT, R232, R132.reuse, RZ ;  /* 0x00000084e89c7210 */ /* 0x080fe20007fbe0ff */
[----:B------:R-:W-:Y:S01]  /*1afd0*/  STL.64 [R1+0xa8], R166 ;  /* 0x0000a8a601007387 */ /* 0x000fe20000100a00 */
[----:B------:R-:W1:Y:S03]  /*1afe0*/  LDC R143, c[0x0][0x3a0] ;  /* 0x0000e800ff8f7b82 */ /* 0x000e660000000800 */
[----:B------:R-:W-:Y:S01]  /*1aff0*/  IMAD.X R157, R233, 0x1, R133, P5 ;  /* 0x00000001e99d7824 */ /* 0x000fe200028e0685 */
[----:B------:R-:W-:Y:S04]  /*1b000*/  LDGSTS.E [R134+0x138], desc[UR22][R166.64], !P4 ;  /* 0x00138000a6867fae */ /* 0x000fe8000e1a1016 */
[----:B------:R-:W-:Y:S04]  /*1b010*/  STL.64 [R1+0xb0], R158 ;  /* 0x0000b09e01007387 */ /* 0x000fe80000100a00 */
[----:B------:R-:W-:Y:S04]  /*1b020*/  LDGSTS.E [R134+0x13c], desc[UR22][R158.64], !P3 ;  /* 0x0013c0009e867fae */ /* 0x000fe8000d9a1016 */
[----:B------:R4:W-:Y:S04]  /*1b030*/  STL.64 [R1+0xb8], R156 ;  /* 0x0000b89c01007387 */ /* 0x0009e80000100a00 */
[----:B------:R4:W-:Y:S04]  /*1b040*/  LDGSTS.E [R134+0x140], desc[UR22][R156.64], !P1 ;  /* 0x001400009c867fae */ /* 0x0009e8000c9a1016 */
[----:B------:R-:W3:Y:S04]  /*1b050*/  LDL.LU.64 R226, [R1+0x360] ;  /* 0x0003600001e27983 */ /* 0x000ee80000300a00 */
[----:B------:R-:W3:Y:S01]  /*1b060*/  LDL.LU.64 R228, [R1+0x358] ;  /* 0x0003580001e47983 */ /* 0x000ee20000300a00 */
[----:B----4-:R-:W4:Y:S03]  /*1b070*/  LDC R156, c[0x0][0x3a0] ;  /* 0x0000e800ff9c7b82 */ /* 0x010f260000000800 */
[----:B------:R-:W3:Y:S05]  /*1b080*/  LDL.LU.64 R232, [R1+0x350] ;  /* 0x0003500001e87983 */ /* 0x000eea0000300a00 */
[----:B------:R-:W4:Y:S01]  /*1b090*/  LDC R157, c[0x0][0x3a0] ;  /* 0x0000e800ff9d7b82 */ /* 0x000f220000000800 */
[----:B------:R-:W-:-:S05]  /*1b0a0*/  IADD3 R166, P5, PT, R220, R132, RZ ;  /* 0x00000084dca67210 */ /* 0x000fca0007fbe0ff */
[----:B------:R-:W-:Y:S02]  /*1b0b0*/  IMAD.X R167, R221, 0x1, R133, P5 ;  /* 0x00000001dda77824 */ /* 0x000fe400028e0685 */
[----:B-1----:R-:W-:Y:S02]  /*1b0c0*/  VIADD R143, R143, 0xfffffd2e ;  /* 0xfffffd2e8f8f7836 */ /* 0x002fe40000000000 */
[----:B----4-:R-:W-:-:S03]  /*1b0d0*/  VIADD R156, R156, 0xfffffd2d ;  /* 0xfffffd2d9c9c7836 */ /* 0x010fc60000000000 */
[----:B------:R-:W-:Y:S02]  /*1b0e0*/  ISETP.GE.U32.AND P4, PT, R143, 0x7ffffcaf, PT ;  /* 0x7ffffcaf8f00780c */ /* 0x000fe40003f86070 */
[----:B------:R-:W-:Y:S02]  /*1b0f0*/  ISETP.GE.U32.AND P3, PT, R156, 0x7ffffcae, PT ;  /* 0x7ffffcae9c00780c */ /* 0x000fe40003f66070 */
[----:B------:R-:W-:Y:S01]  /*1b100*/  IADD3 R143, PT, PT, R157, -0x2d4, RZ ;  /* 0xfffffd2c9d8f7810 */ /* 0x000fe20007ffe0ff */
[----:B------:R-:W-:Y:S01]  /*1b110*/  STL.64 [R1+0xc0], R166 ;  /* 0x0000c0a601007387 */ /* 0x000fe20000100a00 */
[----:B--2---:R-:W-:-:S07]  /*1b120*/  IADD3 R158, P5, PT, R222, R132, RZ ;  /* 0x00000084de9e7210 */ /* 0x004fce0007fbe0ff */
[----:B------:R-:W-:Y:S01]  /*1b130*/  LDGSTS.E [R134+0x144], desc[UR22][R166.64], !P4 ;  /* 0x00144000a6867fae */ /* 0x000fe2000e1a1016 */
[----:B------:R-:W-:Y:S01]  /*1b140*/  IMAD.X R159, R223, 0x1, R133, P5 ;  /* 0x00000001df9f7824 */ /* 0x000fe200028e0685 */
[----:B---3--:R-:W-:-:S04]  /*1b150*/  IADD3 R156, P5, PT, R234, R132, RZ ;  /* 0x00000084ea9c7210 */ /* 0x008fc80007fbe0ff */
[----:B------:R-:W-:Y:S01]  /*1b160*/  STL.64 [R1+0xc8], R158 ;  /* 0x0000c89e01007387 */ /* 0x000fe20000100a00 */
[----:B------:R-:W-:Y:S01]  /*1b170*/  IMAD.X R157, R235, 0x1, R133, P5 ;  /* 0x00000001eb9d7824 */ /* 0x000fe200028e0685 */
[----:B------:R-:W-:Y:S02]  /*1b180*/  ISETP.GE.U32.AND P1, PT, R143, 0x7ffffcad, PT ;  /* 0x7ffffcad8f00780c */ /* 0x000fe40003f26070 */
[----:B------:R-:W-:Y:S01]  /*1b190*/  LDGSTS.E [R134+0x148], desc[UR22][R158.64], !P3 ;  /* 0x001480009e867fae */ /* 0x000fe2000d9a1016 */
[----:B------:R-:W1:Y:S03]  /*1b1a0*/  LDC R143, c[0x0][0x3a0] ;  /* 0x0000e800ff8f7b82 */ /* 0x000e660000000800 */
[----:B------:R2:W-:Y:S04]  /*1b1b0*/  STL.64 [R1+0xd0], R156 ;  /* 0x0000d09c01007387 */ /* 0x0005e80000100a00 */
[----:B------:R-:W3:Y:S04]  /*1b1c0*/  LDL.LU.64 R220, [R1+0x348] ;  /* 0x0003480001dc7983 */ /* 0x000ee80000300a00 */
[----:B------:R-:W4:Y:S04]  /*1b1d0*/  LDL.LU.64 R222, [R1+0x340] ;  /* 0x0003400001de7983 */ /* 0x000f280000300a00 */
[----:B------:R-:W4:Y:S04]  /*1b1e0*/  LDL.LU.64 R234, [R1+0x338] ;  /* 0x0003380001ea7983 */ /* 0x000f280000300a00 */
[----:B------:R2:W-:Y:S02]  /*1b1f0*/  LDGSTS.E [R134+0x14c], desc[UR22][R156.64], !P1 ;  /* 0x0014c0009c867fae */ /* 0x0005e4000c9a1016 */
[----:B--2---:R-:W2:Y:S08]  /*1b200*/  LDC R156, c[0x0][0x3a0] ;  /* 0x0000e800ff9c7b82 */ /* 0x004eb00000000800 */
[----:B------:R-:W2:Y:S01]  /*1b210*/  LDC R157, c[0x0][0x3a0] ;  /* 0x0000e800ff9d7b82 */ /* 0x000ea20000000800 */
[----:B-1----:R-:W-:Y:S01]  /*1b220*/  VIADD R143, R143, 0xfffffd2b ;  /* 0xfffffd2b8f8f7836 */ /* 0x002fe20000000000 */
[----:B------:R-:W-:-:S04]  /*1b230*/  IADD3 R166, P5, PT, R226, R132, RZ ;  /* 0x00000084e2a67210 */ /* 0x000fc80007fbe0ff */
[----:B------:R-:W-:Y:S01]  /*1b240*/  ISETP.GE.U32.AND P4, PT, R143, 0x7ffffcac, PT ;  /* 0x7ffffcac8f00780c */ /* 0x000fe20003f86070 */
[----:B------:R-:W-:Y:S01]  /*1b250*/  IMAD.X R167, R227, 0x1, R133, P5 ;  /* 0x00000001e3a77824 */ /* 0x000fe200028e0685 */
[----:B------:R-:W-:Y:S01]  /*1b260*/  IADD3 R158, P5, PT, R228, R132, RZ ;  /* 0x00000084e49e7210 */ /* 0x000fe20007fbe0ff */
[----:B--2---:R-:W-:-:S04]  /*1b270*/  VIADD R156, R156, 0xfffffd2a ;  /* 0xfffffd2a9c9c7836 */ /* 0x004fc80000000000 */
[----:B------:R-:W-:-:S06]  /*1b280*/  IMAD.X R159, R229, 0x1, R133, P5 ;  /* 0x00000001e59f7824 */ /* 0x000fcc00028e0685 */
[----:B------:R-:W-:Y:S01]  /*1b290*/  LDGSTS.E [R134+0x150], desc[UR22][R166.64], !P4 ;  /* 0x00150000a6867fae */ /* 0x000fe2000e1a1016 */
[----:B------:R-:W-:Y:S02]  /*1b2a0*/  ISETP.GE.U32.AND P3, PT, R156, 0x7ffffcab, PT ;  /* 0x7ffffcab9c00780c */ /* 0x000fe40003f66070 */
[----:B------:R-:W-:-:S04]  /*1b2b0*/  IADD3 R143, PT, PT, R157, -0x2d7, RZ ;  /* 0xfffffd299d8f7810 */ /* 0x000fc80007ffe0ff */
[----:B------:R-:W-:Y:S02]  /*1b2c0*/  ISETP.GE.U32.AND P1, PT, R143, 0x7ffffcaa, PT ;  /* 0x7ffffcaa8f00780c */ /* 0x000fe40003f26070 */
[----:B------:R-:W-:Y:S01]  /*1b2d0*/  IADD3 R156, P5, PT, R232, R132, RZ ;  /* 0x00000084e89c7210 */ /* 0x000fe20007fbe0ff */
[----:B------:R-:W-:Y:S01]  /*1b2e0*/  STL.64 [R1+0xd8], R166 ;  /* 0x0000d8a601007387 */ /* 0x000fe20000100a00 */
[----:B------:R-:W1:Y:S03]  /*1b2f0*/  LDC R143, c[0x0][0x3a0] ;  /* 0x0000e800ff8f7b82 */ /* 0x000e660000000800 */
[----:B------:R-:W-:Y:S01]  /*1b300*/  IMAD.X R157, R233, 0x1, R133, P5 ;  /* 0x00000001e99d7824 */ /* 0x000fe200028e0685 */
[----:B------:R-:W-:Y:S04]  /*1b310*/  STL.64 [R1+0xe0], R158 ;  /* 0x0000e09e01007387 */ /* 0x000fe80000100a00 */
[----:B------:R-:W-:Y:S04]  /*1b320*/  LDGSTS.E [R134+0x154], desc[UR22][R158.64], !P3 ;  /* 0x001540009e867fae */ /* 0x000fe8000d9a1016 */
[----:B------:R2:W-:Y:S04]  /*1b330*/  STL.64 [R1+0xe8], R156 ;  /* 0x0000e89c01007387 */ /* 0x0005e80000100a00 */
[----:B------:R2:W-:Y:S04]  /*1b340*/  LDGSTS.E [R134+0x158], desc[UR22][R156.64], !P1 ;  /* 0x001580009c867fae */ /* 0x0005e8000c9a1016 */
[----:B------:R-:W4:Y:S04]  /*1b350*/  LDL.LU.64 R226, [R1+0x330] ;  /* 0x0003300001e27983 */ /* 0x000f280000300a00 */
[----:B------:R-:W4:Y:S01]  /*1b360*/  LDL.LU.64 R228, [R1+0x328] ;  /* 0x0003280001e47983 */ /* 0x000f220000300a00 */
[----:B--2---:R-:W2:Y:S03]  /*1b370*/  LDC R156, c[0x0][0x3a0] ;  /* 0x0000e800ff9c7b82 */ /* 0x004ea60000000800 */
[----:B------:R-:W4:Y:S05]  /*1b380*/  LDL.LU.64 R232, [R1+0x320] ;  /* 0x0003200001e87983 */ /* 0x000f2a0000300a00 */
[----:B------:R-:W2:Y:S01]  /*1b390*/  LDC R157, c[0x0][0x3a0] ;  /* 0x0000e800ff9d7b82 */ /* 0x000ea20000000800 */
[----:B-1----:R-:W-:-:S05]  /*1b3a0*/  VIADD R143, R143, 0xfffffd28 ;  /* 0xfffffd288f8f7836 */ /* 0x002fca0000000000 */
[----:B------:R-:W-:Y:S01]  /*1b3b0*/  ISETP.GE.U32.AND P4, PT, R143, 0x7ffffca9, PT ;  /* 0x7ffffca98f00780c */ /* 0x000fe20003f86070 */
[----:B--2---:R-:W-:-:S05]  /*1b3c0*/  VIADD R156, R156, 0xfffffd27 ;  /* 0xfffffd279c9c7836 */ /* 0x004fca0000000000 */
[----:B------:R-:W-:Y:S02]  /*1b3d0*/  ISETP.GE.U32.AND P3, PT, R156, 0x7ffffca8, PT ;  /* 0x7ffffca89c00780c */ /* 0x000fe40003f66070 */
[----:B------:R-:W-:Y:S02]  /*1b3e0*/  IADD3 R143, PT, PT, R157, -0x2da, RZ ;  /* 0xfffffd269d8f7810 */ /* 0x000fe40007ffe0ff */
[----:B---3--:R-:W-:-:S05]  /*1b3f0*/  IADD3 R166, P5, PT, R220, R132, RZ ;  /* 0x00000084dca67210 */ /* 0x008fca0007fbe0ff */
[--C-:B------:R-:W-:Y:S01]  /*1b400*/  IMAD.X R167, R221, 0x1, R133.reuse, P5 ;  /* 0x00000001dda77824 */ /* 0x100fe200028e0685 */
[-C--:B----4-:R-:W-:Y:S02]  /*1b410*/  IADD3 R158, P5, PT, R222, R132.reuse, RZ ;  /* 0x00000084de9e7210 */ /* 0x090fe40007fbe0ff */
[----:B------:R-:W-:Y:S02]  /*1b420*/  ISETP.GE.U32.AND P1, PT, R143, 0x7ffffca7, PT ;  /* 0x7ffffca78f00780c */ /* 0x000fe40003f26070 */
[----:B------:R-:W-:Y:S01]  /*1b430*/  STL.64 [R1+0xf0], R166 ;  /* 0x0000f0a601007387 */ /* 0x000fe20000100a00 */
[--C-:B------:R-:W-:Y:S01]  /*1b440*/  IMAD.X R159, R223, 0x1, R133.reuse, P5 ;  /* 0x00000001df9f7824 */ /* 0x100fe200028e0685 */
[----:B------:R-:W-:Y:S01]  /*1b450*/  IADD3 R156, P5, PT, R234, R132, RZ ;  /* 0x00000084ea9c7210 */ /* 0x000fe20007fbe0ff */
[----:B------:R-:W1:Y:S01]  /*1b460*/  LDC R143, c[0x0][0x3a0] ;  /* 0x0000e800ff8f7b82 */ /* 0x000e620000000800 */
[----:B------:R-:W-:Y:S03]  /*1b470*/  LDGSTS.E [R134+0x15c], desc[UR22][R166.64], !P4 ;  /* 0x0015c000a6867fae */ /* 0x000fe6000e1a1016 */
[----:B------:R-:W-:Y:S01]  /*1b480*/  IMAD.X R157, R235, 0x1, R133, P5 ;  /* 0x00000001eb9d7824 */ /* 0x000fe200028e0685 */
[----:B------:R-:W-:Y:S04]  /*1b490*/  STL.64 [R1+0xf8], R158 ;  /* 0x0000f89e01007387 */ /* 0x000fe80000100a00 */
[----:B------:R2:W-:Y:S04]  /*1b4a0*/  STL.64 [R1+0x100], R156 ;  /* 0x0001009c01007387 */ /* 0x0005e80000100a00 */
[----:B------:R-:W3:Y:S04]  /*1b4b0*/  LDL.LU.64 R220, [R1+0x318] ;  /* 0x0003180001dc7983 */ /* 0x000ee80000300a00 */
[----:B------:R-:W4:Y:S04]  /*1b4c0*/  LDL.LU.64 R222, [R1+0x310] ;  /* 0x0003100001de7983 */ /* 0x000f280000300a00 */
[----:B------:R-:W4:Y:S04]  /*1b4d0*/  LDL.LU.64 R234, [R1+0x308] ;  /* 0x0003080001ea7983 */ /* 0x000f280000300a00 */
[----:B------:R-:W-:Y:S04]  /*1b4e0*/  LDGSTS.E [R134+0x160], desc[UR22][R158.64], !P3 ;  /* 0x001600009e867fae */ /* 0x000fe8000d9a1016 */
[----:B------:R2:W-:Y:S02]  /*1b4f0*/  LDGSTS.E [R134+0x164], desc[UR22][R156.64], !P1 ;  /* 0x001640009c867fae */ /* 0x0005e4000c9a1016 */
[----:B--2---:R-:W2:Y:S08]  /*1b500*/  LDC R156, c[0x0][0x3a0] ;  /* 0x0000e800ff9c7b82 */ /* 0x004eb00000000800 */
[----:B------:R-:W2:Y:S01]  /*1b510*/  LDC R157, c[0x0][0x3a0] ;  /* 0x0000e800ff9d7b82 */ /* 0x000ea20000000800 */
[----:B-1----:R-:W-:-:S05]  /*1b520*/  VIADD R143, R143, 0xfffffd25 ;  /* 0xfffffd258f8f7836 */ /* 0x002fca0000000000 */
[----:B------:R-:W-:Y:S01]  /*1b530*/  ISETP.GE.U32.AND P4, PT, R143, 0x7ffffca6, PT ;  /* 0x7ffffca68f00780c */ /* 0x000fe20003f86070 */
[----:B--2---:R-:W-:Y:S01]  /*1b540*/  VIADD R156, R156, 0xfffffd24 ;  /* 0xfffffd249c9c7836 */ /* 0x004fe20000000000 */
[----:B------:R-:W-:Y:S02]  /*1b550*/  IADD3 R166, P5, PT, R226, R132, RZ ;  /* 0x00000084e2a67210 */ /* 0x000fe40007fbe0ff */
[----:B------:R-:W-:-:S03]  /*1b560*/  IADD3 R143, PT, PT, R157, -0x2dd, RZ ;  /* 0xfffffd239d8f7810 */ /* 0x000fc60007ffe0ff */
[--C-:B------:R-:W-:Y:S01]  /*1b570*/  IMAD.X R167, R227, 0x1, R133.reuse, P5 ;  /* 0x00000001e3a77824 */ /* 0x100fe200028e0685 */
[-C--:B------:R-:W-:Y:S02]  /*1b580*/  IADD3 R158, P5, PT, R228, R132.reuse, RZ ;  /* 0x00000084e49e7210 */ /* 0x080fe40007fbe0ff */
[----:B------:R-:W-:Y:S02]  /*1b590*/  ISETP.GE.U32.AND P3, PT, R156, 0x7ffffca5, PT ;  /* 0x7ffffca59c00780c */ /* 0x000fe40003f66070 */
[----:B------:R-:W-:Y:S01]  /*1b5a0*/  ISETP.GE.U32.AND P1, PT, R143, 0x7ffffca4, PT ;  /* 0x7ffffca48f00780c */ /* 0x000fe20003f26070 */
[--C-:B------:R-:W-:Y:S01]  /*1b5b0*/  IMAD.X R159, R229, 0x1, R133.reuse, P5 ;  /* 0x00000001e59f7824 */ /* 0x100fe200028e0685 */
[----:B------:R-:W-:Y:S01]  /*1b5c0*/  IADD3 R156, P5, PT, R232, R132, RZ ;  /* 0x00000084e89c7210 */ /* 0x000fe20007fbe0ff */
        /* <DEDUP_REMOVED lines=39> */
[----:B--2---:R-:W-:-:S05]  /*1b840*/  VIADD R156, R156, 0xfffffd1e ;  /* 0xfffffd1e9c9c7836 */ /* 0x004fca0000000000 */
[----:B------:R-:W-:Y:S02]  /*1b850*/  ISETP.GE.U32.AND P3, PT, R156, 0x7ffffc9f, PT ;  /* 0x7ffffc9f9c00780c */ /* 0x000fe40003f66070 */
[----:B------:R-:W-:Y:S02]  /*1b860*/  IADD3 R143, PT, PT, R157, -0x2e3, RZ ;  /* 0xfffffd1d9d8f7810 */ /* 0x000fe40007ffe0ff */
[----:B------:R-:W-:-:S05]  /*1b870*/  IADD3 R166, P5, PT, R226, R132, RZ ;  /* 0x00000084e2a67210 */ /* 0x000fca0007fbe0ff */
[--C-:B------:R-:W-:Y:S01]  /*1b880*/  IMAD.X R167, R227, 0x1, R133.reuse, P5 ;  /* 0x00000001e3a77824 */ /* 0x100fe200028e0685 */
[-C--:B------:R-:W-:Y:S02]  /*1b890*/  IADD3 R158, P5, PT, R228, R132.reuse, RZ ;  /* 0x00000084e49e7210 */ /* 0x080fe40007fbe0ff */
        /* <DEDUP_REMOVED lines=17> */
[----:B------:R-:W-:Y:S02]  /*1b9b0*/  ISETP.GE.U32.AND P4, PT, R143, 0x7ffffc9d, PT ;  /* 0x7ffffc9d8f00780c */ /* 0x000fe40003f86070 */
[----:B--2---:R-:W-:-:S04]  /*1b9c0*/  IADD3 R156, PT, PT, R156, -0x2e5, RZ ;  /* 0xfffffd1b9c9c7810 */ /* 0x004fc80007ffe0ff */
[----:B------:R-:W-:Y:S01]  /*1b9d0*/  ISETP.GE.U32.AND P3, PT, R156, 0x7ffffc9c, PT ;  /* 0x7ffffc9c9c00780c */ /* 0x000fe20003f66070 */
[----:B------:R-:W-:Y:S01]  /*1b9e0*/  VIADD R143, R157, 0xfffffd1a ;  /* 0xfffffd1a9d8f7836 */ /* 0x000fe20000000000 */
        /* <DEDUP_REMOVED lines=19> */
[----:B-1----:R-:W-:-:S04]  /*1bb20*/  IADD3 R143, PT, PT, R143, -0x2e7, RZ ;  /* 0xfffffd198f8f7810 */ /* 0x002fc80007ffe0ff */
[----:B------:R-:W-:Y:S01]  /*1bb30*/  ISETP.GE.U32.AND P4, PT, R143, 0x7ffffc9a, PT ;  /* 0x7ffffc9a8f00780c */ /* 0x000fe20003f86070 */
[----:B--2---:R-:W-:Y:S02]  /*1bb40*/  VIADD R156, R156, 0xfffffd18 ;  /* 0xfffffd189c9c7836 */ /* 0x004fe40000000000 */
[----:B------:R-:W-:-:S03]  /*1bb50*/  VIADD R143, R157, 0xfffffd17 ;  /* 0xfffffd179d8f7836 */ /* 0x000fc60000000000 */
[----:B------:R-:W-:Y:S02]  /*1bb60*/  ISETP.GE.U32.AND P3, PT, R156, 0x7ffffc99, PT ;  /* 0x7ffffc999c00780c */ /* 0x000fe40003f66070 */
[----:B------:R-:W-:Y:S02]  /*1bb70*/  ISETP.GE.U32.AND P1, PT, R143, 0x7ffffc98, PT ;  /* 0x7ffffc988f00780c */ /* 0x000fe40003f26070 */
[----:B------:R-:W1:Y:S01]  /*1bb80*/  LDC R143, c[0x0][0x3a0] ;  /* 0x0000e800ff8f7b82 */ /* 0x000e620000000800 */
[----:B------:R-:W-:-:S05]  /*1bb90*/  IADD3 R166, P5, PT, R226, R132, RZ ;  /* 0x00000084e2a67210 */ /* 0x000fca0007fbe0ff */
[----:B------:R-:W-:Y:S01]  /*1bba0*/  IMAD.X R167, R227, 0x1, R133, P5 ;  /* 0x00000001e3a77824 */ /* 0x000fe200028e0685 */
[----:B------:R-:W-:-:S04]  /*1bbb0*/  IADD3 R158, P5, PT, R228, R132, RZ ;  /* 0x00000084e49e7210 */ /* 0x000fc80007fbe0ff */
[----:B------:R-:W-:Y:S01]  /*1bbc0*/  LDGSTS.E [R134+0x198], desc[UR22][R166.64], !P4 ;  /* 0x00198000a6867fae */ /* 0x000fe2000e1a1016 */
[----:B------:R-:W-:Y:S01]  /*1bbd0*/  IMAD.X R159, R229, 0x1, R133, P5 ;  /* 0x00000001e59f7824 */ /* 0x000fe200028e0685 */
[----:B------:R-:W-:-:S04]  /*1bbe0*/  IADD3 R156, P5, PT, R232, R132, RZ ;  /* 0x00000084e89c7210 */ /* 0x000fc80007fbe0ff */
[----:B------:R-:W-:Y:S01]  /*1bbf0*/  IADD3.X R157, PT, PT, R233, R133, RZ, P5, !PT ;  /* 0x00000085e99d7210 */ /* 0x000fe20002ffe4ff */
[----:B------:R-:W-:Y:S04]  /*1bc00*/  STL.64 [R1+0x168], R166 ;  /* 0x000168a601007387 */ /* 0x000fe80000100a00 */
        /* <DEDUP_REMOVED lines=12> */
[----:B------:R-:W-:Y:S01]  /*1bcd0*/  ISETP.GE.U32.AND P3, PT, R156, 0x7ffffc96, PT ;  /* 0x7ffffc969c00780c */ /* 0x000fe20003f66070 */
[----:B------:R-:W-:Y:S01]  /*1bce0*/  VIADD R143, R157, 0xfffffd14 ;  /* 0xfffffd149d8f7836 */ /* 0x000fe20000000000 */
[----:B---3--:R-:W-:-:S05]  /*1bcf0*/  IADD3 R166, P5, PT, R220, R132, RZ ;  /* 0x00000084dca67210 */ /* 0x008fca0007fbe0ff */
[----:B------:R-:W-:Y:S01]  /*1bd00*/  IMAD.X R167, R221, 0x1, R133, P5 ;  /* 0x00000001dda77824 */ /* 0x000fe200028e0685 */
[----:B----4-:R-:W-:-:S04]  /*1bd10*/  IADD3 R158, P5, PT, R222, R132, RZ ;  /* 0x00000084de9e7210 */ /* 0x010fc80007fbe0ff */
[----:B------:R-:W-:Y:S01]  /*1bd20*/  IADD3.X R159, PT, PT, R223, R133, RZ, P5, !PT ;  /* 0x00000085df9f7210 */ /* 0x000fe20002ffe4ff */
[----:B------:R-:W-:Y:S01]  /*1bd30*/  LDGSTS.E [R134+0x1a4], desc[UR22][R166.64], !P4 ;  /* 0x001a4000a6867fae */ /* 0x000fe2000e1a1016 */
[----:B------:R-:W-:-:S03]  /*1bd40*/  IADD3 R156, P5, PT, R234, R132, RZ ;  /* 0x00000084ea9c7210 */ /* 0x000fc60007fbe0ff */
[----:B------:R-:W-:Y:S02]  /*1bd50*/  STL.64 [R1+0x180], R166 ;  /* 0x000180a601007387 */ /* 0x000fe40000100a00 */
[----:B------:R-:W-:Y:S02]  /*1bd60*/  IMAD.X R157, R235, 0x1, R133, P5 ;  /* 0x00000001eb9d7824 */ /* 0x000fe400028e0685 */
[----:B------:R-:W-:Y:S04]  /*1bd70*/  STL.64 [R1+0x188], R158 ;  /* 0x0001889e01007387 */ /* 0x000fe80000100a00 */
[----:B------:R1:W-:Y:S04]  /*1bd80*/  STL.64 [R1+0x198], R156 ;  /* 0x0001989c01007387 */ /* 0x0003e80000100a00 */
[----:B------:R-:W2:Y:S04]  /*1bd90*/  LDL.LU.64 R220, [R1+0x1c8] ;  /* 0x0001c80001dc7983 */ /* 0x000ea80000300a00 */
[----:B------:R-:W3:Y:S04]  /*1bda0*/  LDL.LU.64 R222, [R1+0x1d0] ;  /* 0x0001d00001de7983 */ /* 0x000ee80000300a00 */
[----:B------:R-:W4:Y:S01]  /*1bdb0*/  LDL.LU.64 R234, [R1+0x1d8] ;  /* 0x0001d80001ea7983 */ /* 0x000f220000300a00 */
[----:B------:R-:W-:-:S02]  /*1bdc0*/  ISETP.GE.U32.AND P1, PT, R143, 0x7ffffc95, PT ;  /* 0x7ffffc958f00780c */ /* 0x000fc40003f26070 */
[----:B------:R-:W1:Y:S01]  /*1bdd0*/  LDC R143, c[0x0][0x3a0] ;  /* 0x0000e800ff8f7b82 */ /* 0x000e620000000800 */
[----:B------:R-:W-:Y:S10]  /*1bde0*/  LDGSTS.E [R134+0x1a8], desc[UR22][R158.64], !P3 ;  /* 0x001a80009e867fae */ /* 0x000ff4000d9a1016 */
[----:B------:R1:W-:Y:S02]  /*1bdf0*/  LDGSTS.E [R134+0x1ac], desc[UR22][R156.64], !P1 ;  /* 0x001ac0009c867fae */ /* 0x0003e4000c9a1016 */
[----:B-1----:R-:W1:Y:S08]  /*1be00*/  LDC R156, c[0x0][0x3a0] ;  /* 0x0000e800ff9c7b82 */ /* 0x002e700000000800 */
[----:B------:R-:W1:Y:S01]  /*1be10*/  LDC R157, c[0x0][0x3a0] ;  /* 0x0000e800ff9d7b82 */ /* 0x000e620000000800 */
[----:B------:R-:W-:-:S05]  /*1be20*/  VIADD R143, R143, 0xfffffd13 ;  /* 0xfffffd138f8f7836 */ /* 0x000fca0000000000 */
[----:B------:R-:W-:Y:S01]  /*1be30*/  ISETP.GE.U32.AND P4, PT, R143, 0x7ffffc94, PT ;  /* 0x7ffffc948f00780c */ /* 0x000fe20003f86070 */
[----:B-1----:R-:W-:Y:S02]  /*1be40*/  VIADD R156, R156, 0xfffffd12 ;  /* 0xfffffd129c9c7836 */ /* 0x002fe40000000000 */
[----:B------:R-:W-:-:S03]  /*1be50*/  VIADD R143, R157, 0xfffffd11 ;  /* 0xfffffd119d8f7836 */ /* 0x000fc60000000000 */
[----:B------:R-:W-:Y:S02]  /*1be60*/  ISETP.GE.U32.AND P3, PT, R156, 0x7ffffc93, PT ;  /* 0x7ffffc939c00780c */ /* 0x000fe40003f66070 */
[----:B------:R-:W-:Y:S02]  /*1be70*/  ISETP.GE.U32.AND P1, PT, R143, 0x7ffffc92, PT ;  /* 0x7ffffc928f00780c */ /* 0x000fe40003f26070 */
[----:B------:R-:W1:Y:S01]  /*1be80*/  LDC R143, c[0x0][0x3a0] ;  /* 0x0000e800ff8f7b82 */ /* 0x000e620000000800 */
[----:B------:R-:W-:-:S04]  /*1be90*/  IADD3 R166, P5, PT, R226, R132, RZ ;  /* 0x00000084e2a67210 */ /* 0x000fc80007fbe0ff */
[----:B------:R-:W-:Y:S02]  /*1bea0*/  IADD3.X R167, PT, PT, R227, R133, RZ, P5, !PT ;  /* 0x00000085e3a77210 */ /* 0x000fe40002ffe4ff */
[----:B------:R-:W-:-:S03]  /*1beb0*/  IADD3 R158, P5, PT, R228, R132, RZ ;  /* 0x00000084e49e7210 */ /* 0x000fc60007fbe0ff */
[----:B------:R-:W-:Y:S02]  /*1bec0*/  LDGSTS.E [R134+0x1b0], desc[UR22][R166.64], !P4 ;  /* 0x001b0000a6867fae */ /* 0x000fe4000e1a1016 */
[--C-:B------:R-:W-:Y:S01]  /*1bed0*/  IMAD.X R159, R229, 0x1, R133.reuse, P5 ;  /* 0x00000001e59f7824 */ /* 0x100fe200028e0685 */
[----:B------:R-:W-:Y:S01]  /*1bee0*/  IADD3 R156, P5, PT, R232, R132, RZ ;  /* 0x00000084e89c7210 */ /* 0x000fe20007fbe0ff */
[----:B------:R-:W-:Y:S04]  /*1bef0*/  STL.64 [R1+0x1a0], R166 ;  /* 0x0001a0a601007387 */ /* 0x000fe80000100a00 */
[----:B------:R-:W-:Y:S01]  /*1bf00*/  IMAD.X R157, R233, 0x1, R133, P5 ;  /* 0x00000001e99d7824 */ /* 0x000fe200028e0685 */
[----:B------:R-:W-:Y:S04]  /*1bf10*/  STL.64 [R1+0x1a8], R158 ;  /* 0x0001a89e01007387 */ /* 0x000fe80000100a00 */
[----:B------:R-:W-:Y:S04]  /*1bf20*/  LDGSTS.E [R134+0x1b4], desc[UR22][R158.64], !P3 ;  /* 0x001b40009e867fae */ /* 0x000fe8000d9a1016 */
[----:B------:R1:W-:Y:S04]  /*1bf30*/  STL.64 [R1+0x1b8], R156 ;  /* 0x0001b89c01007387 */ /* 0x0003e80000100a00 */
[----:B------:R1:W-:Y:S04]  /*1bf40*/  LDGSTS.E [R134+0x1b8], desc[UR22][R156.64], !P1 ;  /* 0x001b80009c867fae */ /* 0x0003e8000c9a1016 */
[----:B------:R-:W4:Y:S04]  /*1bf50*/  LDL.LU.64 R226, [R1+0x1e8] ;  /* 0x0001e80001e27983 */ /* 0x000f280000300a00 */
[----:B------:R-:W4:Y:S01]  /*1bf60*/  LDL.LU.64 R228, [R1+0x1f0] ;  /* 0x0001f00001e47983 */ /* 0x000f220000300a00 */
[----:B-1----:R-:W1:Y:S03]  /*1bf70*/  LDC R156, c[0x0][0x3a0] ;  /* 0x0000e800ff9c7b82 */ /* 0x002e660000000800 */
[----:B------:R-:W4:Y:S05]  /*1bf80*/  LDL.LU.64 R232, [R1+0x1f8] ;  /* 0x0001f80001e87983 */ /* 0x000f2a0000300a00 */
[----:B------:R-:W1:Y:S01]  /*1bf90*/  LDC R157, c[0x0][0x3a0] ;  /* 0x0000e800ff9d7b82 */ /* 0x000e620000000800 */
[----:B------:R-:W-:-:S05]  /*1bfa0*/  VIADD R143, R143, 0xfffffd10 ;  /* 0xfffffd108f8f7836 */ /* 0x000fca0000000000 */
[----:B------:R-:W-:Y:S01]  /*1bfb0*/  ISETP.GE.U32.AND P4, PT, R143, 0x7ffffc91, PT ;  /* 0x7ffffc918f00780c */ /* 0x000fe20003f86070 */
[----:B-1----:R-:W-:-:S05]  /*1bfc0*/  VIADD R156, R156, 0xfffffd0f ;  /* 0xfffffd0f9c9c7836 */ /* 0x002fca0000000000 */
[----:B------:R-:W-:Y:S02]  /*1bfd0*/  ISETP.GE.U32.AND P3, PT, R156, 0x7ffffc90, PT ;  /* 0x7ffffc909c00780c */ /* 0x000fe40003f66070 */
[----:B------:R-:W-:Y:S02]  /*1bfe0*/  IADD3 R143, PT, PT, R157, -0x2f2, RZ ;  /* 0xfffffd0e9d8f7810 */ /* 0x000fe40007ffe0ff */
[----:B--2---:R-:W-:-:S05]  /*1bff0*/  IADD3 R166, P5, PT, R220, R132, RZ ;  /* 0x00000084dca67210 */ /* 0x004fca0007fbe0ff */
[--C-:B------:R-:W-:Y:S01]  /*1c000*/  IMAD.X R167, R221, 0x1, R133.reuse, P5 ;  /* 0x00000001dda77824 */ /* 0x100fe200028e0685 */
[-C--:B---3--:R-:W-:Y:S02]  /*1c010*/  IADD3 R158, P5, PT, R222, R132.reuse, RZ ;  /* 0x00000084de9e7210 */ /* 0x088fe40007fbe0ff */
[----:B------:R-:W-:Y:S02]  /*1c020*/  ISETP.GE.U32.AND P1, PT, R143, 0x7ffffc8f, PT ;  /* 0x7ffffc8f8f00780c */ /* 0x000fe40003f26070 */
[----:B------:R-:W-:Y:S01]  /*1c030*/  STL.64 [R1+0x1c8], R166 ;  /* 0x0001c8a601007387 */ /* 0x000fe20000100a00 */
[--C-:B------:R-:W-:Y:S01]  /*1c040*/  IMAD.X R159, R223, 0x1, R133.reuse, P5 ;  /* 0x00000001df9f7824 */ /* 0x100fe200028e0685 */
[----:B----4-:R-:W-:Y:S01]  /*1c050*/  IADD3 R156, P5, PT, R234, R132, RZ ;  /* 0x00000084ea9c7210 */ /* 0x010fe20007fbe0ff */
[----:B------:R-:W1:Y:S01]  /*1c060*/  LDC R143, c[0x0][0x3a0] ;  /* 0x0000e800ff8f7b82 */ /* 0x000e620000000800 */
[----:B------:R-:W-:Y:S03]  /*1c070*/  LDGSTS.E [R134+0x1bc], desc[UR22][R166.64], !P4 ;  /* 0x001bc000a6867fae */ /* 0x000fe6000e1a1016 */
[----:B------:R-:W-:Y:S01]  /*1c080*/  IMAD.X R157, R235, 0x1, R133, P5 ;  /* 0x00000001eb9d7824 */ /* 0x000fe200028e0685 */
[----:B------:R-:W-:Y:S04]  /*1c090*/  STL.64 [R1+0x1d0], R158 ;  /* 0x0001d09e01007387 */ /* 0x000fe80000100a00 */
[----:B------:R2:W-:Y:S04]  /*1c0a0*/  STL.64 [R1+0x1d8], R156 ;  /* 0x0001d89c01007387 */ /* 0x0005e80000100a00 */
[----:B------:R-:W3:Y:S04]  /*1c0b0*/  LDL.LU.64 R234, [R1+0x208] ;  /* 0x0002080001ea7983 */ /* 0x000ee80000300a00 */
[----:B------:R-:W4:Y:S04]  /*1c0c0*/  LDL.LU.64 R220, [R1+0x218] ;  /* 0x0002180001dc7983 */ /* 0x000f280000300a00 */
[----:B------:R-:W-:Y:S04]  /*1c0d0*/  LDGSTS.E [R134+0x1c0], desc[UR22][R158.64], !P3 ;  /* 0x001c00009e867fae */ /* 0x000fe8000d9a1016 */
[----:B------:R-:W4:Y:S04]  /*1c0e0*/  LDL.LU.64 R222, [R1+0x220] ;  /* 0x0002200001de7983 */ /* 0x000f280000300a00 */
[----:B------:R2:W-:Y:S02]  /*1c0f0*/  LDGSTS.E [R134+0x1c4], desc[UR22][R156.64], !P1 ;  /* 0x001c40009c867fae */ /* 0x0005e4000c9a1016 */
[----:B--2---:R-:W2:Y:S08]  /*1c100*/  LDC R156, c[0x0][0x3a0] ;  /* 0x0000e800ff9c7b82 */ /* 0x004eb00000000800 */
[----:B------:R-:W2:Y:S01]  /*1c110*/  LDC R157, c[0x0][0x3a0] ;  /* 0x0000e800ff9d7b82 */ /* 0x000ea20000000800 */
[----:B-1----:R-:W-:-:S05]  /*1c120*/  VIADD R143, R143, 0xfffffd0d ;  /* 0xfffffd0d8f8f7836 */ /* 0x002fca0000000000 */
[----:B------:R-:W-:Y:S02]  /*1c130*/  ISETP.GE.U32.AND P4, PT, R143, 0x7ffffc8e, PT ;  /* 0x7ffffc8e8f00780c */ /* 0x000fe40003f86070 */
[----:B--2---:R-:W-:-:S04]  /*1c140*/  IADD3 R156, PT, PT, R156, -0x2f4, RZ ;  /* 0xfffffd0c9c9c7810 */ /* 0x004fc80007ffe0ff */
[----:B------:R-:W-:Y:S01]  /*1c150*/  ISETP.GE.U32.AND P3, PT, R156, 0x7ffffc8d, PT ;  /* 0x7ffffc8d9c00780c */ /* 0x000fe20003f66070 */
[----:B------:R-:W-:Y:S01]  /*1c160*/  VIADD R143, R157, 0xfffffd0b ;  /* 0xfffffd0b9d8f7836 */ /* 0x000fe20000000000 */
[----:B------:R-:W-:-:S05]  /*1c170*/  IADD3 R166, P5, PT, R226, R132, RZ ;  /* 0x00000084e2a67210 */ /* 0x000fca0007fbe0ff */
[----:B------:R-:W-:Y:S01]  /*1c180*/  IMAD.X R167, R227, 0x1, R133, P5 ;  /* 0x00000001e3a77824 */ /* 0x000fe200028e0685 */
[----:B------:R-:W-:-:S04]  /*1c190*/  IADD3 R158, P5, PT, R228, R132, RZ ;  /* 0x00000084e49e7210 */ /* 0x000fc80007fbe0ff */
[----:B------:R-:W-:Y:S01]  /*1c1a0*/  LDGSTS.E [R134+0x1c8], desc[UR22][R166.64], !P4 ;  /* 0x001c8000a6867fae */ /* 0x000fe2000e1a1016 */
[--C-:B------:R-:W-:Y:S01]  /*1c1b0*/  IMAD.X R159, R229, 0x1, R133.reuse, P5 ;  /* 0x00000001e59f7824 */ /* 0x100fe200028e0685 */
[----:B------:R-:W-:Y:S02]  /*1c1c0*/  IADD3 R156, P5, PT, R232, R132, RZ ;  /* 0x00000084e89c7210 */ /* 0x000fe40007fbe0ff */
[----:B------:R-:W-:Y:S03]  /*1c1d0*/  STL.64 [R1+0x1e8], R166 ;  /* 0x0001e8a601007387 */ /* 0x000fe60000100a00 */
[----:B------:R-:W-:Y:S01]  /*1c1e0*/  IMAD.X R157, R233, 0x1, R133, P5 ;  /* 0x00000001e99d7824 */ /* 0x000fe200028e0685 */
[----:B------:R-:W-:Y:S04]  /*1c1f0*/  STL.64 [R1+0x1f0], R158 ;  /* 0x0001f09e01007387 */ /* 0x000fe80000100a00 */
[----:B------:R1:W-:Y:S04]  /*1c200*/  STL.64 [R1+0x1f8], R156 ;  /* 0x0001f89c01007387 */ /* 0x0003e80000100a00 */
[----:B------:R-:W2:Y:S04]  /*1c210*/  LDL.LU.64 R226, [R1+0x230] ;  /* 0x0002300001e27983 */ /* 0x000ea80000300a00 */
[----:B------:R-:W2:Y:S04]  /*1c220*/  LDL.LU.64 R228, [R1+0x238] ;  /* 0x0002380001e47983 */ /* 0x000ea80000300a00 */
[----:B------:R-:W2:Y:S01]  /*1c230*/  LDL.LU.64 R232, [R1+0x240] ;  /* 0x0002400001e87983 */ /* 0x000ea20000300a00 */
[----:B------:R-:W-:-:S02]  /*1c240*/  ISETP.GE.U32.AND P1, PT, R143, 0x7ffffc8c, PT ;  /* 0x7ffffc8c8f00780c */ /* 0x000fc40003f26070 */
[----:B------:R-:W3:Y:S01]  /*1c250*/  LDC R143, c[0x0][0x3a0] ;  /* 0x0000e800ff8f7b82 */ /* 0x000ee20000000800 */
[----:B------:R-:W-:Y:S10]  /*1c260*/  LDGSTS.E [R134+0x1cc], desc[UR22][R158.64], !P3 ;  /* 0x001cc0009e867fae */ /* 0x000ff4000d9a1016 */
[----:B------:R1:W-:Y:S02]  /*1c270*/  LDGSTS.E [R134+0x1d0], desc[UR22][R156.64], !P1 ;  /* 0x001d00009c867fae */ /* 0x0003e4000c9a1016 */
[----:B-1----:R-:W1:Y:S08]  /*1c280*/  LDC R156, c[0x0][0x3a0] ;  /* 0x0000e800ff9c7b82 */ /* 0x002e700000000800 */
[----:B------:R-:W1:Y:S01]  /*1c290*/  LDC R157, c[0x0][0x3a0] ;  /* 0x0000e800ff9d7b82 */ /* 0x000e620000000800 */
[----:B---3--:R-:W-:-:S05]  /*1c2a0*/  IADD3 R166, P5, PT, R234, R132, RZ ;  /* 0x00000084eaa67210 */ /* 0x008fca0007fbe0ff */
[----:B------:R-:W-:Y:S02]  /*1c2b0*/  IMAD.X R167, R235, 0x1, R133, P5 ;  /* 0x00000001eba77824 */ /* 0x000fe400028e0685 */
[----:B------:R-:W3:Y:S01]  /*1c2c0*/  LDL.LU.64 R234, [R1+0x278] ;  /* 0x0002780001ea7983 */ /* 0x000ee20000300a00 */
[----:B------:R-:W-:Y:S01]  /*1c2d0*/  IADD3 R143, PT, PT, R143, -0x2f6, RZ ;  /* 0xfffffd0a8f8f7810 */ /* 0x000fe20007ffe0ff */
[----:B-1----:R-:W-:-:S03]  /*1c2e0*/  VIADD R156, R156, 0xfffffd09 ;  /* 0xfffffd099c9c7836 */ /* 0x002fc60000000000 */
[----:B------:R-:W-:Y:S01]  /*1c2f0*/  ISETP.GE.U32.AND P4, PT, R143, 0x7ffffc8b, PT ;  /* 0x7ffffc8b8f00780c */ /* 0x000fe20003f86070 */
[----:B------:R-:W-:Y:S01]  /*1c300*/  VIADD R143, R157, 0xfffffd08 ;  /* 0xfffffd089d8f7836 */ /* 0x000fe20000000000 */
[-C--:B----4-:R-:W-:Y:S02]  /*1c310*/  IADD3 R158, P5, PT, R220, R132.reuse, RZ ;  /* 0x00000084dc9e7210 */ /* 0x090fe40007fbe0ff */
[----:B------:R-:W-:Y:S02]  /*1c320*/  ISETP.GE.U32.AND P3, PT, R156, 0x7ffffc8a, PT ;  /* 0x7ffffc8a9c00780c */ /* 0x000fe40003f66070 */
[----:B------:R-:W-:Y:S01]  /*1c330*/  ISETP.GE.U32.AND P1, PT, R143, 0x7ffffc89, PT ;  /* 0x7ffffc898f00780c */ /* 0x000fe20003f26070 */
[----:B------:R-:W-:Y:S01]  /*1c340*/  IMAD.X R159, R221, 0x1, R133, P5 ;  /* 0x00000001dd9f7824 */ /* 0x000fe200028e0685 */
[----:B------:R-:W-:Y:S01]  /*1c350*/  IADD3 R156, P5, PT, R222, R132, RZ ;  /* 0x00000084de9c7210 */ /* 0x000fe20007fbe0ff */
[----:B------:R-:W-:Y:S01]  /*1c360*/  STL.64 [R1+0x208], R166 ;  /* 0x000208a601007387 */ /* 0x000fe20000100a00 */
[----:B------:R-:W1:Y:S02]  /*1c370*/  LDC R143, c[0x0][0x3a0] ;  /* 0x0000e800ff8f7b82 */ /* 0x000e640000000800 */
[----:B------:R-:W-:Y:S01]  /*1c380*/  IADD3.X R157, PT, PT, R223, R133, RZ, P5, !PT ;  /* 0x00000085df9d7210 */ /* 0x000fe20002ffe4ff */
[----:B------:R-:W-:Y:S04]  /*1c390*/  LDGSTS.E [R134+0x1d4], desc[UR22][R166.64], !P4 ;  /* 0x001d4000a6867fae */ /* 0x000fe8000e1a1016 */
[----:B------:R-:W-:Y:S04]  /*1c3a0*/  STL.64 [R1+0x218], R158 ;  /* 0x0002189e01007387 */ /* 0x000fe80000100a00 */
[----:B------:R-:W-:Y:S04]  /*1c3b0*/  LDGSTS.E [R134+0x1d8], desc[UR22][R158.64], !P3 ;  /* 0x001d80009e867fae */ /* 0x000fe8000d9a1016 */
[----:B------:R4:W-:Y:S04]  /*1c3c0*/  STL.64 [R1+0x220], R156 ;  /* 0x0002209c01007387 */ /* 0x0009e80000100a00 */
[----:B------:R4:W-:Y:S02]  /*1c3d0*/  LDGSTS.E [R134+0x1dc], desc[UR22][R156.64], !P1 ;  /* 0x001dc0009c867fae */ /* 0x0009e4000c9a1016 */
[----:B----4-:R-:W4:Y:S08]  /*1c3e0*/  LDC R156, c[0x0][0x3a0] ;  /* 0x0000e800ff9c7b82 */ /* 0x010f300000000800 */
[----:B------:R-:W4:Y:S01]  /*1c3f0*/  LDC R157, c[0x0][0x3a0] ;  /* 0x0000e800ff9d7b82 */ /* 0x000f220000000800 */
[----:B-1----:R-:W-:-:S05]  /*1c400*/  VIADD R143, R143, 0xfffffd07 ;  /* 0xfffffd078f8f7836 */ /* 0x002fca0000000000 */
[----:B------:R-:W-:Y:S01]  /*1c410*/  ISETP.GE.U32.AND P4, PT, R143, 0x7ffffc88, PT ;  /* 0x7ffffc888f00780c */ /* 0x000fe20003f86070 */
[----:B----4-:R-:W-:-:S05]  /*1c420*/  VIADD R156, R156, 0xfffffd06 ;  /* 0xfffffd069c9c7836 */ /* 0x010fca0000000000 */
[----:B------:R-:W-:Y:S02]  /*1c430*/  ISETP.GE.U32.AND P3, PT, R156, 0x7ffffc87, PT ;  /* 0x7ffffc879c00780c */ /* 0x000fe40003f66070 */
[----:B------:R-:W1:Y:S01]  /*1c440*/  LDC R156, c[0x0][0x3a0] ;  /* 0x0000e800ff9c7b82 */ /* 0x000e620000000800 */
[----:B------:R-:W-:-:S05]  /*1c450*/  VIADD R143, R157, 0xfffffd05 ;  /* 0xfffffd059d8f7836 */ /* 0x000fca0000000000 */
[----:B------:R-:W-:Y:S02]  /*1c460*/  ISETP.GE.U32.AND P1, PT, R143, 0x7ffffc86, PT ;  /* 0x7ffffc868f00780c */ /* 0x000fe40003f26070 */
[----:B------:R-:W4:Y:S01]  /*1c470*/  LDC R143, c[0x0][0x3a0] ;  /* 0x0000e800ff8f7b82 */ /* 0x000f220000000800 */
[----:B--2---:R-:W-:-:S05]  /*1c480*/  IADD3 R168, P5, PT, R226, R132, RZ ;  /* 0x00000084e2a87210 */ /* 0x004fca0007fbe0ff */
[----:B------:R-:W-:Y:S01]  /*1c490*/  IMAD.X R169, R227, 0x1, R133, P5 ;  /* 0x00000001e3a97824 */ /* 0x000fe200028e0685 */
[----:B------:R-:W-:-:S04]  /*1c4a0*/  IADD3 R166, P5, PT, R228, R132, RZ ;  /* 0x00000084e4a67210 */ /* 0x000fc80007fbe0ff */
[----:B------:R-:W-:Y:S01]  /*1c4b0*/  IADD3.X R167, PT, PT, R229, R133, RZ, P5, !PT ;  /* 0x00000085e5a77210 */ /* 0x000fe20002ffe4ff */
[----:B------:R-:W-:Y:S01]  /*1c4c0*/  LDGSTS.E [R134+0x1e0], desc[UR22][R168.64], !P4 ;  /* 0x001e0000a8867fae */ /* 0x000fe2000e1a1016 */
[----:B------:R-:W-:-:S03]  /*1c4d0*/  IADD3 R158, P5, PT, R232, R132, RZ ;  /* 0x00000084e89e7210 */ /* 0x000fc60007fbe0ff */
[----:B------:R-:W-:Y:S02]  /*1c4e0*/  STL.64 [R1+0x230], R168 ;  /* 0x000230a801007387 */ /* 0x000fe40000100a00 */
[----:B------:R-:W-:Y:S02]  /*1c4f0*/  IMAD.X R159, R233, 0x1, R133, P5 ;  /* 0x00000001e99f7824 */ /* 0x000fe400028e0685 */
[----:B------:R-:W-:Y:S01]  /*1c500*/  STL.64 [R1+0x238], R166 ;  /* 0x000238a601007387 */ /* 0x000fe20000100a00 */
[----:B-1----:R-:W-:-:S03]  /*1c510*/  VIADD R156, R156, 0xfffffd04 ;  /* 0xfffffd049c9c7836 */ /* 0x002fc60000000000 */
[----:B------:R-:W-:Y:S04]  /*1c520*/  LDGSTS.E [R134+0x1e4], desc[UR22][R166.64], !P3 ;  /* 0x001e4000a6867fae */ /* 0x000fe8000d9a1016 */
[----:B------:R3:W-:Y:S04]  /*1c530*/  STL.64 [R1+0x240], R158 ;  /* 0x0002409e01007387 */ /* 0x0007e80000100a00 */
[----:B------:R3:W-:Y:S01]  /*1c540*/  LDGSTS.E [R134+0x1e8], desc[UR22][R158.64], !P1 ;  /* 0x001e80009e867fae */ /* 0x0007e2000c9a1016 */
[----:B------:R-:W-:Y:S01]  /*1c550*/  ISETP.GE.U32.AND P3, PT, R156, 0x7ffffc85, PT ;  /* 0x7ffffc859c00780c */ /* 0x000fe20003f66070 */
[----:B----4-:R-:W-:-:S05]  /*1c560*/  VIADD R143, R143, 0xfffffd03 ;  /* 0xfffffd038f8f7836 */ /* 0x010fca0000000000 */
[----:B------:R-:W-:Y:S02]  /*1c570*/  ISETP.GE.U32.AND P1, PT, R143, 0x7ffffc84, PT ;  /* 0x7ffffc848f00780c */ /* 0x000fe40003f26070 */
[----:B------:R-:W1:Y:S01]  /*1c580*/  LDC R143, c[0x0][0x3a0] ;  /* 0x0000e800ff8f7b82 */ /* 0x000e620000000800 */
[----:B---3--:R-:W-:-:S05]  /*1c590*/  IADD3 R158, P4, PT, R234, R132, RZ ;  /* 0x00000084ea9e7210 */ /* 0x008fca0007f9e0ff */
[----:B------:R-:W-:Y:S01]  /*1c5a0*/  IMAD.X R159, R235, 0x1, R133, P4 ;  /* 0x00000001eb9f7824 */ /* 0x000fe200020e0685 */
[-C--:B------:R-:W-:Y:S01]  /*1c5b0*/  IADD3 R156, P4, PT, R154, R132.reuse, RZ ;  /* 0x000000849a9c7210 */ /* 0x080fe20007f9e0ff */
[----:B-1----:R-:W-:Y:S01]  /*1c5c0*/  VIADD R143, R143, 0xfffffd01 ;  /* 0xfffffd018f8f7836 */ /* 0x002fe20000000000 */
[----:B------:R-:W1:Y:S02]  /*1c5d0*/  LDC R154, c[0x0][0x3a0] ;  /* 0x0000e800ff9a7b82 */ /* 0x000e640000000800 */
[----:B------:R-:W-:Y:S01]  /*1c5e0*/  IADD3.X R157, PT, PT, R155, R133, RZ, P4, !PT ;  /* 0x000000859b9d7210 */ /* 0x000fe200027fe4ff */
[----:B------:R2:W-:Y:S04]  /*1c5f0*/  STL.64 [R1+0x278], R158 ;  /* 0x0002789e01007387 */ /* 0x0005e80000100a00 */
[----:B------:R3:W-:Y:S01]  /*1c600*/  STL.64 [R1+0x288], R156 ;  /* 0x0002889c01007387 */ /* 0x0007e20000100a00 */
[----:B------:R-:W4:Y:S03]  /*1c610*/  LDC R155, c[0x0][0x3a0] ;  /* 0x0000e800ff9b7b82 */ /* 0x000f260000000800 */
[----:B------:R-:W4:Y:S04]  /*1c620*/  LDL.LU.64 R220, [R1+0x3d0] ;  /* 0x0003d00001dc7983 */ /* 0x000f280000300a00 */
[----:B------:R2:W-:Y:S01]  /*1c630*/  LDGSTS.E [R134+0x1ec], desc[UR22][R158.64], !P3 ;  /* 0x001ec0009e867fae */ /* 0x0005e2000d9a1016 */
[----:B------:R-:W1:Y:S03]  /*1c640*/  LDC R235, c[0x0][0x3a0] ;  /* 0x0000e800ffeb7b82 */ /* 0x000e660000000800 */
[----:B------:R-:W4:Y:S04]  /*1c650*/  LDL.LU.64 R222, [R1+0x2e0] ;  /* 0x0002e00001de7983 */ /* 0x000f280000300a00 */
[----:B------:R3:W-:Y:S01]  /*1c660*/  LDGSTS.E [R134+0x1f0], desc[UR22][R156.64], !P1 ;  /* 0x001f00009c867fae */ /* 0x0007e2000c9a1016 */
[----:B--2---:R-:W-:-:S05]  /*1c670*/  IADD3 R158, P4, PT, R152, R132, RZ ;  /* 0x00000084989e7210 */ /* 0x004fca0007f9e0ff */
[----:B------:R-:W-:-:S05]  /*1c680*/  IMAD.X R159, R153, 0x1, R133, P4 ;  /* 0x00000001999f7824 */ /* 0x000fca00020e0685 */
[----:B------:R-:W-:Y:S01]  /*1c690*/  STL.64 [R1+0x298], R158 ;  /* 0x0002989e01007387 */ /* 0x000fe20000100a00 */
[----:B---3--:R-:W-:-:S03]  /*1c6a0*/  IADD3 R156, P5, PT, R150, R132, RZ ;  /* 0x00000084969c7210 */ /* 0x008fc60007fbe0ff */
[----:B------:R-:W2:Y:S01]  /*1c6b0*/  LDL.LU.64 R226, [R1+0x2d0] ;  /* 0x0002d00001e27983 */ /* 0x000ea20000300a00 */
[----:B------:R-:W-:-:S03]  /*1c6c0*/  IADD3.X R157, PT, PT, R151, R133, RZ, P5, !PT ;  /* 0x00000085979d7210 */ /* 0x000fc60002ffe4ff */
[----:B------:R-:W3:Y:S01]  /*1c6d0*/  LDL.LU.64 R228, [R1+0x290] ;  /* 0x0002900001e47983 */ /* 0x000ee20000300a00 */
[----:B------:R-:W-:-:S03]  /*1c6e0*/  IADD3 R152, P5, PT, R148, R132, RZ ;  /* 0x0000008494987210 */ /* 0x000fc60007fbe0ff */
[----:B------:R-:W-:Y:S04]  /*1c6f0*/  STL.64 [R1+0x2a0], R156 ;  /* 0x0002a09c01007387 */ /* 0x000fe80000100a00 */
[----:B------:R-:W3:Y:S01]  /*1c700*/  LDL.LU.64 R210, [R1+0x270] ;  /* 0x0002700001d27983 */ /* 0x000ee20000300a00 */
[----:B------:R-:W-:-:S05]  /*1c710*/  IMAD.X R153, R149, 0x1, R133, P5 ;  /* 0x0000000195997824 */ /* 0x000fca00028e0685 */
[----:B------:R2:W-:Y:S04]  /*1c720*/  STL.64 [R1+0x2c0], R152 ;  /* 0x0002c09801007387 */ /* 0x0005e80000100a00 */
[----:B------:R-:W3:Y:S01]  /*1c730*/  LDL.LU.64 R232, [R1+0x228] ;  /* 0x0002280001e87983 */ /* 0x000ee20000300a00 */
[----:B-1----:R-:W-:Y:S02]  /*1c740*/  VIADD R154, R154, 0xfffffd02 ;  /* 0xfffffd029a9a7836 */ /* 0x002fe40000000000 */
[----:B----4-:R-:W-:Y:S01]  /*1c750*/  VIADD R166, R155, 0xfffffd00 ;  /* 0xfffffd009ba67836 */ /* 0x010fe20000000000 */
[----:B------:R-:W-:Y:S01]  /*1c760*/  ISETP.GE.U32.AND P1, PT, R143, 0x7ffffc82, PT ;  /* 0x7ffffc828f00780c */ /* 0x000fe20003f26070 */
[----:B------:R-:W4:Y:S01]  /*1c770*/  LDL.LU.64 R214, [R1+0xa0] ;  /* 0x0000a00001d67983 */ /* 0x000f220000300a00 */
[----:B------:R-:W-:-:S02]  /*1c780*/  ISETP.GE.U32.AND P3, PT, R154, 0x7ffffc83, PT ;  /* 0x7ffffc839a00780c */ /* 0x000fc40003f66070 */
[----:B------:R-:W-:Y:S01]  /*1c790*/  ISETP.GE.U32.AND P4, PT, R166, 0x7ffffc81, PT ;  /* 0x7ffffc81a600780c */ /* 0x000fe20003f86070 */
[----:B------:R-:W-:Y:S01]  /*1c7a0*/  VIADD R235, R235, 0x7f ;  /* 0x0000007febeb7836 */ /* 0x000fe20000000000 */
[----:B------:R-:W4:Y:S09]  /*1c7b0*/  LDL.LU.64 R216, [R1+0x3f8] ;  /* 0x0003f80001d87983 */ /* 0x000f320000300a00 */
[----:B------:R-:W-:Y:S04]  /*1c7c0*/  LDGSTS.E [R134+0x1f4], desc[UR22][R158.64], !P3 ;  /* 0x001f40009e867fae */ /* 0x000fe8000d9a1016 */
[----:B------:R-:W-:Y:S04]  /*1c7d0*/  LDGSTS.E [R134+0x1f8], desc[UR22][R156.64], !P1 ;  /* 0x001f80009c867fae */ /* 0x000fe8000c9a1016 */
[----:B------:R1:W-:Y:S01]  /*1c7e0*/  LDGSTS.E [R134+0x1fc], desc[UR22][R152.64], !P4 ;  /* 0x001fc00098867fae */ /* 0x0003e2000e1a1016 */
[----:B-----5:R-:W-:-:S02]  /*1c7f0*/  ISETP.GE.AND P3, PT, R2, UR5, PT ;  /* 0x0000000502007c0c */ /* 0x020fc4000bf66270 */
[----:B------:R-:W-:Y:S01]  /*1c800*/  ISETP.GT.AND P1, PT, R235, 0x2ff, PT ;  /* 0x000002ffeb00780c */ /* 0x000fe20003f24270 */
[----:B------:R-:W0:Y:S01]  /*1c810*/  LDGDEPBAR ;  /* 0x00000000000079af */ /* 0x000e220000000000 */
[----:B-1----:R-:W-:-:S04]  /*1c820*/  SHF.R.S32.HI R134, RZ, 0x1f, R135 ;  /* 0x0000001fff867819 */ /* 0x002fc80000011487 */
[C---:B------:R-:W-:Y:S01]  /*1c830*/  SHF.L.U64.HI R134, R135.reuse, 0x2, R134 ;  /* 0x0000000287867819 */ /* 0x040fe20000010286 */
[----:B------:R-:W-:Y:S01]  /*1c840*/  IMAD.SHL.U32 R135, R135, 0x4, RZ ;  /* 0x0000000487877824 */ /* 0x000fe200078e00ff */
[----:B------:R-:W-:-:S04]  /*1c850*/  SEL R143, RZ, 0x4, P3 ;  /* 0x00000004ff8f7807 */ /* 0x000fc80001800000 */
[----:B------:R-:W-:-:S04]  /*1c860*/  SEL R143, R143, RZ, P1 ;  /* 0x000000ff8f8f7207 */ /* 0x000fc80000800000 */
[----:B------:R-:W-:Y:S02]  /*1c870*/  ISETP.NE.U32.AND P1, PT, R143, RZ, PT ;  /* 0x000000ff8f00720c */ /* 0x000fe40003f25070 */
[----:B------:R-:W-:-:S05]  /*1c880*/  IADD3 R150, P3, PT, R220, R135, RZ ;  /* 0x00000087dc967210 */ /* 0x000fca0007f7e0ff */
[----:B------:R-:W-:Y:S01]  /*1c890*/  IMAD.X R151, R221, 0x1, R134, P3 ;  /* 0x00000001dd977824 */ /* 0x000fe200018e0686 */
[----:B------:R-:W-:-:S04]  /*1c8a0*/  IADD3 R148, P3, PT, R222, R135, RZ ;  /* 0x00000087de947210 */ /* 0x000fc80007f7e0ff */
[----:B------:R3:W-:Y:S04]  /*1c8b0*/  STL.64 [R1+0x2b8], R150 ;  /* 0x0002b89601007387 */ /* 0x0007e80000100a00 */
[----:B------:R-:W4:Y:S01]  /*1c8c0*/  LDL.LU.64 R220, [R1+0x3c0] ;  /* 0x0003c00001dc7983 */ /* 0x000f220000300a00 */
[----:B------:R-:W-:-:S03]  /*1c8d0*/  IADD3.X R149, PT, PT, R223, R134, RZ, P3, !PT ;  /* 0x00000086df957210 */ /* 0x000fc60001ffe4ff */
[----:B------:R3:W-:Y:S04]  /*1c8e0*/  LDGSTS.E [R252+0x78000], desc[UR22][R150.64], P1 ;  /* 0x7800000096fc7fae */ /* 0x0007e800089a1016 */
[----:B------:R1:W-:Y:S04]  /*1c8f0*/  STL.64 [R1+0x310], R148 ;  /* 0x0003109401007387 */ /* 0x0003e80000100a00 */
[----:B------:R-:W4:Y:S01]  /*1c900*/  LDL.LU.64 R222, [R1+0x2c8] ;  /* 0x0002c80001de7983 */ /* 0x000f220000300a00 */
[----:B--2---:R-:W-:-:S03]  /*1c910*/  IADD3 R152, P3, PT, R226, R135, RZ ;  /* 0x00000087e2987210 */ /* 0x004fc60007f7e0ff */
[----:B------:R1:W-:Y:S02]  /*1c920*/  LDGSTS.E [R252+0x78400], desc[UR22][R148.64], P1 ;  /* 0x7840000094fc7fae */ /* 0x0003e400089a1016 */
[--C-:B------:R-:W-:Y:S01]  /*1c930*/  IMAD.X R153, R227, 0x1, R134.reuse, P3 ;  /* 0x00000001e3997824 */ /* 0x100fe200018e0686 */
[-C--:B---3--:R-:W-:Y:S01]  /*1c940*/  IADD3 R150, P3, PT, R228, R135.reuse, RZ ;  /* 0x00000087e4967210 */ /* 0x088fe20007f7e0ff */
[----:B------:R-:W2:Y:S04]  /*1c950*/  LDL.LU.64 R226, [R1+0x280] ;  /* 0x0002800001e27983 */ /* 0x000ea80000300a00 */
[----:B------:R-:W-:Y:S01]  /*1c960*/  IMAD.X R151, R229, 0x1, R134, P3 ;  /* 0x00000001e5977824 */ /* 0x000fe200018e0686 */
[----:B------:R3:W-:Y:S01]  /*1c970*/  STL.64 [R1+0x350], R152 ;  /* 0x0003509801007387 */ /* 0x0007e20000100a00 */
[----:B-1----:R-:W-:-:S03]  /*1c980*/  IADD3 R148, P3, PT, R210, R135, RZ ;  /* 0x00000087d2947210 */ /* 0x002fc60007f7e0ff */
[----:B------:R-:W2:Y:S02]  /*1c990*/  LDL.LU.64 R228, [R1+0x268] ;  /* 0x0002680001e47983 */ /* 0x000ea40000300a00 */
[----:B------:R-:W-:Y:S02]  /*1c9a0*/  IMAD.X R149, R211, 0x1, R134, P3 ;  /* 0x00000001d3957824 */ /* 0x000fe400018e0686 */
[----:B------:R4:W-:Y:S04]  /*1c9b0*/  STL.64 [R1+0x390], R150 ;  /* 0x0003909601007387 */ /* 0x0009e80000100a00 */
[----:B------:R3:W-:Y:S04]  /*1c9c0*/  LDGSTS.E [R252+0x78800], desc[UR22][R152.64], P1 ;  /* 0x7880000098fc7fae */ /* 0x0007e800089a1016 */
[----:B------:R1:W-:Y:S04]  /*1c9d0*/  STL.64 [R1+0x3d0], R148 ;  /* 0x0003d09401007387 */ /* 0x0003e80000100a00 */
[----:B------:R-:W2:Y:S01]  /*1c9e0*/  LDL.LU.64 R210, [R1+0x210] ;  /* 0x0002100001d27983 */ /* 0x000ea20000300a00 */
[----:B---3--:R-:W-:-:S03]  /*1c9f0*/  IADD3 R152, P3, PT, R232, R135, RZ ;  /* 0x00000087e8987210 */ /* 0x008fc60007f7e0ff */
[----:B------:R4:W-:Y:S02]  /*1ca00*/  LDGSTS.E [R252+0x78c00], desc[UR22][R150.64], P1 ;  /* 0x78c0000096fc7fae */ /* 0x0009e400089a1016 */
[----:B------:R-:W-:Y:S02]  /*1ca10*/  IMAD.X R153, R233, 0x1, R134, P3 ;  /* 0x00000001e9997824 */ /* 0x000fe400018e0686 */
[----:B------:R1:W-:Y:S04]  /*1ca20*/  LDGSTS.E [R252+0x79000], desc[UR22][R148.64], P1 ;  /* 0x7900000094fc7fae */ /* 0x0003e800089a1016 */
[----:B------:R-:W3:Y:S01]  /*1ca30*/  LDL.LU.64 R232, [R1+0x70] ;  /* 0x0000700001e87983 */ /* 0x000ee20000300a00 */
[----:B----4-:R-:W-:-:S03]  /*1ca40*/  IADD3 R150, P3, PT, R214, R135, RZ ;  /* 0x00000087d6967210 */ /* 0x010fc60007f7e0ff */
[----:B------:R-:W-:Y:S01]  /*1ca50*/  LDGSTS.E [R252+0x79400], desc[UR22][R152.64], P1 ;  /* 0x7940000098fc7fae */ /* 0x000fe200089a1016 */
[----:B------:R-:W-:Y:S02]  /*1ca60*/  IADD3.X R151, PT, PT, R215, R134, RZ, P3, !PT ;  /* 0x00000086d7977210 */ /* 0x000fe40001ffe4ff */
[-C--:B-1----:R-:W-:Y:S01]  /*1ca70*/  IADD3 R148, P3, PT, R246, R135.reuse, RZ ;  /* 0x00000087f6947210 */ /* 0x082fe20007f7e0ff */
[----:B------:R-:W-:Y:S04]  /*1ca80*/  STL.64 [R1+0x438], R152 ;  /* 0x0004389801007387 */ /* 0x000fe80000100a00 */
[----:B------:R-:W-:Y:S01]  /*1ca90*/  IMAD.X R149, R247, 0x1, R134, P3 ;  /* 0x00000001f7957824 */ /* 0x000fe200018e0686 */
[----:B------:R1:W-:Y:S04]  /*1caa0*/  STL.64 [R1+0x488], R150 ;  /* 0x0004889601007387 */ /* 0x0003e80000100a00 */
[----:B------:R1:W-:Y:S04]  /*1cab0*/  LDGSTS.E [R252+0x79800], desc[UR22][R150.64], P1 ;  /* 0x7980000096fc7fae */ /* 0x0003e800089a1016 */
[----:B------:R4:W-:Y:S04]  /*1cac0*/  STL.64 [R1+0x4b8], R148 ;  /* 0x0004b89401007387 */ /* 0x0009e80000100a00 */
[----:B------:R4:W-:Y:S01]  /*1cad0*/  LDGSTS.E [R252+0x79c00], desc[UR22][R148.64], P1 ;  /* 0x79c0000094fc7fae */ /* 0x0009e200089a1016 */
[----:B-1----:R-:W-:-:S03]  /*1cae0*/  IADD3 R150, P3, PT, R216, R135, RZ ;  /* 0x00000087d8967210 */ /* 0x002fc60007f7e0ff */
[----:B------:R-:W3:Y:S02]  /*1caf0*/  LDL.LU.64 R214, [R1+0x418] ;  /* 0x0004180001d67983 */ /* 0x000ee40000300a00 */
[----:B------:R-:W-:Y:S02]  /*1cb00*/  IMAD.X R151, R217, 0x1, R134, P3 ;  /* 0x00000001d9977824 */ /* 0x000fe400018e0686 */
[----:B------:R-:W3:Y:S04]  /*1cb10*/  LDL.LU.64 R216, [R1+0x3d8] ;  /* 0x0003d80001d87983 */ /* 0x000ee80000300a00 */
[----:B------:R2:W-:Y:S04]  /*1cb20*/  STL.64 [R1+0x290], R150 ;  /* 0x0002909601007387 */ /* 0x0005e80000100a00 */
[----:B------:R2:W-:Y:S01]  /*1cb30*/  LDGSTS.E [R142+0x78080], desc[UR22][R150.64], P1 ;  /* 0x78080000968e7fae */ /* 0x0005e200089a1016 */
[----:B----4-:R-:W-:-:S05]  /*1cb40*/  IADD3 R148, P3, PT, R220, R135, RZ ;  /* 0x00000087dc947210 */ /* 0x010fca0007f7e0ff */
[----:B------:R-:W-:-:S05]  /*1cb50*/  IMAD.X R149, R221, 0x1, R134, P3 ;  /* 0x00000001dd957824 */ /* 0x000fca00018e0686 */
[----:B------:R1:W-:Y:S01]  /*1cb60*/  STL.64 [R1+0x300], R148 ;  /* 0x0003009401007387 */ /* 0x0003e20000100a00 */
[----:B------:R-:W-:-:S03]  /*1cb70*/  IADD3 R152, P3, PT, R222, R135, RZ ;  /* 0x00000087de987210 */ /* 0x000fc60007f7e0ff */
[----:B------:R-:W4:Y:S02]  /*1cb80*/  LDL.LU.64 R220, [R1+0x2d8] ;  /* 0x0002d80001dc7983 */ /* 0x000f240000300a00 */
[----:B------:R-:W-:Y:S02]  /*1cb90*/  IMAD.X R153, R223, 0x1, R134, P3 ;  /* 0x00000001df997824 */ /* 0x000fe400018e0686 */
[----:B------:R1:W-:Y:S04]  /*1cba0*/  LDGSTS.E [R142+0x78480], desc[UR22][R148.64], P1 ;  /* 0x78480000948e7fae */ /* 0x0003e800089a1016 */
[----:B------:R-:W4:Y:S01]  /*1cbb0*/  LDL.LU.64 R222, [R1+0x2a8] ;  /* 0x0002a80001de7983 */ /* 0x000f220000300a00 */
[----:B--2---:R-:W-:-:S03]  /*1cbc0*/  IADD3 R150, P3, PT, R226, R135, RZ ;  /* 0x00000087e2967210 */ /* 0x004fc60007f7e0ff */
[----:B------:R2:W-:Y:S01]  /*1cbd0*/  STL.64 [R1+0x340], R152 ;  /* 0x0003409801007387 */ /* 0x0005e20000100a00 */
[----:B------:R-:W-:-:S03]  /*1cbe0*/  IADD3.X R151, PT, PT, R227, R134, RZ, P3, !PT ;  /* 0x00000086e3977210 */ /* 0x000fc60001ffe4ff */
[----:B------:R-:W4:Y:S01]  /*1cbf0*/  LDL.LU.64 R226, [R1+0x250] ;  /* 0x0002500001e27983 */ /* 0x000f220000300a00 */
[----:B-1----:R-:W-:-:S03]  /*1cc00*/  IADD3 R148, P3, PT, R228, R135, RZ ;  /* 0x00000087e4947210 */ /* 0x002fc60007f7e0ff */
[----:B------:R2:W-:Y:S02]  /*1cc10*/  LDGSTS.E [R142+0x78880], desc[UR22][R152.64], P1 ;  /* 0x78880000988e7fae */ /* 0x0005e400089a1016 */
[----:B------:R-:W-:Y:S02]  /*1cc20*/  IMAD.X R149, R229, 0x1, R134, P3 ;  /* 0x00000001e5957824 */ /* 0x000fe400018e0686 */
[----:B------:R3:W-:Y:S04]  /*1cc30*/  STL.64 [R1+0x380], R150 ;  /* 0x0003809601007387 */ /* 0x0007e80000100a00 */
[----:B------:R1:W-:Y:S04]  /*1cc40*/  STL.64 [R1+0x3c0], R148 ;  /* 0x0003c09401007387 */ /* 0x0003e80000100a00 */
[----:B------:R-:W4:Y:S01]  /*1cc50*/  LDL.LU.64 R228, [R1+0x200] ;  /* 0x0002000001e47983 */ /* 0x000f220000300a00 */
[----:B--2---:R-:W-:-:S03]  /*1cc60*/  IADD3 R152, P3, PT, R210, R135, RZ ;  /* 0x00000087d2987210 */ /* 0x004fc60007f7e0ff */
[----:B------:R3:W-:Y:S02]  /*1cc70*/  LDGSTS.E [R142+0x78c80], desc[UR22][R150.64], P1 ;  /* 0x78c80000968e7fae */ /* 0x0007e400089a1016 */
[----:B------:R-:W-:Y:S02]  /*1cc80*/  IMAD.X R153, R211, 0x1, R134, P3 ;  /* 0x00000001d3997824 */ /* 0x000fe400018e0686 */
[----:B------:R1:W-:Y:S04]  /*1cc90*/  LDGSTS.E [R142+0x79080], desc[UR22][R148.64], P1 ;  /* 0x79080000948e7fae */ /* 0x0003e800089a1016 */
[----:B------:R-:W2:Y:S01]  /*1cca0*/  LDL.LU.64 R210, [R1+0x60] ;  /* 0x0000600001d27983 */ /* 0x000ea20000300a00 */
[----:B---3--:R-:W-:-:S03]  /*1ccb0*/  IADD3 R150, P3, PT, R232, R135, RZ ;  /* 0x00000087e8967210 */ /* 0x008fc60007f7e0ff */
[----:B------:R-:W-:Y:S02]  /*1ccc0*/  LDGSTS.E [R142+0x79480], desc[UR22][R152.64], P1 ;  /* 0x79480000988e7fae */ /* 0x000fe400089a1016 */
[--C-:B------:R-:W-:Y:S01]  /*1ccd0*/  IMAD.X R151, R233, 0x1, R134.reuse, P3 ;  /* 0x00000001e9977824 */ /* 0x100fe200018e0686 */
[-C--:B-1----:R-:W-:Y:S01]  /*1cce0*/  IADD3 R148, P3, PT, R244, R135.reuse, RZ ;  /* 0x00000087f4947210 */ /* 0x082fe20007f7e0ff */
[----:B------:R-:W-:Y:S04]  /*1ccf0*/  STL.64 [R1+0x410], R152 ;  /* 0x0004109801007387 */ /* 0x000fe80000100a00 */
[----:B------:R-:W-:Y:S01]  /*1cd00*/  IMAD.X R149, R245, 0x1, R134, P3 ;  /* 0x00000001f5957824 */ /* 0x000fe200018e0686 */
[----:B------:R-:W-:Y:S04]  /*1cd10*/  STL.64 [R1+0x458], R150 ;  /* 0x0004589601007387 */ /* 0x000fe80000100a00 */
[----:B------:R1:W-:Y:S04]  /*1cd20*/  STL.64 [R1+0x4b0], R148 ;  /* 0x0004b09401007387 */ /* 0x0003e80000100a00 */
[----:B------:R-:W3:Y:S04]  /*1cd30*/  LDL.LU.64 R232, [R1+0x450] ;  /* 0x0004500001e87983 */ /* 0x000ee80000300a00 */
[----:B------:R-:W-:Y:S04]  /*1cd40*/  LDGSTS.E [R142+0x79880], desc[UR22][R150.64], P1 ;  /* 0x79880000968e7fae */ /* 0x000fe800089a1016 */
[----:B------:R1:W-:Y:S02]  /*1cd50*/  LDGSTS.E [R142+0x79c80], desc[UR22][R148.64], P1 ;  /* 0x79c80000948e7fae */ /* 0x0003e400089a1016 */
[----:B-1----:R-:W-:-:S04]  /*1cd60*/  IADD3 R148, P3, PT, R214, R135, RZ ;  /* 0x00000087d6947210 */ /* 0x002fc80007f7e0ff */
[----:B------:R-:W-:Y:S02]  /*1cd70*/  IADD3.X R149, PT, PT, R215, R134, RZ, P3, !PT ;  /* 0x00000086d7957210 */ /* 0x000fe40001ffe4ff */
[----:B------:R-:W3:Y:S01]  /*1cd80*/  LDL.LU.64 R214, [R1+0x408] ;  /* 0x0004080001d67983 */ /* 0x000ee20000300a00 */
[----:B------:R-:W-:-:S03]  /*1cd90*/  IADD3 R142, P3, PT, R216, R135, RZ ;  /* 0x00000087d88e7210 */ /* 0x000fc60007f7e0ff */
[----:B------:R1:W-:Y:S02]  /*1cda0*/  LDGSTS.E [R141+0x78100], desc[UR22][R148.64], P1 ;  /* 0x78100000948d7fae */ /* 0x0003e400089a1016 */
[----:B------:R-:W-:Y:S02]  /*1cdb0*/  IMAD.X R143, R217, 0x1, R134, P3 ;  /* 0x00000001d98f7824 */ /* 0x000fe400018e0686 */
[----:B------:R1:W-:Y:S04]  /*1cdc0*/  STL.64 [R1+0x280], R148 ;  /* 0x0002809401007387 */ /* 0x0003e80000100a00 */
[----:B------:R1:W-:Y:S04]  /*1cdd0*/  STL.64 [R1+0x2e0], R142 ;  /* 0x0002e08e01007387 */ /* 0x0003e80000100a00 */
[----:B------:R-:W3:Y:S04]  /*1cde0*/  LDL.LU.64 R216, [R1+0x3c8] ;  /* 0x0003c80001d87983 */ /* 0x000ee80000300a00 */
[----:B------:R1:W-:Y:S01]  /*1cdf0*/  LDGSTS.E [R141+0x78500], desc[UR22][R142.64], P1 ;  /* 0x785000008e8d7fae */ /* 0x0003e200089a1016 */
[----:B----4-:R-:W-:-:S05]  /*1ce00*/  IADD3 R150, P3, PT, R220, R135, RZ ;  /* 0x00000087dc967210 */ /* 0x010fca0007f7e0ff */
[----:B------:R-:W-:Y:S02]  /*1ce10*/  IMAD.X R151, R221, 0x1, R134, P3 ;  /* 0x00000001dd977824 */ /* 0x000fe400018e0686 */
[----:B------:R-:W4:Y:S01]  /*1ce20*/  LDL.LU.64 R220, [R1+0x2b0] ;  /* 0x0002b00001dc7983 */ /* 0x000f220000300a00 */
[----:B-1----:R-:W-:-:S03]  /*1ce30*/  IADD3 R148, P3, PT, R222, R135, RZ ;  /* 0x00000087de947210 */ /* 0x002fc60007f7e0ff */
[----:B------:R1:W-:Y:S02]  /*1ce40*/  LDGSTS.E [R141+0x78900], desc[UR22][R150.64], P1 ;  /* 0x78900000968d7fae */ /* 0x0003e400089a1016 */
[--C-:B------:R-:W-:Y:S01]  /*1ce50*/  IMAD.X R149, R223, 0x1, R134.reuse, P3 ;  /* 0x00000001df957824 */ /* 0x100fe200018e0686 */
[----:B------:R-:W-:Y:S01]  /*1ce60*/  IADD3 R142, P3, PT, R226, R135, RZ ;  /* 0x00000087e28e7210 */ /* 0x000fe20007f7e0ff */
[----:B------:R1:W-:Y:S04]  /*1ce70*/  STL.64 [R1+0x320], R150 ;  /* 0x0003209601007387 */ /* 0x0003e80000100a00 */
[----:B------:R-:W4:Y:S01]  /*1ce80*/  LDL.LU.64 R222, [R1+0x258] ;  /* 0x0002580001de7983 */ /* 0x000f220000300a00 */
[----:B------:R-:W-:-:S03]  /*1ce90*/  IMAD.X R143, R227, 0x1, R134, P3 ;  /* 0x00000001e38f7824 */ /* 0x000fc600018e0686 */
[----:B------:R2:W-:Y:S04]  /*1cea0*/  STL.64 [R1+0x360], R148 ;  /* 0x0003609401007387 */ /* 0x0005e80000100a00 */
[----:B------:R2:W-:Y:S01]  /*1ceb0*/  STL.64 [R1+0x3a0], R142 ;  /* 0x0003a08e01007387 */ /* 0x0005e20000100a00 */
[----:B-1----:R-:W-:-:S03]  /*1cec0*/  IADD3 R150, P3, PT, R228, R135, RZ ;  /* 0x00000087e4967210 */ /* 0x002fc60007f7e0ff */
[----:B------:R-:W4:Y:S01]  /*1ced0*/  LDL.LU.64 R226, [R1+0x1e0] ;  /* 0x0001e00001e27983 */ /* 0x000f220000300a00 */
[----:B------:R-:W-:-:S03]  /*1cee0*/  IADD3.X R151, PT, PT, R229, R134, RZ, P3, !PT ;  /* 0x00000086e5977210 */ /* 0x000fc60001ffe4ff */
[----:B------:R2:W-:Y:S04]  /*1cef0*/  LDGSTS.E [R141+0x78d00], desc[UR22][R148.64], P1 ;  /* 0x78d00000948d7fae */ /* 0x0005e800089a1016 */
[----:B------:R-:W4:Y:S04]  /*1cf00*/  LDL.LU.64 R228, [R1+0x40] ;  /* 0x0000400001e47983 */ /* 0x000f280000300a00 */
[----:B------:R1:W-:Y:S01]  /*1cf10*/  LDGSTS.E [R141+0x79100], desc[UR22][R142.64], P1 ;  /* 0x791000008e8d7fae */ /* 0x0003e200089a1016 */
[----:B--2---:R-:W-:-:S03]  /*1cf20*/  IADD3 R148, P3, PT, R210, R135, RZ ;  /* 0x00000087d2947210 */ /* 0x004fc60007f7e0ff */
[----:B------:R-:W-:Y:S02]  /*1cf30*/  STL.64 [R1+0x3f8], R150 ;  /* 0x0003f89601007387 */ /* 0x000fe40000100a00 */
[----:B------:R-:W-:Y:S02]  /*1cf40*/  IMAD.X R149, R211, 0x1, R134, P3 ;  /* 0x00000001d3957824 */ /* 0x000fe400018e0686 */
[----:B------:R-:W-:Y:S01]  /*1cf50*/  LDGSTS.E [R141+0x79500], desc[UR22][R150.64], P1 ;  /* 0x79500000968d7fae */ /* 0x000fe200089a1016 */
[----:B-1----:R-:W-:-:S03]  /*1cf60*/  IADD3 R142, P3, PT, R242, R135, RZ ;  /* 0x00000087f28e7210 */ /* 0x002fc60007f7e0ff */
[----:B------:R3:W-:Y:S02]  /*1cf70*/  STL.64 [R1+0x448], R148 ;  /* 0x0004489401007387 */ /* 0x0007e40000100a00 */
[----:B------:R-:W-:Y:S02]  /*1cf80*/  IMAD.X R143, R243, 0x1, R134, P3 ;  /* 0x00000001f38f7824 */ /* 0x000fe400018e0686 */
[----:B------:R3:W-:Y:S04]  /*1cf90*/  LDGSTS.E [R141+0x79900], desc[UR22][R148.64], P1 ;  /* 0x79900000948d7fae */ /* 0x0007e800089a1016 */
[----:B------:R1:W-:Y:S04]  /*1cfa0*/  STL.64 [R1+0x490], R142 ;  /* 0x0004908e01007387 */ /* 0x0003e80000100a00 */
[----:B------:R-:W2:Y:S01]  /*1cfb0*/  LDL.LU.64 R210, [R1+0x480] ;  /* 0x0004800001d27983 */ /* 0x000ea20000300a00 */
[----:B---3--:R-:W-:-:S03]  /*1cfc0*/  IADD3 R148, P3, PT, R232, R135, RZ ;  /* 0x00000087e8947210 */ /* 0x008fc60007f7e0ff */
[----:B------:R1:W-:Y:S02]  /*1cfd0*/  LDGSTS.E [R141+0x79d00], desc[UR22][R142.64], P1 ;  /* 0x79d000008e8d7fae */ /* 0x0003e400089a1016 */
[----:B------:R-:W-:Y:S02]  /*1cfe0*/  IMAD.X R149, R233, 0x1, R134, P3 ;  /* 0x00000001e9957824 */ /* 0x000fe400018e0686 */
[----:B------:R-:W3:Y:S01]  /*1cff0*/  LDL.LU.64 R232, [R1+0x440] ;  /* 0x0004400001e87983 */ /* 0x000ee20000300a00 */
[----:B-1----:R-:W-:-:S03]  /*1d000*/  IADD3 R142, P3, PT, R214, R135, RZ ;  /* 0x00000087d68e7210 */ /* 0x002fc60007f7e0ff */
[----:B------:R4:W-:Y:S02]  /*1d010*/  STL.64 [R1+0x250], R148 ;  /* 0x0002509401007387 */ /* 0x0009e40000100a00 */
[----:B------:R-:W-:Y:S02]  /*1d020*/  IMAD.X R143, R215, 0x1, R134, P3 ;  /* 0x00000001d78f7824 */ /* 0x000fe400018e0686 */
[----:B------:R4:W-:Y:S04]  /*1d030*/  LDGSTS.E [R140+0x78180], desc[UR22][R148.64], P1 ;  /* 0x78180000948c7fae */ /* 0x0009e800089a1016 */
[----:B------:R1:W-:Y:S04]  /*1d040*/  STL.64 [R1+0x2d8], R142 ;  /* 0x0002d88e01007387 */ /* 0x0003e80000100a00 */
[----:B------:R-:W3:Y:S01]  /*1d050*/  LDL.LU.64 R214, [R1+0x400] ;  /* 0x0004000001d67983 */ /* 0x000ee20000300a00 */
[----:B------:R-:W-:-:S03]  /*1d060*/  IADD3 R150, P3, PT, R216, R135, RZ ;  /* 0x00000087d8967210 */ /* 0x000fc60007f7e0ff */
[----:B------:R1:W-:Y:S01]  /*1d070*/  LDGSTS.E [R140+0x78580], desc[UR22][R142.64], P1 ;  /* 0x785800008e8c7fae */ /* 0x0003e200089a1016 */
[----:B------:R-:W-:-:S03]  /*1d080*/  IADD3.X R151, PT, PT, R217, R134, RZ, P3, !PT ;  /* 0x00000086d9977210 */ /* 0x000fc60001ffe4ff */
[----:B------:R-:W3:Y:S04]  /*1d090*/  LDL.LU.64 R216, [R1+0x3b8] ;  /* 0x0003b80001d87983 */ /* 0x000ee80000300a00 */
[----:B------:R1:W-:Y:S04]  /*1d0a0*/  STL.64 [R1+0x318], R150 ;  /* 0x0003189601007387 */ /* 0x0003e80000100a00 */
[----:B------:R1:W-:Y:S01]  /*1d0b0*/  LDGSTS.E [R140+0x78980], desc[UR22][R150.64], P1 ;  /* 0x78980000968c7fae */ /* 0x0003e200089a1016 */
[----:B----4-:R-:W-:-:S05]  /*1d0c0*/  IADD3 R148, P3, PT, R220, R135, RZ ;  /* 0x00000087dc947210 */ /* 0x010fca0007f7e0ff */
[----:B------:R-:W-:Y:S02]  /*1d0d0*/  IMAD.X R149, R221, 0x1, R134, P3 ;  /* 0x00000001dd957824 */ /* 0x000fe400018e0686 */
[----:B------:R-:W4:Y:S01]  /*1d0e0*/  LDL.LU.64 R220, [R1+0x260] ;  /* 0x0002600001dc7983 */ /* 0x000f220000300a00 */
[----:B-1----:R-:W-:-:S03]  /*1d0f0*/  IADD3 R142, P3, PT, R222, R135, RZ ;  /* 0x00000087de8e7210 */ /* 0x002fc60007f7e0ff */
[----:B------:R1:W-:Y:S02]  /*1d100*/  STL.64 [R1+0x358], R148 ;  /* 0x0003589401007387 */ /* 0x0003e40000100a00 */
[----:B------:R-:W-:Y:S02]  /*1d110*/  IMAD.X R143, R223, 0x1, R134, P3 ;  /* 0x00000001df8f7824 */ /* 0x000fe400018e0686 */
[----:B------:R1:W-:Y:S01]  /*1d120*/  LDGSTS.E [R140+0x78d80], desc[UR22][R148.64], P1 ;  /* 0x78d80000948c7fae */ /* 0x0003e200089a1016 */
[----:B------:R-:W-:-:S03]  /*1d130*/  IADD3 R150, P3, PT, R226, R135, RZ ;  /* 0x00000087e2967210 */ /* 0x000fc60007f7e0ff */
[----:B------:R1:W-:Y:S04]  /*1d140*/  STL.64 [R1+0x398], R142 ;  /* 0x0003988e01007387 */ /* 0x0003e80000100a00 */
[----:B------:R-:W4:Y:S01]  /*1d150*/  LDL.LU.64 R222, [R1+0x1c0] ;  /* 0x0001c00001de7983 */ /* 0x000f220000300a00 */
[--C-:B------:R-:W-:Y:S01]  /*1d160*/  IMAD.X R151, R227, 0x1, R134.reuse, P3 ;  /* 0x00000001e3977824 */ /* 0x100fe200018e0686 */
[----:B-1----:R-:W-:Y:S02]  /*1d170*/  IADD3 R148, P3, PT, R228, R135, RZ ;  /* 0x00000087e4947210 */ /* 0x002fe40007f7e0ff */
[----:B------:R1:W-:Y:S04]  /*1d180*/  LDGSTS.E [R140+0x79180], desc[UR22][R142.64], P1 ;  /* 0x791800008e8c7fae */ /* 0x0003e800089a1016 */
[----:B------:R-:W4:Y:S01]  /*1d190*/  LDL.LU.64 R226, [R1+0x28] ;  /* 0x0000280001e27983 */ /* 0x000f220000300a00 */
[----:B------:R-:W-:-:S03]  /*1d1a0*/  IMAD.X R149, R229, 0x1, R134, P3 ;  /* 0x00000001e5957824 */ /* 0x000fc600018e0686 */
[----:B------:R-:W-:Y:S01]  /*1d1b0*/  LDGSTS.E [R140+0x79580], desc[UR22][R150.64], P1 ;  /* 0x79580000968c7fae */ /* 0x000fe200089a1016 */
[----:B-1----:R-:W-:-:S03]  /*1d1c0*/  IADD3 R142, P3, PT, R240, R135, RZ ;  /* 0x00000087f08e7210 */ /* 0x002fc60007f7e0ff */
[----:B------:R-:W-:Y:S01]  /*1d1d0*/  STL.64 [R1+0x3d8], R150 ;  /* 0x0003d89601007387 */ /* 0x000fe20000100a00 */
[----:B------:R-:W-:-:S03]  /*1d1e0*/  IADD3.X R143, PT, PT, R241, R134, RZ, P3, !PT ;  /* 0x00000086f18f7210 */ /* 0x000fc60001ffe4ff */
[----:B------:R-:W-:Y:S04]  /*1d1f0*/  STL.64 [R1+0x418], R148 ;  /* 0x0004189401007387 */ /* 0x000fe80000100a00 */
[----:B------:R-:W-:Y:S04]  /*1d200*/  LDGSTS.E [R140+0x79980], desc[UR22][R148.64], P1 ;  /* 0x79980000948c7fae */ /* 0x000fe800089a1016 */
[----:B------:R2:W-:Y:S04]  /*1d210*/  STL.64 [R1+0x460], R142 ;  /* 0x0004608e01007387 */ /* 0x0005e80000100a00 */
[----:B------:R2:W-:Y:S04]  /*1d220*/  LDGSTS.E [R140+0x79d80], desc[UR22][R142.64], P1 ;  /* 0x79d800008e8c7fae */ /* 0x0005e800089a1016 */
[----:B------:R-:W4:Y:S01]  /*1d230*/  LDL.LU.64 R228, [R1+0x4a8] ;  /* 0x0004a80001e47983 */ /* 0x000f220000300a00 */
[----:B--2---:R-:W-:-:S05]  /*1d240*/  IADD3 R142, P3, PT, R210, R135, RZ ;  /* 0x00000087d28e7210 */ /* 0x004fca0007f7e0ff */
[--C-:B------:R-:W-:Y:S01]  /*1d250*/  IMAD.X R143, R211, 0x1, R134.reuse, P3 ;  /* 0x00000001d38f7824 */ /* 0x100fe200018e0686 */
[-C--:B---3--:R-:W-:Y:S01]  /*1d260*/  IADD3 R140, P3, PT, R232, R135.reuse, RZ ;  /* 0x00000087e88c7210 */ /* 0x088fe20007f7e0ff */
[----:B------:R-:W2:Y:S04]  /*1d270*/  LDL.LU.64 R210, [R1+0x478] ;  /* 0x0004780001d27983 */ /* 0x000ea80000300a00 */
[----:B------:R-:W-:Y:S01]  /*1d280*/  IMAD.X R141, R233, 0x1, R134, P3 ;  /* 0x00000001e98d7824 */ /* 0x000fe200018e0686 */
[----:B------:R1:W-:Y:S04]  /*1d290*/  STL.64 [R1+0x258], R142 ;  /* 0x0002588e01007387 */ /* 0x0003e80000100a00 */
[----:B------:R4:W-:Y:S04]  /*1d2a0*/  STL.64 [R1+0x2d0], R140 ;  /* 0x0002d08c01007387 */ /* 0x0009e80000100a00 */
[----:B------:R-:W3:Y:S04]  /*1d2b0*/  LDL.LU.64 R232, [R1+0x430] ;  /* 0x0004300001e87983 */ /* 0x000ee80000300a00 */
[----:B------:R1:W-:Y:S01]  /*1d2c0*/  LDGSTS.E [R139+0x78200], desc[UR22][R142.64], P1 ;  /* 0x782000008e8b7fae */ /* 0x0003e200089a1016 */
[----:B------:R-:W-:-:S03]  /*1d2d0*/  IADD3 R148, P3, PT, R214, R135, RZ ;  /* 0x00000087d6947210 */ /* 0x000fc60007f7e0ff */
[----:B------:R4:W-:Y:S02]  /*1d2e0*/  LDGSTS.E [R139+0x78600], desc[UR22][R140.64], P1 ;  /* 0x786000008c8b7fae */ /* 0x0009e400089a1016 */
[----:B------:R-:W-:Y:S02]  /*1d2f0*/  IMAD.X R149, R215, 0x1, R134, P3 ;  /* 0x00000001d7957824 */ /* 0x000fe400018e0686 */
[----:B------:R-:W3:Y:S01]  /*1d300*/  LDL.LU.64 R214, [R1+0x3f0] ;  /* 0x0003f00001d67983 */ /* 0x000ee20000300a00 */
[----:B-1----:R-:W-:-:S03]  /*1d310*/  IADD3 R142, P3, PT, R216, R135, RZ ;  /* 0x00000087d88e7210 */ /* 0x002fc60007f7e0ff */
[----:B------:R1:W-:Y:S02]  /*1d320*/  STL.64 [R1+0x308], R148 ;  /* 0x0003089401007387 */ /* 0x0003e40000100a00 */
[----:B------:R-:W-:Y:S02]  /*1d330*/  IMAD.X R143, R217, 0x1, R134, P3 ;  /* 0x00000001d98f7824 */ /* 0x000fe400018e0686 */
[----:B------:R1:W-:Y:S04]  /*1d340*/  LDGSTS.E [R139+0x78a00], desc[UR22][R148.64], P1 ;  /* 0x78a00000948b7fae */ /* 0x0003e800089a1016 */
[----:B------:R-:W3:Y:S04]  /*1d350*/  LDL.LU.64 R216, [R1+0x248] ;  /* 0x0002480001d87983 */ /* 0x000ee80000300a00 */
[----:B------:R1:W-:Y:S04]  /*1d360*/  STL.64 [R1+0x348], R142 ;  /* 0x0003488e01007387 */ /* 0x0003e80000100a00 */
[----:B------:R1:W-:Y:S01]  /*1d370*/  LDGSTS.E [R139+0x78e00], desc[UR22][R142.64], P1 ;  /* 0x78e000008e8b7fae */ /* 0x0003e200089a1016 */
[----:B----4-:R-:W-:-:S04]  /*1d380*/  IADD3 R140, P3, PT, R220, R135, RZ ;  /* 0x00000087dc8c7210 */ /* 0x010fc80007f7e0ff */
[----:B------:R-:W-:-:S05]  /*1d390*/  IADD3.X R141, PT, PT, R221, R134, RZ, P3, !PT ;  /* 0x00000086dd8d7210 */ /* 0x000fca0001ffe4ff */
[----:B------:R4:W-:Y:S04]  /*1d3a0*/  STL.64 [R1+0x388], R140 ;  /* 0x0003888c01007387 */ /* 0x0009e80000100a00 */
[----:B------:R-:W3:Y:S04]  /*1d3b0*/  LDL.LU.64 R220, [R1+0x1b0] ;  /* 0x0001b00001dc7983 */ /* 0x000ee80000300a00 */
[----:B------:R4:W-:Y:S01]  /*1d3c0*/  LDGSTS.E [R139+0x79200], desc[UR22][R140.64], P1 ;  /* 0x792000008c8b7fae */ /* 0x0009e200089a1016 */
[----:B-1----:R-:W-:-:S05]  /*1d3d0*/  IADD3 R148, P3, PT, R222, R135, RZ ;  /* 0x00000087de947210 */ /* 0x002fca0007f7e0ff */
[----:B------:R-:W-:Y:S02]  /*1d3e0*/  IMAD.X R149, R223, 0x1, R134, P3 ;  /* 0x00000001df957824 */ /* 0x000fe400018e0686 */
[----:B------:R-:W3:Y:S01]  /*1d3f0*/  LDL.LU.64 R222, [R1+0x18] ;  /* 0x0000180001de7983 */ /* 0x000ee20000300a00 */
[----:B------:R-:W-:-:S03]  /*1d400*/  IADD3 R142, P3, PT, R226, R135, RZ ;  /* 0x00000087e28e7210 */ /* 0x000fc60007f7e0ff */
[----:B------:R-:W-:Y:S02]  /*1d410*/  LDGSTS.E [R139+0x79600], desc[UR22][R148.64], P1 ;  /* 0x79600000948b7fae */ /* 0x000fe400089a1016 */
[--C-:B------:R-:W-:Y:S01]  /*1d420*/  IMAD.X R143, R227, 0x1, R134.reuse, P3 ;  /* 0x00000001e38f7824 */ /* 0x100fe200018e0686 */
[-C--:B----4-:R-:W-:Y:S01]  /*1d430*/  IADD3 R140, P3, PT, R238, R135.reuse, RZ ;  /* 0x00000087ee8c7210 */ /* 0x090fe20007f7e0ff */
[----:B------:R-:W-:Y:S04]  /*1d440*/  STL.64 [R1+0x3c8], R148 ;  /* 0x0003c89401007387 */ /* 0x000fe80000100a00 */
[----:B------:R-:W-:Y:S01]  /*1d450*/  IMAD.X R141, R239, 0x1, R134, P3 ;  /* 0x00000001ef8d7824 */ /* 0x000fe200018e0686 */
[----:B------:R1:W-:Y:S04]  /*1d460*/  STL.64 [R1+0x408], R142 ;  /* 0x0004088e01007387 */ /* 0x0003e80000100a00 */
[----:B------:R1:W-:Y:S04]  /*1d470*/  LDGSTS.E [R139+0x79a00], desc[UR22][R142.64], P1 ;  /* 0x79a000008e8b7fae */ /* 0x0003e800089a1016 */
[----:B------:R2:W-:Y:S04]  /*1d480*/  STL.64 [R1+0x450], R140 ;  /* 0x0004508c01007387 */ /* 0x0005e80000100a00 */
[----:B------:R-:W4:Y:S04]  /*1d490*/  LDL.LU.64 R226, [R1+0x4c8] ;  /* 0x0004c80001e27983 */ /* 0x000f280000300a00 */
[----:B------:R2:W-:Y:S01]  /*1d4a0*/  LDGSTS.E [R139+0x79e00], desc[UR22][R140.64], P1 ;  /* 0x79e000008c8b7fae */ /* 0x0005e200089a1016 */
[----:B-1----:R-:W-:-:S05]  /*1d4b0*/  IADD3 R142, P3, PT, R228, R135, RZ ;  /* 0x00000087e48e7210 */ /* 0x002fca0007f7e0ff */
[----:B------:R-:W-:Y:S02]  /*1d4c0*/  IMAD.X R143, R229, 0x1, R134, P3 ;  /* 0x00000001e58f7824 */ /* 0x000fe400018e0686 */
[----:B------:R-:W4:Y:S01]  /*1d4d0*/  LDL.LU.64 R228, [R1+0x4a0] ;  /* 0x0004a00001e47983 */ /* 0x000f220000300a00 */
[----:B--2---:R-:W-:-:S03]  /*1d4e0*/  IADD3 R140, P3, PT, R210, R135, RZ ;  /* 0x00000087d28c7210 */ /* 0x004fc60007f7e0ff */
[----:B------:R1:W-:Y:S01]  /*1d4f0*/  LDGSTS.E [R138+0x78280], desc[UR22][R142.64], P1 ;  /* 0x782800008e8a7fae */ /* 0x0003e200089a1016 */
[----:B------:R-:W-:-:S03]  /*1d500*/  IADD3.X R141, PT, PT, R211, R134, RZ, P3, !PT ;  /* 0x00000086d38d7210 */ /* 0x000fc60001ffe4ff */
[----:B------:R1:W-:Y:S01]  /*1d510*/  STL.64 [R1+0x260], R142 ;  /* 0x0002608e01007387 */ /* 0x0003e20000100a00 */
[----:B---3--:R-:W-:-:S03]  /*1d520*/  IADD3 R148, P3, PT, R232, R135, RZ ;  /* 0x00000087e8947210 */ /* 0x008fc60007f7e0ff */
[----:B------:R2:W-:Y:S02]  /*1d530*/  STL.64 [R1+0x2c8], R140 ;  /* 0x0002c88c01007387 */ /* 0x0005e40000100a00 */
[----:B------:R-:W-:Y:S02]  /*1d540*/  IMAD.X R149, R233, 0x1, R134, P3 ;  /* 0x00000001e9957824 */ /* 0x000fe400018e0686 */
[----:B------:R2:W-:Y:S04]  /*1d550*/  LDGSTS.E [R138+0x78680], desc[UR22][R140.64], P1 ;  /* 0x786800008c8a7fae */ /* 0x0005e800089a1016 */
[----:B------:R-:W3:Y:S01]  /*1d560*/  LDL.LU.64 R232, [R1+0x470] ;  /* 0x0004700001e87983 */ /* 0x000ee20000300a00 */
[----:B-1----:R-:W-:-:S03]  /*1d570*/  IADD3 R142, P3, PT, R214, R135, RZ ;  /* 0x00000087d68e7210 */ /* 0x002fc60007f7e0ff */
[----:B------:R1:W-:Y:S02]  /*1d580*/  STL.64 [R1+0x2f8], R148 ;  /* 0x0002f89401007387 */ /* 0x0003e40000100a00 */
[----:B------:R-:W-:Y:S02]  /*1d590*/  IMAD.X R143, R215, 0x1, R134, P3 ;  /* 0x00000001d78f7824 */ /* 0x000fe400018e0686 */
[----:B------:R-:W3:Y:S04]  /*1d5a0*/  LDL.LU.64 R208, [R1+0x428] ;  /* 0x0004280001d07983 */ /* 0x000ee80000300a00 */
[----:B------:R1:W-:Y:S01]  /*1d5b0*/  STL.64 [R1+0x338], R142 ;  /* 0x0003388e01007387 */ /* 0x0003e20000100a00 */
[----:B--2---:R-:W-:-:S03]  /*1d5c0*/  IADD3 R140, P3, PT, R216, R135, RZ ;  /* 0x00000087d88c7210 */ /* 0x004fc60007f7e0ff */
[----:B------:R-:W2:Y:S02]  /*1d5d0*/  LDL.LU.64 R210, [R1+0x3e8] ;  /* 0x0003e80001d27983 */ /* 0x000ea40000300a00 */
[----:B------:R-:W-:Y:S02]  /*1d5e0*/  IMAD.X R141, R217, 0x1, R134, P3 ;  /* 0x00000001d98d7824 */ /* 0x000fe400018e0686 */
[----:B------:R1:W-:Y:S04]  /*1d5f0*/  LDGSTS.E [R138+0x78a80], desc[UR22][R148.64], P1 ;  /* 0x78a80000948a7fae */ /* 0x0003e800089a1016 */
[----:B------:R1:W-:Y:S04]  /*1d600*/  STL.64 [R1+0x378], R140 ;  /* 0x0003788c01007387 */ /* 0x0003e80000100a00 */
[----:B------:R-:W2:Y:S04]  /*1d610*/  LDL.LU.64 R214, [R1+0x190] ;  /* 0x0001900001d67983 */ /* 0x000ea80000300a00 */
[----:B------:R1:W-:Y:S04]  /*1d620*/  LDGSTS.E [R138+0x78e80], desc[UR22][R142.64], P1 ;  /* 0x78e800008e8a7fae */ /* 0x0003e800089a1016 */
[----:B------:R1:W-:Y:S02]  /*1d630*/  LDGSTS.E [R138+0x79280], desc[UR22][R140.64], P1 ;  /* 0x792800008c8a7fae */ /* 0x0003e400089a1016 */
[----:B-1----:R-:W-:-:S05]  /*1d640*/  IADD3 R148, P3, PT, R220, R135, RZ ;  /* 0x00000087dc947210 */ /* 0x002fca0007f7e0ff */
[----:B------:R-:W-:Y:S01]  /*1d650*/  IMAD.X R149, R221, 0x1, R134, P3 ;  /* 0x00000001dd957824 */ /* 0x000fe200018e0686 */
[----:B------:R-:W-:-:S04]  /*1d660*/  IADD3 R142, P3, PT, R222, R135, RZ ;  /* 0x00000087de8e7210 */ /* 0x000fc80007f7e0ff */
[----:B------:R-:W-:Y:S01]  /*1d670*/  LDGSTS.E [R138+0x79680], desc[UR22][R148.64], P1 ;  /* 0x79680000948a7fae */ /* 0x000fe200089a1016 */
[----:B------:R-:W-:Y:S02]  /*1d680*/  IADD3.X R143, PT, PT, R223, R134, RZ, P3, !PT ;  /* 0x00000086df8f7210 */ /* 0x000fe40001ffe4ff */
[-C--:B------:R-:W-:Y:S01]  /*1d690*/  IADD3 R140, P3, PT, R236, R135.reuse, RZ ;  /* 0x00000087ec8c7210 */ /* 0x080fe20007f7e0ff */
[----:B------:R-:W-:Y:S04]  /*1d6a0*/  STL.64 [R1+0x3b8], R148 ;  /* 0x0003b89401007387 */ /* 0x000fe80000100a00 */
[----:B------:R-:W-:Y:S01]  /*1d6b0*/  IMAD.X R141, R237, 0x1, R134, P3 ;  /* 0x00000001ed8d7824 */ /* 0x000fe200018e0686 */
[----:B------:R-:W-:Y:S04]  /*1d6c0*/  STL.64 [R1+0x400], R142 ;  /* 0x0004008e01007387 */ /* 0x000fe80000100a00 */
[----:B------:R-:W2:Y:S04]  /*1d6d0*/  LDL.LU.64 R216, [R1+0x4d0] ;  /* 0x0004d00001d87983 */ /* 0x000ea80000300a00 */
[----:B------:R-:W-:Y:S04]  /*1d6e0*/  LDGSTS.E [R138+0x79a80], desc[UR22][R142.64], P1 ;  /* 0x79a800008e8a7fae */ /* 0x000fe800089a1016 */
[----:B------:R4:W-:Y:S04]  /*1d6f0*/  STL.64 [R1+0x440], R140 ;  /* 0x0004408c01007387 */ /* 0x0009e80000100a00 */
[----:B------:R4:W-:Y:S04]  /*1d700*/  LDGSTS.E [R138+0x79e80], desc[UR22][R140.64], P1 ;  /* 0x79e800008c8a7fae */ /* 0x0009e800089a1016 */
[----:B------:R-:W2:Y:S04]  /*1d710*/  LDL.LU.64 R220, [R1+0x4c0] ;  /* 0x0004c00001dc7983 */ /* 0x000ea80000300a00 */
[----:B------:R-:W2:Y:S01]  /*1d720*/  LDL.LU.64 R222, [R1+0x498] ;  /* 0x0004980001de7983 */ /* 0x000ea20000300a00 */
[----:B----4-:R-:W-:-:S05]  /*1d730*/  IADD3 R140, P3, PT, R226, R135, RZ ;  /* 0x00000087e28c7210 */ /* 0x010fca0007f7e0ff */
[----:B------:R-:W-:Y:S01]  /*1d740*/  IMAD.X R141, R227, 0x1, R134, P3 ;  /* 0x00000001e38d7824 */ /* 0x000fe200018e0686 */
[----:B------:R-:W-:-:S04]  /*1d750*/  IADD3 R138, P3, PT, R228, R135, RZ ;  /* 0x00000087e48a7210 */ /* 0x000fc80007f7e0ff */
[----:B------:R1:W-:Y:S04]  /*1d760*/  STL.64 [R1+0x268], R140 ;  /* 0x0002688c01007387 */ /* 0x0003e80000100a00 */
[----:B------:R-:W4:Y:S01]  /*1d770*/  LDL.LU.64 R226, [R1+0x468] ;  /* 0x0004680001e27983 */ /* 0x000f220000300a00 */
[----:B------:R-:W-:-:S03]  /*1d780*/  IMAD.X R139, R229, 0x1, R134, P3 ;  /* 0x00000001e58b7824 */ /* 0x000fc600018e0686 */
[----:B------:R-:W4:Y:S04]  /*1d790*/  LDL.LU.64 R228, [R1+0x420] ;  /* 0x0004200001e47983 */ /* 0x000f280000300a00 */
[----:B------:R2:W-:Y:S04]  /*1d7a0*/  STL.64 [R1+0x2a8], R138 ;  /* 0x0002a88a01007387 */ /* 0x0005e80000100a00 */
[----:B------:R1:W-:Y:S01]  /*1d7b0*/  LDGSTS.E [R137+0x78300], desc[UR22][R140.64], P1 ;  /* 0x783000008c897fae */ /* 0x0003e200089a1016 */
[----:B---3--:R-:W-:-:S03]  /*1d7c0*/  IADD3 R142, P3, PT, R232, R135, RZ ;  /* 0x00000087e88e7210 */ /* 0x008fc60007f7e0ff */
[----:B------:R2:W-:Y:S02]  /*1d7d0*/  LDGSTS.E [R137+0x78700], desc[UR22][R138.64], P1 ;  /* 0x787000008a897fae */ /* 0x0005e400089a1016 */
[----:B------:R-:W-:Y:S02]  /*1d7e0*/  IMAD.X R143, R233, 0x1, R134, P3 ;  /* 0x00000001e98f7824 */ /* 0x000fe400018e0686 */
[----:B------:R-:W3:Y:S01]  /*1d7f0*/  LDL.LU.64 R232, [R1+0x3e0] ;  /* 0x0003e00001e87983 */ /* 0x000ee20000300a00 */
[----:B-1----:R-:W-:-:S03]  /*1d800*/  IADD3 R140, P3, PT, R208, R135, RZ ;  /* 0x00000087d08c7210 */ /* 0x002fc60007f7e0ff */
[----:B------:R1:W-:Y:S01]  /*1d810*/  LDGSTS.E [R137+0x78b00], desc[UR22][R142.64], P1 ;  /* 0x78b000008e897fae */ /* 0x0003e200089a1016 */
[----:B------:R-:W-:Y:S02]  /*1d820*/  IADD3.X R141, PT, PT, R209, R134, RZ, P3, !PT ;  /* 0x00000086d18d7210 */ /* 0x000fe40001ffe4ff */
[-C--:B--2---:R-:W-:Y:S01]  /*1d830*/  IADD3 R138, P3, PT, R210, R135.reuse, RZ ;  /* 0x00000087d28a7210 */ /* 0x084fe20007f7e0ff */
[----:B------:R1:W-:Y:S04]  /*1d840*/  STL.64 [R1+0x2e8], R142 ;  /* 0x0002e88e01007387 */ /* 0x0003e80000100a00 */
[----:B------:R-:W-:Y:S01]  /*1d850*/  IMAD.X R139, R211, 0x1, R134, P3 ;  /* 0x00000001d38b7824 */ /* 0x000fe200018e0686 */
[----:B------:R2:W-:Y:S04]  /*1d860*/  STL.64 [R1+0x328], R140 ;  /* 0x0003288c01007387 */ /* 0x0005e80000100a00 */
[----:B------:R2:W-:Y:S01]  /*1d870*/  LDGSTS.E [R137+0x78f00], desc[UR22][R140.64], P1 ;  /* 0x78f000008c897fae */ /* 0x0005e200089a1016 */
[----:B-1----:R-:W-:-:S03]  /*1d880*/  IADD3 R142, P3, PT, R214, R135, RZ ;  /* 0x00000087d68e7210 */ /* 0x002fc60007f7e0ff */
[----:B------:R1:W-:Y:S02]  /*1d890*/  STL.64 [R1+0x368], R138 ;  /* 0x0003688a01007387 */ /* 0x0003e40000100a00 */
[----:B------:R-:W-:Y:S02]  /*1d8a0*/  IMAD.X R143, R215, 0x1, R134, P3 ;  /* 0x00000001d78f7824 */ /* 0x000fe400018e0686 */
        /* <DEDUP_REMOVED lines=10> */
[----:B------:R2:W-:Y:S01]  /*1d950*/  LDGSTS.E [R137+0x79f00], desc[UR22][R138.64], P1 ;  /* 0x79f000008a897fae */ /* 0x0005e200089a1016 */
[----:B------:R-:W-:Y:S01]  /*1d960*/  UMOV UR6, URZ ;  /* 0x000000ff00067c82 */ /* 0x000fe20008000000 */
[----:B------:R-:W-:-:S02]  /*1d970*/  ISETP.GE.AND P5, PT, R235, 0x80, PT ;  /* 0x00000080eb00780c */ /* 0x000fc40003fa6270 */
[----:B-1----:R-:W-:-:S04]  /*1d980*/  IADD3 R140, P3, PT, R216, R135, RZ ;  /* 0x00000087d88c7210 */ /* 0x002fc80007f7e0ff */
[----:B------:R-:W-:Y:S02]  /*1d990*/  IADD3.X R141, PT, PT, R217, R134, RZ, P3, !PT ;  /* 0x00000086d98d7210 */ /* 0x000fe40001ffe4ff */
[----:B--2---:R-:W-:-:S03]  /*1d9a0*/  IADD3 R138, P3, PT, R220, R135, RZ ;  /* 0x00000087dc8a7210 */ /* 0x004fc60007f7e0ff */
[----:B------:R4:W-:Y:S02]  /*1d9b0*/  LDGSTS.E [R136+0x78380], desc[UR22][R140.64], P1 ;  /* 0x783800008c887fae */ /* 0x0009e400089a1016 */
[--C-:B------:R-:W-:Y:S01]  /*1d9c0*/  IMAD.X R139, R221, 0x1, R134.reuse, P3 ;  /* 0x00000001dd8b7824 */ /* 0x100fe200018e0686 */
[-C--:B------:R-:W-:Y:S01]  /*1d9d0*/  IADD3 R142, P3, PT, R222, R135.reuse, RZ ;  /* 0x00000087de8e7210 */ /* 0x080fe20007f7e0ff */
[----:B------:R4:W-:Y:S04]  /*1d9e0*/  STL.64 [R1+0x270], R140 ;  /* 0x0002708c01007387 */ /* 0x0009e80000100a00 */
[----:B------:R-:W-:Y:S01]  /*1d9f0*/  IMAD.X R143, R223, 0x1, R134, P3 ;  /* 0x00000001df8f7824 */ /* 0x000fe200018e0686 */
[----:B------:R1:W-:Y:S04]  /*1da00*/  STL.64 [R1+0x2b0], R138 ;  /* 0x0002b08a01007387 */ /* 0x0003e80000100a00 */
[----:B------:R1:W-:Y:S01]  /*1da10*/  LDGSTS.E [R136+0x78780], desc[UR22][R138.64], P1 ;  /* 0x787800008a887fae */ /* 0x0003e200089a1016 */
[----:B----4-:R-:W-:-:S03]  /*1da20*/  IADD3 R140, P3, PT, R226, R135, RZ ;  /* 0x00000087e28c7210 */ /* 0x010fc60007f7e0ff */
[----:B------:R3:W-:Y:S02]  /*1da30*/  STL.64 [R1+0x2f0], R142 ;  /* 0x0002f08e01007387 */ /* 0x0007e40000100a00 */
[--C-:B------:R-:W-:Y:S01]  /*1da40*/  IMAD.X R141, R227, 0x1, R134.reuse, P3 ;  /* 0x00000001e38d7824 */ /* 0x100fe200018e0686 */
[-C--:B-1----:R-:W-:Y:S01]  /*1da50*/  IADD3 R138, P3, PT, R228, R135.reuse, RZ ;  /* 0x00000087e48a7210 */ /* 0x082fe20007f7e0ff */
[----:B------:R3:W-:Y:S04]  /*1da60*/  LDGSTS.E [R136+0x78b80], desc[UR22][R142.64], P1 ;  /* 0x78b800008e887fae */ /* 0x0007e800089a1016 */
[----:B------:R-:W-:Y:S01]  /*1da70*/  IMAD.X R139, R229, 0x1, R134, P3 ;  /* 0x00000001e58b7824 */ /* 0x000fe200018e0686 */
[----:B------:R1:W-:Y:S04]  /*1da80*/  STL.64 [R1+0x330], R140 ;  /* 0x0003308c01007387 */ /* 0x0003e80000100a00 */
[----:B------:R1:W-:Y:S01]  /*1da90*/  LDGSTS.E [R136+0x78f80], desc[UR22][R140.64], P1 ;  /* 0x78f800008c887fae */ /* 0x0003e200089a1016 */
[----:B---3--:R-:W-:-:S03]  /*1daa0*/  IADD3 R142, P3, PT, R232, R135, RZ ;  /* 0x00000087e88e7210 */ /* 0x008fc60007f7e0ff */
[----:B------:R2:W-:Y:S01]  /*1dab0*/  STL.64 [R1+0x370], R138 ;  /* 0x0003708a01007387 */ /* 0x0005e20000100a00 */
[----:B------:R-:W-:-:S03]  /*1dac0*/  IADD3.X R143, PT, PT, R233, R134, RZ, P3, !PT ;  /* 0x00000086e98f7210 */ /* 0x000fc60001ffe4ff */
[----:B------:R2:W-:Y:S01]  /*1dad0*/  LDGSTS.E [R136+0x79380], desc[UR22][R138.64], P1 ;  /* 0x793800008a887fae */ /* 0x0005e200089a1016 */
[----:B-1----:R-:W-:-:S03]  /*1dae0*/  IADD3 R140, P3, PT, R248, R135, RZ ;  /* 0x00000087f88c7210 */ /* 0x002fc60007f7e0ff */
[----:B------:R1:W-:Y:S02]  /*1daf0*/  STL.64 [R1+0x3b0], R142 ;  /* 0x0003b08e01007387 */ /* 0x0003e40000100a00 */
[----:B------:R-:W-:Y:S02]  /*1db00*/  IMAD.X R141, R249, 0x1, R134, P3 ;  /* 0x00000001f98d7824 */ /* 0x000fe400018e0686 */
[----:B------:R1:W-:Y:S01]  /*1db10*/  LDGSTS.E [R136+0x79780], desc[UR22][R142.64], P1 ;  /* 0x797800008e887fae */ /* 0x0003e200089a1016 */
[----:B--2---:R-:W-:-:S03]  /*1db20*/  IADD3 R138, P3, PT, R146, R135, RZ ;  /* 0x00000087928a7210 */ /* 0x004fc60007f7e0ff */
[----:B------:R1:W-:Y:S02]  /*1db30*/  STL.64 [R1+0x3f0], R140 ;  /* 0x0003f08c01007387 */ /* 0x0003e40000100a00 */
[----:B------:R-:W-:Y:S02]  /*1db40*/  IMAD.X R139, R147, 0x1, R134, P3 ;  /* 0x00000001938b7824 */ /* 0x000fe400018e0686 */
[----:B------:R1:W-:Y:S04]  /*1db50*/  LDGSTS.E [R136+0x79b80], desc[UR22][R140.64], P1 ;  /* 0x79b800008c887fae */ /* 0x0003e800089a1016 */
[----:B------:R1:W-:Y:S04]  /*1db60*/  STL.64 [R1+0x430], R138 ;  /* 0x0004308a01007387 */ /* 0x0003e80000100a00 */
[----:B------:R1:W-:Y:S01]  /*1db70*/  LDGSTS.E [R136+0x79f80], desc[UR22][R138.64], P1 ;  /* 0x79f800008a887fae */ /* 0x0003e200089a1016 */
[----:B------:R-:W-:-:S03]  /*1db80*/  ISETP.GE.AND P1, PT, R235, 0x100, PT ;  /* 0x00000100eb00780c */ /* 0x000fc60003f26270 */
[----:B------:R-:W0:Y:S10]  /*1db90*/  LDGDEPBAR ;  /* 0x00000000000079af */ /* 0x000e340000000000 */
[----:B-1----:R-:W-:Y:S05]  /*1dba0*/  @!P1 BRA `(.L_x_8) ;  /* 0x000000b8001c9947 */ /* 0x002fea0003800000 */
[----:B------:R-:W-:Y:S01]  /*1dbb0*/  STL [R1], R8 ;  /* 0x0000000801007387 */ /* 0x000fe20000100800 */
[----:B------:R-:W-:Y:S01]  /*1dbc0*/  MOV R197, R82 ;  /* 0x0000005200c57202 */ /* 0x000fe20000000f00 */
[----:B------:R-:W-:Y:S01]  /*1dbd0*/  IMAD.MOV.U32 R198, RZ, RZ, R83 ;  /* 0x000000ffffc67224 */ /* 0x000fe200078e0053 */
[----:B------:R-:W-:Y:S01]  /*1dbe0*/  MOV R147, R194 ;  /* 0x000000c200937202 */ /* 0x000fe20000000f00 */
[----:B------:R1:W-:Y:S01]  /*1dbf0*/  STL [R1+0x8], R4 ;  /* 0x0000080401007387 */ /* 0x0003e20000100800 */
[----:B------:R-:W-:Y:S01]  /*1dc00*/  IMAD.MOV.U32 R148, RZ, RZ, R195 ;  /* 0x000000ffff947224 */ /* 0x000fe200078e00c3 */
[----:B------:R-:W-:Y:S01]  /*1dc10*/  MOV R192, R95 ;  /* 0x0000005f00c07202 */ /* 0x000fe20000000f00 */
[----:B------:R-:W-:Y:S01]  /*1dc20*/  IMAD.MOV.U32 R195, RZ, RZ, R86 ;  /* 0x000000ffffc37224 */ /* 0x000fe200078e0056 */
[----:B------:R-:W-:Y:S01]  /*1dc30*/  STL [R1+0x4], R5 ;  /* 0x0000040501007387 */ /* 0x000fe20000100800 */
        /* <DEDUP_REMOVED lines=45> */
[----:B------:R-:W-:Y:S01]  /*1df10*/  SHF.R.S32.HI R249, RZ, 0x1f, R235 ;  /* 0x0000001ffff97819 */ /* 0x000fe200000114eb */
[----:B------:R-:W-:Y:S01]  /*1df20*/  IMAD.MOV.U32 R175, RZ, RZ, R118 ;  /* 0x000000ffffaf7224 */ /* 0x000fe200078e0076 */
[----:B------:R-:W-:Y:S01]  /*1df30*/  STL [R1+0x34], R43 ;  /* 0x0000342b01007387 */ /* 0x000fe20000100800 */
[----:B------:R-:W-:Y:S01]  /*1df40*/  IMAD.MOV.U32 R176, RZ, RZ, R119 ;  /* 0x000000ffffb07224 */ /* 0x000fe200078e0077 */
[----:B------:R-:W-:Y:S01]  /*1df50*/  LEA.HI R249, R249, R235, RZ, 0x7 ;  /* 0x000000ebf9f97211 */ /* 0x000fe200078f38ff */
        /* <DEDUP_REMOVED lines=18> */
[----:B------:R-:W-:Y:S01]  /*1e080*/  MOV R162, R163 ;  /* 0x000000a300a27202 */ /* 0x000fe20000000f00 */
[----:B------:R-:W-:Y:S01]  /*1e090*/  IMAD.MOV.U32 R165, RZ, RZ, R128 ;  /* 0x000000ffffa57224 */ /* 0x000fe200078e0080 */
[----:B------:R-:W-:Y:S01]  /*1e0a0*/  MOV R242, R23 ;  /* 0x0000001700f27202 */ /* 0x000fe20000000f00 */
[----:B------:R-:W-:Y:S01]  /*1e0b0*/  STL [R1+0x4c], R55 ;  /* 0x00004c3701007387 */ /* 0x000fe20000100800 */
[----:B------:R-:W-:Y:S01]  /*1e0c0*/  IMAD.MOV.U32 R166, RZ, RZ, R129 ;  /* 0x000000ffffa67224 */ /* 0x000fe200078e0081 */
[----:B------:R-:W-:Y:S01]  /*1e0d0*/  MOV R247, R12 ;  /* 0x0000000c00f77202 */ /* 0x000fe20000000f00 */
[----:B------:R-:W-:Y:S01]  /*1e0e0*/  IMAD.MOV.U32 R163, RZ, RZ, R130 ;  /* 0x000000ffffa37224 */ /* 0x000fe200078e0082 */
[----:B------:R-:W-:Y:S01]  /*1e0f0*/  STL [R1+0x58], R58 ;  /* 0x0000583a01007387 */ /* 0x000fe20000100800 */
[----:B------:R-:W-:-:S02]  /*1e100*/  IMAD.MOV.U32 R164, RZ, RZ, R131 ;  /* 0x000000ffffa47224 */ /* 0x000fc400078e0083 */
[----:B------:R-:W-:Y:S01]  /*1e110*/  IMAD.MOV.U32 R209, RZ, RZ, R70 ;  /* 0x000000ffffd17224 */ /* 0x000fe200078e0046 */
[----:B------:R-:W-:Y:S01]  /*1e120*/  STL [R1+0x54], R59 ;  /* 0x0000543b01007387 */ /* 0x000fe20000100800 */
[----:B------:R-:W-:Y:S02]  /*1e130*/  IMAD.MOV.U32 R210, RZ, RZ, R71 ;  /* 0x000000ffffd27224 */ /* 0x000fe400078e0047 */
[----:B------:R-:W-:Y:S01]  /*1e140*/  IMAD.MOV.U32 R144, RZ, RZ, R207 ;  /* 0x000000ffff907224 */ /* 0x000fe200078e00cf */
        /* <DEDUP_REMOVED lines=11> */
[----:B------:R-:W-:Y:S02]  /*1e200*/  IMAD.MOV.U32 R200, RZ, RZ, R81 ;  /* 0x000000ffffc87224 */ /* 0x000fe400078e0051 */
[----:B------:R-:W-:Y:S01]  /*1e210*/  IMAD.MOV.U32 R146, RZ, RZ, R201 ;  /* 0x000000ffff927224 */ /* 0x000fe200078e00c9 */
[----:B------:R-:W-:Y:S01]  /*1e220*/  STL [R1+0x70], R84 ;  /* 0x0000705401007387 */ /* 0x000fe20000100800 */
[----:B------:R-:W-:-:S02]  /*1e230*/  IMAD.MOV.U32 R203, RZ, RZ, R76 ;  /* 0x000000ffffcb7224 */ /* 0x000fc400078e004c */
[----:B------:R-:W-:Y:S01]  /*1e240*/  IMAD.MOV.U32 R204, RZ, RZ, R77 ;  /* 0x000000ffffcc7224 */ /* 0x000fe200078e004d */
[----:B------:R-:W1:Y:S01]  /*1e250*/  LDL.LU.64 R82, [R1+0xa8] ;  /* 0x0000a80001527983 */ /* 0x000e620000300a00 */
[----:B------:R-:W-:Y:S02]  /*1e260*/  IMAD.MOV.U32 R201, RZ, RZ, R78 ;  /* 0x000000ffffc97224 */ /* 0x000fe400078e004e */
[----:B------:R-:W-:Y:S01]  /*1e270*/  IMAD.MOV.U32 R213, RZ, RZ, R64 ;  /* 0x000000ffffd57224 */ /* 0x000fe200078e0040 */
[----:B------:R-:W-:Y:S01]  /*1e280*/  STL [R1+0x6c], R85 ;  /* 0x00006c5501007387 */ /* 0x000fe20000100800 */
[----:B------:R-:W-:Y:S02]  /*1e290*/  IMAD.MOV.U32 R214, RZ, RZ, R65 ;  /* 0x000000ffffd67224 */ /* 0x000fe400078e0041 */
[----:B------:R-:W-:Y:S01]  /*1e2a0*/  IMAD.MOV.U32 R141, RZ, RZ, R212 ;  /* 0x000000ffff8d7224 */ /* 0x000fe200078e00d4 */
[----:B------:R-:W2:Y:S01]  /*1e2b0*/  LDL.LU.64 R86, [R1+0xb0] ;  /* 0x0000b00001567983 */ /* 0x000ea20000300a00 */
[----:B------:R-:W-:Y:S01]  /*1e2c0*/  IMAD.MOV.U32 R211, RZ, RZ, R68 ;  /* 0x000000ffffd37224 */ /* 0x000fe200078e0044 */
[----:B------:R-:W-:Y:S01]  /*1e2d0*/  MOV R212, R69 ;  /* 0x0000004500d47202 */ /* 0x000fe20000000f00 */
[----:B------:R-:W-:Y:S01]  /*1e2e0*/  IMAD.MOV.U32 R215, RZ, RZ, R60 ;  /* 0x000000ffffd77224 */ /* 0x000fe200078e003c */
[----:B------:R-:W-:Y:S01]  /*1e2f0*/  STL [R1+0x78], R88 ;  /* 0x0000785801007387 */ /* 0x000fe20000100800 */
[----:B------:R-:W-:-:S02]  /*1e300*/  IMAD.MOV.U32 R216, RZ, RZ, R61 ;  /* 0x000000ffffd87224 */ /* 0x000fc400078e003d */
[----:B------:R-:W-:Y:S01]  /*1e310*/  IMAD.MOV.U32 R139, RZ, RZ, R218 ;  /* 0x000000ffff8b7224 */ /* 0x000fe200078e00da */
[----:B------:R-:W3:Y:S01]  /*1e320*/  LDL.LU.64 R90, [R1+0xb8] ;  /* 0x0000b800015a7983 */ /* 0x000ee20000300a00 */
[----:B------:R-:W-:Y:S02]  /*1e330*/  IMAD.MOV.U32 R218, RZ, RZ, R57 ;  /* 0x000000ffffda7224 */ /* 0x000fe400078e0039 */
[----:B------:R-:W-:Y:S01]  /*1e340*/  IMAD.MOV.U32 R221, RZ, RZ, R48 ;  /* 0x000000ffffdd7224 */ /* 0x000fe200078e0030 */
[----:B------:R-:W4:Y:S01]  /*1e350*/  LDL.LU.64 R98, [R1+0xc0] ;  /* 0x0000c00001627983 */ /* 0x000f220000300a00 */
[----:B------:R-:W-:Y:S02]  /*1e360*/  IMAD.MOV.U32 R140, RZ, RZ, R219 ;  /* 0x000000ffff8c7224 */ /* 0x000fe400078e00db */
[----:B------:R-:W-:Y:S01]  /*1e370*/  IMAD.MOV.U32 R219, RZ, RZ, R52 ;  /* 0x000000ffffdb7224 */ /* 0x000fe200078e0034 */
[----:B------:R-:W-:Y:S01]  /*1e380*/  STL [R1+0x74], R89 ;  /* 0x0000745901007387 */ /* 0x000fe20000100800 */
[----:B------:R-:W-:-:S02]  /*1e390*/  IMAD.MOV.U32 R220, RZ, RZ, R53 ;  /* 0x000000ffffdc7224 */ /* 0x000fc400078e0035 */
[----:B------:R-:W-:Y:S02]  /*1e3a0*/  HFMA2 R250, -RZ, RZ, 0, 0 ;  /* 0x00000000fffa7431 */ /* 0x000fe400000001ff */
[----:B------:R-:W-:Y:S01]  /*1e3b0*/  IMAD.MOV.U32 R136, RZ, RZ, R230 ;  /* 0x000000ffff887224 */ /* 0x000fe200078e00e6 */
[----:B------:R-:W5:Y:S01]  /*1e3c0*/  LDL.LU.64 R94, [R1+0xf0] ;  /* 0x0000f000015e7983 */ /* 0x000f620000300a00 */
[----:B------:R-:W-:Y:S02]  /*1e3d0*/  IMAD.MOV.U32 R137, RZ, RZ, R231 ;  /* 0x000000ffff897224 */ /* 0x000fe400078e00e7 */
[----:B------:R-:W-:Y:S01]  /*1e3e0*/  IMAD.MOV.U32 R138, RZ, RZ, R225 ;  /* 0x000000ffff8a7224 */ /* 0x000fe200078e00e1 */
[----:B------:R-:W-:Y:S01]  /*1e3f0*/  STL [R1+0x80], R92 ;  /* 0x0000805c01007387 */ /* 0x000fe20000100800 */
[----:B------:R-:W-:Y:S02]  /*1e400*/  IMAD.MOV.U32 R223, RZ, RZ, R44 ;  /* 0x000000ffffdf7224 */ /* 0x000fe400078e002c */
[----:B------:R-:W-:Y:S01]  /*1e410*/  IMAD.MOV.U32 R224, RZ, RZ, R45 ;  /* 0x000000ffffe07224 */ /* 0x000fe200078e002d */
[----:B------:R-:W5:Y:S01]  /*1e420*/  LDL.LU.64 R102, [R1+0xc8] ;  /* 0x0000c80001667983 */ /* 0x000f620000300a00 */
[----:B------:R-:W-:-:S02]  /*1e430*/  IMAD.MOV.U32 R225, RZ, RZ, R40 ;  /* 0x000000ffffe17224 */ /* 0x000fc400078e0028 */
[----:B------:R-:W-:Y:S01]  /*1e440*/  IMAD.MOV.U32 R226, RZ, RZ, R41 ;  /* 0x000000ffffe27224 */ /* 0x000fe200078e0029 */
[----:B------:R-:W-:Y:S01]  /*1e450*/  STL [R1+0x7c], R93 ;  /* 0x00007c5d01007387 */ /* 0x000fe20000100800 */
[----:B------:R-:W-:Y:S02]  /*1e460*/  IMAD.MOV.U32 R228, RZ, RZ, R37 ;  /* 0x000000ffffe47224 */ /* 0x000fe400078e0025 */
[----:B------:R-:W-:Y:S01]  /*1e470*/  IMAD.MOV.U32 R229, RZ, RZ, R34 ;  /* 0x000000ffffe57224 */ /* 0x000fe200078e0022 */
[----:B------:R-:W5:Y:S01]  /*1e480*/  LDL.LU.64 R106, [R1+0xd0] ;  /* 0x0000d000016a7983 */ /* 0x000f620000300a00 */
[----:B------:R-:W-:Y:S02]  /*1e490*/  IMAD.MOV.U32 R230, RZ, RZ, R35 ;  /* 0x000000ffffe67224 */ /* 0x000fe400078e0023 */
[----:B------:R-:W-:Y:S01]  /*1e4a0*/  IMAD.MOV.U32 R231, RZ, RZ, R32 ;  /* 0x000000ffffe77224 */ /* 0x000fe200078e0020 */
[----:B------:R-:W5:Y:S01]  /*1e4b0*/  LDL.LU.64 R114, [R1+0xd8] ;  /* 0x0000d80001727983 */ /* 0x000f620000300a00 */
[----:B------:R-:W-:-:S02]  /*1e4c0*/  IMAD.MOV.U32 R233, RZ, RZ, R30 ;  /* 0x000000ffffe97224 */ /* 0x000fc400078e001e */
        /* <DEDUP_REMOVED lines=19> */
[----:B------:R-:W5:Y:S04]  /*1e600*/  LDL.LU.64 R118, [R1+0x138] ;  /* 0x0001380001767983 */ /* 0x000f680000300a00 */
[----:B------:R-:W5:Y:S04]  /*1e610*/  LDL.LU.64 R120, [R1+0x110] ;  /* 0x0001100001787983 */ /* 0x000f680000300a00 */
[----:B------:R-:W-:Y:S04]  /*1e620*/  STL [R1+0x84], R97 ;  /* 0x0000846101007387 */ /* 0x000fe80000100800 */
[----:B------:R-:W5:Y:S04]  /*1e630*/  LDL.LU.64 R124, [R1+0x118] ;  /* 0x00011800017c7983 */ /* 0x000f680000300a00 */
[----:B------:R-:W-:Y:S04]  /*1e640*/  STL [R1+0x90], R100 ;  /* 0x0000906401007387 */ /* 0x000fe80000100800 */
[----:B------:R-:W5:Y:S04]  /*1e650*/  LDL.LU.64 R128, [R1+0x120] ;  /* 0x0001200001807983 */ /* 0x000f680000300a00 */
[----:B------:R-:W5:Y:S04]  /*1e660*/  LDL.LU.64 R130, [R1+0xe8] ;  /* 0x0000e80001827983 */ /* 0x000f680000300a00 */
[----:B------:R-:W-:Y:S04]  /*1e670*/  STL [R1+0x8c], R101 ;  /* 0x00008c6501007387 */ /* 0x000fe80000100800 */
[----:B------:R-:W-:Y:S04]  /*1e680*/  STL [R1+0x98], R104 ;  /* 0x0000986801007387 */ /* 0x000fe80000100800 */
[----:B------:R-:W-:Y:S04]  /*1e690*/  STL [R1+0x94], R105 ;  /* 0x0000946901007387 */ /* 0x000fe80000100800 */
[----:B------:R-:W-:Y:S04]  /*1e6a0*/  STL [R1+0xa0], R108 ;  /* 0x0000a06c01007387 */ /* 0x000fe80000100800 */
[----:B------:R-:W-:Y:S01]  /*1e6b0*/  STL [R1+0x9c], R109 ;  /* 0x00009c6d01007387 */ /* 0x000fe20000100800 */
[----:B-1----:R-:W-:-:S03]  /*1e6c0*/  IMAD.MOV.U32 R4, RZ, RZ, R83 ;  /* 0x000000ffff047224 */ /* 0x002fc600078e0053 */
[----:B------:R-:W-:Y:S04]  /*1e6d0*/  STL [R1+0xa8], R82 ;  /* 0x0000a85201007387 */ /* 0x000fe80000100800 */
[----:B--2---:R-:W-:Y:S04]  /*1e6e0*/  STL [R1+0xb0], R86 ;  /* 0x0000b05601007387 */ /* 0x004fe80000100800 */
[----:B------:R1:W-:Y:S04]  /*1e6f0*/  STL [R1+0xa4], R4 ;  /* 0x0000a40401007387 */ /* 0x0003e80000100800 */
[----:B---3--:R-:W-:Y:S01]  /*1e700*/  STL [R1+0xb8], R90 ;  /* 0x0000b85a01007387 */ /* 0x008fe20000100800 */
[----:B-1----:R-:W-:-:S05]  /*1e710*/  IMAD.MOV.U32 R4, RZ, RZ, R87 ;  /* 0x000000ffff047224 */ /* 0x002fca00078e0057 */
[----:B------:R1:W-:Y:S04]  /*1e720*/  STL [R1+0xac], R4 ;  /* 0x0000ac0401007387 */ /* 0x0003e80000100800 */
[----:B----4-:R-:W-:Y:S01]  /*1e730*/  STL [R1+0xc0], R98 ;  /* 0x0000c06201007387 */ /* 0x010fe20000100800 */
[----:B-1----:R-:W-:-:S05]  /*1e740*/  MOV R4, R91 ;  /* 0x0000005b00047202 */ /* 0x002fca0000000f00 */
[----:B------:R1:W-:Y:S04]  /*1e750*/  STL [R1+0xb4], R4 ;  /* 0x0000b40401007387 */ /* 0x0003e80000100800 */
[----:B-----5:R-:W-:Y:S01]  /*1e760*/  STL [R1+0xc8], R102 ;  /* 0x0000c86601007387 */ /* 0x020fe20000100800 */
[----:B-1----:R-:W-:-:S05]  /*1e770*/  IMAD.MOV.U32 R4, RZ, RZ, R99 ;  /* 0x000000ffff047224 */ /* 0x002fca00078e0063 */
[----:B------:R1:W-:Y:S04]  /*1e780*/  STL [R1+0xbc], R4 ;  /* 0x0000bc0401007387 */ /* 0x0003e80000100800 */
[----:B------:R-:W-:Y:S01]  /*1e790*/  STL [R1+0xd0], R106 ;  /* 0x0000d06a01007387 */ /* 0x000fe20000100800 */
[----:B-1----:R-:W-:-:S05]  /*1e7a0*/  IMAD.MOV.U32 R4, RZ, RZ, R103 ;  /* 0x000000ffff047224 */ /* 0x002fca00078e0067 */
[----:B------:R1:W-:Y:S02]  /*1e7b0*/  STL [R1+0xc4], R4 ;  /* 0x0000c40401007387 */ /* 0x0003e40000100800 */
[----:B-1----:R-:W-:-:S05]  /*1e7c0*/  MOV R4, R107 ;  /* 0x0000006b00047202 */ /* 0x002fca0000000f00 */
[----:B------:R1:W-:Y:S04]  /*1e7d0*/  STL [R1+0xcc], R4 ;  /* 0x0000cc0401007387 */ /* 0x0003e80000100800 */
[----:B------:R-:W-:Y:S01]  /*1e7e0*/  STL [R1+0xd8], R114 ;  /* 0x0000d87201007387 */ /* 0x000fe20000100800 */
[----:B-1----:R-:W-:-:S05]  /*1e7f0*/  MOV R4, R115 ;  /* 0x0000007300047202 */ /* 0x002fca0000000f00 */
[----:B------:R1:W-:Y:S01]  /*1e800*/  STL [R1+0xd4], R4 ;  /* 0x0000d40401007387 */ /* 0x0003e20000100800 */
[----:B------:R-:W-:-:S03]  /*1e810*/  IMAD.MOV.U32 R70, RZ, RZ, R94 ;  /* 0x000000ffff467224 */ /* 0x000fc600078e005e */
[----:B------:R-:W-:Y:S01]  /*1e820*/  STL [R1+0xe0], R126 ;  /* 0x0000e07e01007387 */ /* 0x000fe20000100800 */
[----:B-1----:R-:W-:Y:S02]  /*1e830*/  IMAD.MOV.U32 R4, RZ, RZ, R127 ;  /* 0x000000ffff047224 */ /* 0x002fe400078e007f */
[----:B------:R-:W-:-:S03]  /*1e840*/  IMAD.MOV.U32 R71, RZ, RZ, R95 ;  /* 0x000000ffff477224 */ /* 0x000fc600078e005f */
[----:B------:R1:W-:Y:S04]  /*1e850*/  STL [R1+0xdc], R4 ;  /* 0x0000dc0401007387 */ /* 0x0003e80000100800 */
[----:B------:R2:W-:Y:S04]  /*1e860*/  STL [R1+0xe8], R130 ;  /* 0x0000e88201007387 */ /* 0x0005e80000100800 */
[----:B------:R-:W3:Y:S01]  /*1e870*/  LDL.LU.64 R90, [R1+0x140] ;  /* 0x00014000015a7983 */ /* 0x000ee20000300a00 */
[----:B------:R-:W-:-:S03]  /*1e880*/  IMAD.MOV.U32 R72, RZ, RZ, R110 ;  /* 0x000000ffff487224 */ /* 0x000fc600078e006e */
[----:B------:R-:W4:Y:S01]  /*1e890*/  LDL.LU.64 R94, [R1+0x148] ;  /* 0x00014800015e7983 */ /* 0x000f220000300a00 */
[----:B-1----:R-:W-:-:S03]  /*1e8a0*/  IMAD.MOV.U32 R4, RZ, RZ, R131 ;  /* 0x000000ffff047224 */ /* 0x002fc600078e0083 */
[----:B------:R-:W5:Y:S01]  /*1e8b0*/  LDL.LU.64 R98, [R1+0x158] ;  /* 0x0001580001627983 */ /* 0x000f620000300a00 */
[----:B------:R-:W-:-:S03]  /*1e8c0*/  IMAD.MOV.U32 R73, RZ, RZ, R111 ;  /* 0x000000ffff497224 */ /* 0x000fc600078e006f */
[----:B------:R-:W5:Y:S01]  /*1e8d0*/  LDL.LU.64 R102, [R1+0x170] ;  /* 0x0001700001667983 */ /* 0x000f620000300a00 */
[----:B------:R-:W-:Y:S02]  /*1e8e0*/  IMAD.MOV.U32 R74, RZ, RZ, R112 ;  /* 0x000000ffff4a7224 */ /* 0x000fe400078e0070 */
[----:B------:R-:W-:Y:S01]  /*1e8f0*/  IMAD.MOV.U32 R75, RZ, RZ, R113 ;  /* 0x000000ffff4b7224 */ /* 0x000fe200078e0071 */
[----:B------:R-:W5:Y:S01]  /*1e900*/  LDL.LU.64 R106, [R1+0x150] ;  /* 0x00015000016a7983 */ /* 0x000f620000300a00 */
[----:B------:R-:W-:-:S03]  /*1e910*/  MOV R80, R120 ;  /* 0x0000007800507202 */ /* 0x000fc60000000f00 */
[----:B------:R-:W5:Y:S01]  /*1e920*/  LDL.LU.64 R110, [R1+0x178] ;  /* 0x00017800016e7983 */ /* 0x000f620000300a00 */
[----:B------:R-:W-:-:S03]  /*1e930*/  IMAD.MOV.U32 R81, RZ, RZ, R121 ;  /* 0x000000ffff517224 */ /* 0x000fc600078e0079 */
[----:B------:R-:W5:Y:S01]  /*1e940*/  LDL.LU.64 R112, [R1+0x180] ;  /* 0x0001800001707983 */ /* 0x000f620000300a00 */
[----:B------:R-:W-:-:S03]  /*1e950*/  IMAD.MOV.U32 R76, RZ, RZ, R116 ;  /* 0x000000ffff4c7224 */ /* 0x000fc600078e0074 */
[----:B------:R-:W5:Y:S01]  /*1e960*/  LDL.LU.64 R114, [R1+0x1d8] ;  /* 0x0001d80001727983 */ /* 0x000f620000300a00 */
[----:B------:R-:W-:-:S03]  /*1e970*/  IMAD.MOV.U32 R77, RZ, RZ, R117 ;  /* 0x000000ffff4d7224 */ /* 0x000fc600078e0075 */
[----:B------:R1:W-:Y:S01]  /*1e980*/  STL [R1+0xe4], R4 ;  /* 0x0000e40401007387 */ /* 0x0003e20000100800 */
[----:B------:R-:W-:Y:S02]  /*1e990*/  IMAD.MOV.U32 R78, RZ, RZ, R118 ;  /* 0x000000ffff4e7224 */ /* 0x000fe400078e0076 */
[----:B------:R-:W-:Y:S01]  /*1e9a0*/  IMAD.MOV.U32 R79, RZ, RZ, R119 ;  /* 0x000000ffff4f7224 */ /* 0x000fe200078e0077 */
[----:B------:R-:W5:Y:S01]  /*1e9b0*/  LDL.LU.64 R120, [R1+0x160] ;  /* 0x0001600001787983 */ /* 0x000f620000300a00 */
[----:B------:R-:W-:-:S03]  /*1e9c0*/  IMAD.MOV.U32 R82, RZ, RZ, R124 ;  /* 0x000000ffff527224 */ /* 0x000fc600078e007c */
[----:B------:R-:W5:Y:S01]  /*1e9d0*/  LDL.LU.64 R116, [R1+0x188] ;  /* 0x0001880001747983 */ /* 0x000f620000300a00 */
[----:B------:R-:W-:-:S03]  /*1e9e0*/  IMAD.MOV.U32 R83, RZ, RZ, R125 ;  /* 0x000000ffff537224 */ /* 0x000fc600078e007d */
[----:B------:R-:W5:Y:S01]  /*1e9f0*/  LDL.LU.64 R118, [R1+0x198] ;  /* 0x0001980001767983 */ /* 0x000f620000300a00 */
[----:B------:R-:W-:Y:S01]  /*1ea00*/  MOV R86, R128 ;  /* 0x0000008000567202 */ /* 0x000fe20000000f00 */
[----:B------:R-:W-:Y:S02]  /*1ea10*/  IMAD.MOV.U32 R87, RZ, RZ, R129 ;  /* 0x000000ffff577224 */ /* 0x000fe400078e0081 */
[----:B------:R-:W-:Y:S04]  /*1ea20*/  STL [R1+0xf0], R70 ;  /* 0x0000f04601007387 */ /* 0x000fe80000100800 */
[----:B------:R-:W5:Y:S04]  /*1ea30*/  LDL.LU.64 R124, [R1+0x1e8] ;  /* 0x0001e800017c7983 */ /* 0x000f680000300a00 */
[----:B------:R-:W5:Y:S04]  /*1ea40*/  LDL.LU.64 R126, [R1+0x1a0] ;  /* 0x0001a000017e7983 */ /* 0x000f680000300a00 */
[----:B------:R-:W5:Y:S04]  /*1ea50*/  LDL.LU.64 R128, [R1+0x1f0] ;  /* 0x0001f00001807983 */ /* 0x000f680000300a00 */
[----:B--2---:R-:W2:Y:S01]  /*1ea60*/  LDL.LU.64 R130, [R1+0x130] ;  /* 0x0001300001827983 */ /* 0x004ea20000300a00 */
[----:B-1----:R-:W-:-:S03]  /*1ea70*/  IMAD.MOV.U32 R4, RZ, RZ, R71 ;  /* 0x000000ffff047224 */ /* 0x002fc600078e0047 */
[----:B------:R-:W-:Y:S04]  /*1ea80*/  STL [R1+0xf8], R72 ;  /* 0x0000f84801007387 */ /* 0x000fe80000100800 */
[----:B------:R1:W-:Y:S04]  /*1ea90*/  STL [R1+0xec], R4 ;  /* 0x0000ec0401007387 */ /* 0x0003e80000100800 */
[----:B------:R-:W-:Y:S01]  /*1eaa0*/  STL [R1+0x100], R74 ;  /* 0x0001004a01007387 */ /* 0x000fe20000100800 */
[----:B-1----:R-:W-:-:S05]  /*1eab0*/  IMAD.MOV.U32 R4, RZ, RZ, R73 ;  /* 0x000000ffff047224 */ /* 0x002fca00078e0049 */
[----:B------:R1:W-:Y:S04]  /*1eac0*/  STL [R1+0xf4], R4 ;  /* 0x0000f40401007387 */ /* 0x0003e80000100800 */
[----:B------:R-:W-:Y:S01]  /*1ead0*/  STL [R1+0x108], R76 ;  /* 0x0001084c01007387 */ /* 0x000fe20000100800 */
[----:B-1----:R-:W-:-:S05]  /*1eae0*/  MOV R4, R75 ;  /* 0x0000004b00047202 */ /* 0x002fca0000000f00 */
[----:B------:R1:W-:Y:S02]  /*1eaf0*/  STL [R1+0xfc], R4 ;  /* 0x0000fc0401007387 */ /* 0x0003e40000100800 */
[----:B-1----:R-:W-:-:S05]  /*1eb00*/  IMAD.MOV.U32 R4, RZ, RZ, R77 ;  /* 0x000000ffff047224 */ /* 0x002fca00078e004d */
[----:B------:R1:W-:Y:S04]  /*1eb10*/  STL [R1+0x104], R4 ;  /* 0x0001040401007387 */ /* 0x0003e80000100800 */
[----:B------:R-:W-:Y:S01]  /*1eb20*/  STL [R1+0x110], R80 ;  /* 0x0001105001007387 */ /* 0x000fe20000100800 */
[----:B-1----:R-:W-:-:S03]  /*1eb30*/  IMAD.MOV.U32 R4, RZ, RZ, R81 ;  /* 0x000000ffff047224 */ /* 0x002fc600078e0051 */
[----:B------:R-:W-:Y:S04]  /*1eb40*/  STL [R1+0x118], R82 ;  /* 0x0001185201007387 */ /* 0x000fe80000100800 */
[----:B------:R1:W-:Y:S04]  /*1eb50*/  STL [R1+0x10c], R4 ;  /* 0x00010c0401007387 */ /* 0x0003e80000100800 */
[----:B------:R-:W-:Y:S01]  /*1eb60*/  STL [R1+0x120], R86 ;  /* 0x0001205601007387 */ /* 0x000fe20000100800 */
[----:B-1----:R-:W-:-:S05]  /*1eb70*/  MOV R4, R83 ;  /* 0x0000005300047202 */ /* 0x002fca0000000f00 */
[----:B------:R1:W-:Y:S02]  /*1eb80*/  STL [R1+0x114], R4 ;  /* 0x0001140401007387 */ /* 0x0003e40000100800 */
[----:B-1----:R-:W-:-:S05]  /*1eb90*/  IMAD.MOV.U32 R4, RZ, RZ, R87 ;  /* 0x000000ffff047224 */ /* 0x002fca00078e0057 */
[----:B------:R1:W-:Y:S01]  /*1eba0*/  STL [R1+0x11c], R4 ;  /* 0x00011c0401007387 */ /* 0x0003e20000100800 */
[----:B------:R-:W-:-:S03]  /*1ebb0*/  IMAD.MOV.U32 R64, RZ, RZ, R78 ;  /* 0x000000ffff407224 */ /* 0x000fc600078e004e */
[----:B------:R-:W-:Y:S01]  /*1ebc0*/  STL [R1+0x128], R122 ;  /* 0x0001287a01007387 */ /* 0x000fe20000100800 */
[----:B-1----:R-:W-:Y:S01]  /*1ebd0*/  MOV R4, R123 ;  /* 0x0000007b00047202 */ /* 0x002fe20000000f00 */
[----:B------:R-:W-:-:S04]  /*1ebe0*/  IMAD.MOV.U32 R65, RZ, RZ, R79 ;  /* 0x000000ffff417224 */ /* 0x000fc800078e004f */
[----:B------:R1:W-:Y:S01]  /*1ebf0*/  STL [R1+0x124], R4 ;  /* 0x0001240401007387 */ /* 0x0003e20000100800 */
[----:B---3--:R-:W-:Y:S02]  /*1ec00*/  IMAD.MOV.U32 R68, RZ, RZ, R90 ;  /* 0x000000ffff447224 */ /* 0x008fe400078e005a */
[----:B------:R-:W-:Y:S02]  /*1ec10*/  IMAD.MOV.U32 R69, RZ, RZ, R91 ;  /* 0x000000ffff457224 */ /* 0x000fe400078e005b */
[----:B----4-:R-:W-:Y:S01]  /*1ec20*/  IMAD.MOV.U32 R70, RZ, RZ, R94 ;  /* 0x000000ffff467224 */ /* 0x010fe200078e005e */
[----:B------:R-:W-:Y:S01]  /*1ec30*/  MOV R71, R95 ;  /* 0x0000005f00477202 */ /* 0x000fe20000000f00 */
[----:B-----5:R-:W-:Y:S02]  /*1ec40*/  IMAD.MOV.U32 R72, RZ, RZ, R106 ;  /* 0x000000ffff487224 */ /* 0x020fe400078e006a */
[----:B------:R-:W-:Y:S01]  /*1ec50*/  IMAD.MOV.U32 R73, RZ, RZ, R107 ;  /* 0x000000ffff497224 */ /* 0x000fe200078e006b */
[----:B------:R-:W-:Y:S01]  /*1ec60*/  MOV R76, R110 ;  /* 0x0000006e004c7202 */ /* 0x000fe20000000f00 */
[----:B------:R-:W-:-:S02]  /*1ec70*/  IMAD.MOV.U32 R77, RZ, RZ, R111 ;  /* 0x000000ffff4d7224 */ /* 0x000fc400078e006f */
[----:B------:R-:W-:Y:S02]  /*1ec80*/  IMAD.MOV.U32 R78, RZ, RZ, R112 ;  /* 0x000000ffff4e7224 */ /* 0x000fe400078e0070 */
[----:B------:R-:W-:Y:S02]  /*1ec90*/  IMAD.MOV.U32 R79, RZ, RZ, R113 ;  /* 0x000000ffff4f7224 */ /* 0x000fe400078e0071 */
[----:B------:R-:W-:Y:S01]  /*1eca0*/  IMAD.MOV.U32 R80, RZ, RZ, R114 ;  /* 0x000000ffff507224 */ /* 0x000fe200078e0072 */
[----:B------:R-:W-:Y:S01]  /*1ecb0*/  MOV R81, R115 ;  /* 0x0000007300517202 */ /* 0x000fe20000000f00 */
[----:B------:R-:W-:Y:S02]  /*1ecc0*/  IMAD.MOV.U32 R74, RZ, RZ, R102 ;  /* 0x000000ffff4a7224 */ /* 0x000fe400078e0066 */
[----:B------:R-:W-:Y:S02]  /*1ecd0*/  IMAD.MOV.U32 R75, RZ, RZ, R103 ;  /* 0x000000ffff4b7224 */ /* 0x000fe400078e0067 */
[----:B------:R-:W-:-:S02]  /*1ece0*/  IMAD.MOV.U32 R82, RZ, RZ, R116 ;  /* 0x000000ffff527224 */ /* 0x000fc400078e0074 */
[----:B------:R-:W-:Y:S02]  /*1ecf0*/  IMAD.MOV.U32 R83, RZ, RZ, R117 ;  /* 0x000000ffff537224 */ /* 0x000fe400078e0075 */
[----:B------:R-:W-:Y:S02]  /*1ed00*/  IMAD.MOV.U32 R90, RZ, RZ, R118 ;  /* 0x000000ffff5a7224 */ /* 0x000fe400078e0076 */
[----:B------:R-:W-:Y:S02]  /*1ed10*/  IMAD.MOV.U32 R91, RZ, RZ, R119 ;  /* 0x000000ffff5b7224 */ /* 0x000fe400078e0077 */
[----:B------:R-:W-:Y:S02]  /*1ed20*/  IMAD.MOV.U32 R86, RZ, RZ, R124 ;  /* 0x000000ffff567224 */ /* 0x000fe400078e007c */
[----:B------:R-:W-:Y:S01]  /*1ed30*/  IMAD.MOV.U32 R87, RZ, RZ, R125 ;  /* 0x000000ffff577224 */ /* 0x000fe200078e007d */
[----:B--2---:R2:W-:Y:S01]  /*1ed40*/  STL [R1+0x130], R130 ;  /* 0x0001308201007387 */ /* 0x0045e20000100800 */
[----:B-1----:R-:W-:-:S03]  /*1ed50*/  IMAD.MOV.U32 R4, RZ, RZ, R131 ;  /* 0x000000ffff047224 */ /* 0x002fc600078e0083 */
[----:B------:R-:W3:Y:S04]  /*1ed60*/  LDL.LU.64 R106, [R1+0x1f8] ;  /* 0x0001f800016a7983 */ /* 0x000ee80000300a00 */
[----:B------:R-:W4:Y:S04]  /*1ed70*/  LDL.LU.64 R112, [R1+0x1a8] ;  /* 0x0001a80001707983 */ /* 0x000f280000300a00 */
[----:B------:R-:W5:Y:S04]  /*1ed80*/  LDL.LU.64 R110, [R1+0x208] ;  /* 0x00020800016e7983 */ /* 0x000f680000300a00 */
[----:B------:R-:W4:Y:S04]  /*1ed90*/  LDL.LU.64 R114, [R1+0x218] ;  /* 0x0002180001727983 */ /* 0x000f280000300a00 */
[----:B------:R1:W-:Y:S04]  /*1eda0*/  STL [R1+0x12c], R4 ;  /* 0x00012c0401007387 */ /* 0x0003e80000100800 */
[----:B------:R-:W4:Y:S01]  /*1edb0*/  LDL.LU.64 R118, [R1+0x1b8] ;  /* 0x0001b80001767983 */ /* 0x000f220000300a00 */
[----:B------:R-:W-:-:S03]  /*1edc0*/  IMAD.MOV.U32 R102, RZ, RZ, R126 ;  /* 0x000000ffff667224 */ /* 0x000fc600078e007e */
[----:B------:R-:W4:Y:S01]  /*1edd0*/  LDL.LU.64 R116, [R1+0x220] ;  /* 0x0002200001747983 */ /* 0x000f220000300a00 */
[----:B------:R-:W-:-:S03]  /*1ede0*/  IMAD.MOV.U32 R103, RZ, RZ, R127 ;  /* 0x000000ffff677224 */ /* 0x000fc600078e007f */
[----:B------:R-:W-:Y:S01]  /*1edf0*/  STL [R1+0x138], R64 ;  /* 0x0001384001007387 */ /* 0x000fe20000100800 */
[----:B------:R-:W-:Y:S01]  /*1ee00*/  MOV R94, R128 ;  /* 0x00000080005e7202 */ /* 0x000fe20000000f00 */
[----:B------:R-:W-:Y:S02]  /*1ee10*/  IMAD.MOV.U32 R95, RZ, RZ, R129 ;  /* 0x000000ffff5f7224 */ /* 0x000fe400078e0081 */
[----:B------:R-:W4:Y:S04]  /*1ee20*/  LDL.LU.64 R122, [R1+0x230] ;  /* 0x00023000017a7983 */ /* 0x000f280000300a00 */
[----:B------:R-:W4:Y:S04]  /*1ee30*/  LDL.LU.64 R124, [R1+0x1c8] ;  /* 0x0001c800017c7983 */ /* 0x000f280000300a00 */
[----:B------:R-:W4:Y:S04]  /*1ee40*/  LDL.LU.64 R126, [R1+0x238] ;  /* 0x00023800017e7983 */ /* 0x000f280000300a00 */
[----:B------:R-:W4:Y:S04]  /*1ee50*/  LDL.LU.64 R128, [R1+0x240] ;  /* 0x0002400001807983 */ /* 0x000f280000300a00 */
[----:B--2---:R-:W2:Y:S01]  /*1ee60*/  LDL.LU.64 R130, [R1+0x168] ;  /* 0x0001680001827983 */ /* 0x004ea20000300a00 */
[----:B-1----:R-:W-:-:S03]  /*1ee70*/  IMAD.MOV.U32 R4, RZ, RZ, R65 ;  /* 0x000000ffff047224 */ /* 0x002fc600078e0041 */
[----:B------:R-:W-:Y:S04]  /*1ee80*/  STL [R1+0x140], R68 ;  /* 0x0001404401007387 */ /* 0x000fe80000100800 */
[----:B------:R1:W-:Y:S04]  /*1ee90*/  STL [R1+0x134], R4 ;  /* 0x0001340401007387 */ /* 0x0003e80000100800 */
[----:B------:R-:W-:Y:S01]  /*1eea0*/  STL [R1+0x148], R70 ;  /* 0x0001484601007387 */ /* 0x000fe20000100800 */
[----:B-1----:R-:W-:-:S05]  /*1eeb0*/  IMAD.MOV.U32 R4, RZ, RZ, R69 ;  /* 0x000000ffff047224 */ /* 0x002fca00078e0045 */
[----:B------:R1:W-:Y:S02]  /*1eec0*/  STL [R1+0x13c], R4 ;  /* 0x00013c0401007387 */ /* 0x0003e40000100800 */
[----:B-1----:R-:W-:-:S05]  /*1eed0*/  MOV R4, R71 ;  /* 0x0000004700047202 */ /* 0x002fca0000000f00 */
[----:B------:R1:W-:Y:S04]  /*1eee0*/  STL [R1+0x144], R4 ;  /* 0x0001440401007387 */ /* 0x0003e80000100800 */
[----:B------:R-:W-:Y:S01]  /*1eef0*/  STL [R1+0x150], R72 ;  /* 0x0001504801007387 */ /* 0x000fe20000100800 */
[----:B-1----:R-:W-:-:S05]  /*1ef00*/  IMAD.MOV.U32 R4, RZ, RZ, R73 ;  /* 0x000000ffff047224 */ /* 0x002fca00078e0049 */
[----:B------:R1:W-:Y:S04]  /*1ef10*/  STL [R1+0x14c], R4 ;  /* 0x00014c0401007387 */ /* 0x0003e80000100800 */
[----:B------:R-:W-:Y:S01]  /*1ef20*/  STL [R1+0x158], R98 ;  /* 0x0001586201007387 */ /* 0x000fe20000100800 */
[----:B-1----:R-:W-:-:S05]  /*1ef30*/  IMAD.MOV.U32 R4, RZ, RZ, R99 ;  /* 0x000000ffff047224 */ /* 0x002fca00078e0063 */
[----:B------:R1:W-:Y:S04]  /*1ef40*/  STL [R1+0x154], R4 ;  /* 0x0001540401007387 */ /* 0x0003e80000100800 */
[----:B------:R3:W-:Y:S01]  /*1ef50*/  STL [R1+0x160], R120 ;  /* 0x0001607801007387 */ /* 0x0007e20000100800 */
[----:B-1----:R-:W-:-:S05]  /*1ef60*/  IMAD.MOV.U32 R4, RZ, RZ, R121 ;  /* 0x000000ffff047224 */ /* 0x002fca00078e0079 */
[----:B------:R2:W-:Y:S01]  /*1ef70*/  STL [R1+0x15c], R4 ;  /* 0x00015c0401007387 */ /* 0x0005e20000100800 */
[----:B---3--:R-:W-:Y:S02]  /*1ef80*/  IMAD.MOV.U32 R98, RZ, RZ, R106 ;  /* 0x000000ffff627224 */ /* 0x008fe400078e006a */
[----:B------:R-:W-:Y:S01]  /*1ef90*/  IMAD.MOV.U32 R99, RZ, RZ, R107 ;  /* 0x000000ffff637224 */ /* 0x000fe200078e006b */
[----:B-----5:R-:W-:Y:S01]  /*1efa0*/  MOV R106, R110 ;  /* 0x0000006e006a7202 */ /* 0x020fe20000000f00 */
[----:B------:R-:W-:Y:S02]  /*1efb0*/  IMAD.MOV.U32 R107, RZ, RZ, R111 ;  /* 0x000000ffff6b7224 */ /* 0x000fe400078e006f */
[----:B----4-:R-:W-:Y:S02]  /*1efc0*/  IMAD.MOV.U32 R110, RZ, RZ, R114 ;  /* 0x000000ffff6e7224 */ /* 0x010fe400078e0072 */
[----:B------:R-:W-:Y:S02]  /*1efd0*/  IMAD.MOV.U32 R111, RZ, RZ, R115 ;  /* 0x000000ffff6f7224 */ /* 0x000fe400078e0073 */
[----:B------:R-:W-:Y:S01]  /*1efe0*/  IMAD.MOV.U32 R114, RZ, RZ, R116 ;  /* 0x000000ffff727224 */ /* 0x000fe200078e0074 */
[----:B------:R-:W-:Y:S01]  /*1eff0*/  MOV R115, R117 ;  /* 0x0000007500737202 */ /* 0x000fe20000000f00 */
[----:B------:R-:W-:-:S02]  /*1f000*/  IMAD.MOV.U32 R116, RZ, RZ, R122 ;  /* 0x000000ffff747224 */ /* 0x000fc400078e007a */
[----:B------:R-:W-:Y:S02]  /*1f010*/  IMAD.MOV.U32 R117, RZ, RZ, R123 ;  /* 0x000000ffff757224 */ /* 0x000fe400078e007b */
[----:B------:R-:W-:Y:S01]  /*1f020*/  IMAD.MOV.U32 R120, RZ, RZ, R126 ;  /* 0x000000ffff787224 */ /* 0x000fe200078e007e */
[----:B------:R-:W-:Y:S01]  /*1f030*/  MOV R121, R127 ;  /* 0x0000007f00797202 */ /* 0x000fe20000000f00 */
[----:B------:R-:W-:Y:S02]  /*1f040*/  IMAD.MOV.U32 R122, RZ, RZ, R128 ;  /* 0x000000ffff7a7224 */ /* 0x000fe400078e0080 */
[----:B--2---:R-:W-:Y:S01]  /*1f050*/  IMAD.MOV.U32 R4, RZ, RZ, R131 ;  /* 0x000000ffff047224 */ /* 0x004fe200078e0083 */
[----:B------:R1:W-:Y:S01]  /*1f060*/  STL [R1+0x168], R130 ;  /* 0x0001688201007387 */ /* 0x0003e20000100800 */
[----:B------:R-:W-:-:S03]  /*1f070*/  IMAD.MOV.U32 R123, RZ, RZ, R129 ;  /* 0x000000ffff7b7224 */ /* 0x000fc600078e0081 */
[----:B------:R-:W2:Y:S04]  /*1f080*/  LDL.LU.64 R126, [R1+0x280] ;  /* 0x00028000017e7983 */ /* 0x000ea80000300a00 */
[----:B------:R-:W3:Y:S04]  /*1f090*/  LDL.LU.64 R128, [R1+0x278] ;  /* 0x0002780001807983 */ /* 0x000ee80000300a00 */
[----:B------:R4:W-:Y:S04]  /*1f0a0*/  STL [R1+0x164], R4 ;  /* 0x0001640401007387 */ /* 0x0009e80000100800 */
[----:B-1----:R-:W5:Y:S01]  /*1f0b0*/  LDL.LU.64 R130, [R1+0x1d0] ;  /* 0x0001d00001827983 */ /* 0x002f620000300a00 */
[----:B----4-:R-:W-:-:S03]  /*1f0c0*/  IMAD.MOV.U32 R4, RZ, RZ, R75 ;  /* 0x000000ffff047224 */ /* 0x010fc600078e004b */
[----:B------:R-:W-:Y:S04]  /*1f0d0*/  STL [R1+0x170], R74 ;  /* 0x0001704a01007387 */ /* 0x000fe80000100800 */
[----:B------:R-:W-:Y:S04]  /*1f0e0*/  STL [R1+0x178], R76 ;  /* 0x0001784c01007387 */ /* 0x000fe80000100800 */
[----:B------:R1:W-:Y:S04]  /*1f0f0*/  STL [R1+0x16c], R4 ;  /* 0x00016c0401007387 */ /* 0x0003e80000100800 */
[----:B------:R-:W-:Y:S01]  /*1f100*/  STL [R1+0x180], R78 ;  /* 0x0001804e01007387 */ /* 0x000fe20000100800 */
[----:B-1----:R-:W-:-:S05]  /*1f110*/  MOV R4, R77 ;  /* 0x0000004d00047202 */ /* 0x002fca0000000f00 */
[----:B------:R1:W-:Y:S04]  /*1f120*/  STL [R1+0x174], R4 ;  /* 0x0001740401007387 */ /* 0x0003e80000100800 */
[----:B------:R-:W-:Y:S01]  /*1f130*/  STL [R1+0x188], R82 ;  /* 0x0001885201007387 */ /* 0x000fe20000100800 */
        /* <DEDUP_REMOVED lines=9> */
[----:B------:R1:W-:Y:S04]  /*1f1d0*/  STL [R1+0x194], R4 ;  /* 0x0001940401007387 */ /* 0x0003e80000100800 */
[----:B------:R-:W-:Y:S01]  /*1f1e0*/  STL [R1+0x1a0], R112 ;  /* 0x0001a07001007387 */ /* 0x000fe20000100800 */
[----:B-1----:R-:W-:-:S05]  /*1f1f0*/  MOV R4, R113 ;  /* 0x0000007100047202 */ /* 0x002fca0000000f00 */
[----:B------:R1:W-:Y:S04]  /*1f200*/  STL [R1+0x19c], R4 ;  /* 0x00019c0401007387 */ /* 0x0003e80000100800 */
[----:B------:R-:W-:Y:S01]  /*1f210*/  STL [R1+0x1a8], R118 ;  /* 0x0001a87601007387 */ /* 0x000fe20000100800 */
[----:B-1----:R-:W-:Y:S01]  /*1f220*/  MOV R4, R119 ;  /* 0x0000007700047202 */ /* 0x002fe20000000f00 */
[----:B------:R-:W-:-:S04]  /*1f230*/  IMAD.MOV.U32 R82, RZ, RZ, R86 ;  /* 0x000000ffff527224 */ /* 0x000fc800078e0056 */
[----:B------:R1:W-:Y:S01]  /*1f240*/  STL [R1+0x1a4], R4 ;  /* 0x0001a40401007387 */ /* 0x0003e20000100800 */
[----:B------:R-:W-:Y:S02]  /*1f250*/  IMAD.MOV.U32 R83, RZ, RZ, R87 ;  /* 0x000000ffff537224 */ /* 0x000fe400078e0057 */
[----:B------:R-:W-:Y:S01]  /*1f260*/  IMAD.MOV.U32 R86, RZ, RZ, R94 ;  /* 0x000000ffff567224 */ /* 0x000fe200078e005e */
[----:B------:R-:W-:Y:S01]  /*1f270*/  STL [R1+0x1b0], R124 ;  /* 0x0001b07c01007387 */ /* 0x000fe20000100800 */
[----:B------:R-:W-:Y:S01]  /*1f280*/  IMAD.MOV.U32 R87, RZ, RZ, R95 ;  /* 0x000000ffff577224 */ /* 0x000fe200078e005f */
[----:B-1----:R-:W-:Y:S01]  /*1f290*/  MOV R4, R125 ;  /* 0x0000007d00047202 */ /* 0x002fe20000000f00 */
[----:B------:R-:W-:Y:S02]  /*1f2a0*/  IMAD.MOV.U32 R94, RZ, RZ, R106 ;  /* 0x000000ffff5e7224 */ /* 0x000fe400078e006a */
[----:B------:R-:W-:Y:S02]  /*1f2b0*/  IMAD.MOV.U32 R95, RZ, RZ, R107 ;  /* 0x000000ffff5f7224 */ /* 0x000fe400078e006b */
[----:B------:R1:W-:Y:S01]  /*1f2c0*/  STL [R1+0x1ac], R4 ;  /* 0x0001ac0401007387 */ /* 0x0003e20000100800 */
[----:B------:R-:W-:-:S02]  /*1f2d0*/  IMAD.MOV.U32 R106, RZ, RZ, R116 ;  /* 0x000000ffff6a7224 */ /* 0x000fc400078e0074 */
[----:B------:R-:W-:Y:S02]  /*1f2e0*/  IMAD.MOV.U32 R107, RZ, RZ, R117 ;  /* 0x000000ffff6b7224 */ /* 0x000fe400078e0075 */
[----:B------:R-:W-:Y:S02]  /*1f2f0*/  IMAD.MOV.U32 R90, RZ, RZ, R98 ;  /* 0x000000ffff5a7224 */ /* 0x000fe400078e0062 */
[----:B------:R-:W-:Y:S02]  /*1f300*/  IMAD.MOV.U32 R91, RZ, RZ, R99 ;  /* 0x000000ffff5b7224 */ /* 0x000fe400078e0063 */
        /* <DEDUP_REMOVED lines=8> */
[----:B-----5:R4:W-:Y:S04]  /*1f390*/  STL [R1+0x1b8], R130 ;  /* 0x0001b88201007387 */ /* 0x0209e80000100800 */
[----:B------:R-:W5:Y:S01]  /*1f3a0*/  LDL.LU.64 R116, [R1+0x288] ;  /* 0x0002880001747983 */ /* 0x000f620000300a00 */
[----:B-1----:R-:W-:-:S03]  /*1f3b0*/  IMAD.MOV.U32 R4, RZ, RZ, R131 ;  /* 0x000000ffff047224 */ /* 0x002fc600078e0083 */
[----:B------:R-:W2:Y:S04]  /*1f3c0*/  LDL.LU.64 R122, [R1+0x298] ;  /* 0x00029800017a7983 */ /* 0x000ea80000300a00 */
[----:B------:R-:W2:Y:S01]  /*1f3d0*/  LDL.LU.64 R118, [R1+0x258] ;  /* 0x0002580001767983 */ /* 0x000ea20000300a00 */
[----:B---3--:R-:W-:-:S03]  /*1f3e0*/  IMAD.MOV.U32 R114, RZ, RZ, R128 ;  /* 0x000000ffff727224 */ /* 0x008fc600078e0080 */
[----:B------:R-:W3:Y:S01]  /*1f3f0*/  LDL.LU.64 R120, [R1+0x2c0] ;  /* 0x0002c00001787983 */ /* 0x000ee20000300a00 */
[----:B------:R-:W-:-:S03]  /*1f400*/  IMAD.MOV.U32 R115, RZ, RZ, R129 ;  /* 0x000000ffff737224 */ /* 0x000fc600078e0081 */
[----:B------:R1:W-:Y:S04]  /*1f410*/  STL [R1+0x1b4], R4 ;  /* 0x0001b40401007387 */ /* 0x0003e80000100800 */
[----:B------:R-:W-:Y:S04]  /*1f420*/  STL [R1+0x1c0], R80 ;  /* 0x0001c05001007387 */ /* 0x000fe80000100800 */
[----:B------:R-:W3:Y:S04]  /*1f430*/  LDL.LU.64 R124, [R1+0x268] ;  /* 0x00026800017c7983 */ /* 0x000ee80000300a00 */
[----:B------:R-:W3:Y:S04]  /*1f440*/  LDL.LU.64 R128, [R1+0x2b8] ;  /* 0x0002b80001807983 */ /* 0x000ee80000300a00 */
[----:B----4-:R-:W4:Y:S01]  /*1f450*/  LDL.LU.64 R130, [R1+0x2a0] ;  /* 0x0002a00001827983 */ /* 0x010f220000300a00 */
[----:B-1----:R-:W-:-:S03]  /*1f460*/  IMAD.MOV.U32 R4, RZ, RZ, R81 ;  /* 0x000000ffff047224 */ /* 0x002fc600078e0051 */
        /* <DEDUP_REMOVED lines=28> */
[----:B------:R1:W-:Y:S02]  /*1f630*/  STL [R1+0x204], R4 ;  /* 0x0002040401007387 */ /* 0x0003e40000100800 */
[----:B-1----:R-:W-:Y:S02]  /*1f640*/  IMAD.MOV.U32 R4, RZ, RZ, R115 ;  /* 0x000000ffff047224 */ /* 0x002fe400078e0073 */
[----:B-----5:R-:W-:Y:S04]  /*1f650*/  STL [R1+0x218], R116 ;  /* 0x0002187401007387 */ /* 0x020fe80000100800 */
[----:B------:R1:W-:Y:S02]  /*1f660*/  STL [R1+0x20c], R4 ;  /* 0x00020c0401007387 */ /* 0x0003e40000100800 */
[----:B-1----:R-:W-:-:S05]  /*1f670*/  MOV R4, R117 ;  /* 0x0000007500047202 */ /* 0x002fca0000000f00 */
[----:B------:R1:W-:Y:S04]  /*1f680*/  STL [R1+0x214], R4 ;  /* 0x0002140401007387 */ /* 0x0003e80000100800 */
[----:B--2---:R-:W-:Y:S01]  /*1f690*/  STL [R1+0x220], R122 ;  /* 0x0002207a01007387 */ /* 0x004fe20000100800 */
[----:B-1----:R-:W-:-:S05]  /*1f6a0*/  MOV R4, R123 ;  /* 0x0000007b00047202 */ /* 0x002fca0000000f00 */
[----:B------:R1:W-:Y:S04]  /*1f6b0*/  STL [R1+0x21c], R4 ;  /* 0x00021c0401007387 */ /* 0x0003e80000100800 */
[----:B----4-:R2:W-:Y:S01]  /*1f6c0*/  STL [R1+0x228], R130 ;  /* 0x0002288201007387 */ /* 0x0105e20000100800 */
[----:B---3--:R-:W-:-:S03]  /*1f6d0*/  IMAD.MOV.U32 R60, RZ, RZ, R128 ;  /* 0x000000ffff3c7224 */ /* 0x008fc600078e0080 */
[----:B------:R-:W3:Y:S01]  /*1f6e0*/  LDL.LU.64 R98, [R1+0x388] ;  /* 0x0003880001627983 */ /* 0x000ee20000300a00 */
[----:B-1----:R-:W-:-:S03]  /*1f6f0*/  MOV R4, R131 ;  /* 0x0000008300047202 */ /* 0x002fc60000000f00 */
[----:B------:R-:W4:Y:S01]  /*1f700*/  LDL.LU.64 R78, [R1+0x348] ;  /* 0x00034800014e7983 */ /* 0x000f220000300a00 */
[----:B------:R-:W-:-:S03]  /*1f710*/  IMAD.MOV.U32 R61, RZ, RZ, R129 ;  /* 0x000000ffff3d7224 */ /* 0x000fc600078e0081 */
[----:B------:R-:W5:Y:S04]  /*1f720*/  LDL.LU.64 R76, [R1+0x2e8] ;  /* 0x0002e800014c7983 */ /* 0x000f680000300a00 */
[----:B------:R-:W3:Y:S04]  /*1f730*/  LDL.LU.64 R64, [R1+0x290] ;  /* 0x0002900001407983 */ /* 0x000ee80000300a00 */
[----:B------:R-:W4:Y:S04]  /*1f740*/  LDL.LU.64 R128, [R1+0x3a8] ;  /* 0x0003a80001807983 */ /* 0x000f280000300a00 */
[----:B------:R1:W-:Y:S04]  /*1f750*/  STL [R1+0x224], R4 ;  /* 0x0002240401007387 */ /* 0x0003e80000100800 */
[----:B------:R-:W4:Y:S04]  /*1f760*/  LDL.LU.64 R68, [R1+0x2e0] ;  /* 0x0002e00001447983 */ /* 0x000f280000300a00 */
[----:B------:R-:W4:Y:S04]  /*1f770*/  LDL.LU.64 R72, [R1+0x2a8] ;  /* 0x0002a80001487983 */ /* 0x000f280000300a00 */
[----:B--2---:R-:W2:Y:S04]  /*1f780*/  LDL.LU.64 R130, [R1+0x368] ;  /* 0x0003680001827983 */ /* 0x004ea80000300a00 */
[----:B------:R-:W2:Y:S04]  /*1f790*/  LDL.LU.64 R102, [R1+0x328] ;  /* 0x0003280001667983 */ /* 0x000ea80000300a00 */
[----:B------:R-:W2:Y:S04]  /*1f7a0*/  LDL.LU.64 R82, [R1+0x320] ;  /* 0x0003200001527983 */ /* 0x000ea80000300a00 */
[----:B------:R-:W2:Y:S04]  /*1f7b0*/  LDL.LU.64 R86, [R1+0x390] ;  /* 0x0003900001567983 */ /* 0x000ea80000300a00 */
[----:B------:R-:W2:Y:S04]  /*1f7c0*/  LDL.64 R106, [R1+0x438] ;  /* 0x00043800016a7983 */ /* 0x000ea80000100a00 */
[----:B------:R-:W2:Y:S04]  /*1f7d0*/  LDL.LU.64 R112, [R1+0x488] ;  /* 0x0004880001707983 */ /* 0x000ea80000300a00 */
[----:B------:R-:W2:Y:S01]  /*1f7e0*/  LDL.LU.64 R90, [R1+0x3a0] ;  /* 0x0003a000015a7983 */ /* 0x000ea20000300a00 */
[----:B------:R-:W-:-:S03]  /*1f7f0*/  IMAD.MOV.U32 R70, RZ, RZ, R124 ;  /* 0x000000ffff467224 */ /* 0x000fc600078e007c */
[----:B------:R-:W2:Y:S01]  /*1f800*/  LDL.LU.64 R94, [R1+0x308] ;  /* 0x00030800015e7983 */ /* 0x000ea20000300a00 */
[----:B------:R-:W-:-:S03]  /*1f810*/  IMAD.MOV.U32 R71, RZ, RZ, R125 ;  /* 0x000000ffff477224 */ /* 0x000fc600078e007d */
[----:B------:R-:W2:Y:S04]  /*1f820*/  LDL.LU.64 R110, [R1+0x448] ;  /* 0x00044800016e7983 */ /* 0x000ea80000300a00 */
[----:B------:R-:W2:Y:S01]  /*1f830*/  LDL.LU.64 R114, [R1+0x3d0] ;  /* 0x0003d00001727983 */ /* 0x000ea20000300a00 */
[----:B------:R-:W-:-:S03]  /*1f840*/  IMAD.MOV.U32 R56, RZ, RZ, R120 ;  /* 0x000000ffff387224 */ /* 0x000fc600078e0078 */
[----:B------:R-:W2:Y:S01]  /*1f850*/  LDL.LU.64 R80, [R1+0x2d0] ;  /* 0x0002d00001507983 */ /* 0x000ea20000300a00 */
[----:B------:R-:W-:-:S03]  /*1f860*/  IMAD.MOV.U32 R57, RZ, RZ, R121 ;  /* 0x000000ffff397224 */ /* 0x000fc600078e0079 */
[----:B------:R-:W2:Y:S01]  /*1f870*/  LDL.LU.64 R124, [R1+0x3c8] ;  /* 0x0003c800017c7983 */ /* 0x000ea20000300a00 */
[----:B------:R-:W-:-:S03]  /*1f880*/  IMAD.MOV.U32 R48, RZ, RZ, R118 ;  /* 0x000000ffff307224 */ /* 0x000fc600078e0076 */
[----:B------:R-:W2:Y:S01]  /*1f890*/  LDL.LU.64 R116, [R1+0x3f8] ;  /* 0x0003f80001747983 */ /* 0x000ea20000300a00 */
[----:B------:R-:W-:-:S03]  /*1f8a0*/  IMAD.MOV.U32 R49, RZ, RZ, R119 ;  /* 0x000000ffff317224 */ /* 0x000fc600078e0077 */
[----:B------:R-:W2:Y:S04]  /*1f8b0*/  LDL.LU.64 R122, [R1+0x360] ;  /* 0x00036000017a7983 */ /* 0x000ea80000300a00 */
[----:B------:R-:W2:Y:S04]  /*1f8c0*/  LDL.LU.64 R120, [R1+0x408] ;  /* 0x0004080001787983 */ /* 0x000ea80000300a00 */
[----:B------:R-:W2:Y:S04]  /*1f8d0*/  LDL.LU.64 R118, [R1+0x3e8] ;  /* 0x0003e80001767983 */ /* 0x000ea80000300a00 */
[----:B------:R-:W2:Y:S04]  /*1f8e0*/  LDL.LU.64 R74, [R1+0x350] ;  /* 0x00035000014a7983 */ /* 0x000ea80000300a00 */
[----:B------:R-:W2:Y:S01]  /*1f8f0*/  LDL.LU.64 R52, [R1+0x250] ;  /* 0x0002500001347983 */ /* 0x000ea20000300a00 */
[----:B-1----:R-:W-:-:S03]  /*1f900*/  IMAD.MOV.U32 R4, RZ, RZ, R57 ;  /* 0x000000ffff047224 */ /* 0x002fc600078e0039 */
[----:B------:R-:W-:Y:S04]  /*1f910*/  STL [R1+0x230], R56 ;  /* 0x0002303801007387 */ /* 0x000fe80000100800 */
[----:B------:R1:W-:Y:S04]  /*1f920*/  STL [R1+0x22c], R4 ;  /* 0x00022c0401007387 */ /* 0x0003e80000100800 */
[----:B------:R-:W-:Y:S01]  /*1f930*/  STL [R1+0x238], R60 ;  /* 0x0002383c01007387 */ /* 0x000fe20000100800 */
[----:B-1----:R-:W-:-:S05]  /*1f940*/  IMAD.MOV.U32 R4, RZ, RZ, R61 ;  /* 0x000000ffff047224 */ /* 0x002fca00078e003d */
[----:B------:R3:W-:Y:S02]  /*1f950*/  STL [R1+0x234], R4 ;  /* 0x0002340401007387 */ /* 0x0007e40000100800 */
[----:B---3--:R-:W-:Y:S02]  /*1f960*/  IMAD.MOV.U32 R4, RZ, RZ, R65 ;  /* 0x000000ffff047224 */ /* 0x008fe400078e0041 */
[----:B------:R-:W-:Y:S04]  /*1f970*/  STL [R1+0x240], R64 ;  /* 0x0002404001007387 */ /* 0x000fe80000100800 */
[----:B------:R1:W-:Y:S04]  /*1f980*/  STL [R1+0x23c], R4 ;  /* 0x00023c0401007387 */ /* 0x0003e80000100800 */
[----:B------:R3:W-:Y:S04]  /*1f990*/  STL [R1+0x248], R126 ;  /* 0x0002487e01007387 */ /* 0x0007e80000100800 */
[----:B------:R-:W5:Y:S01]  /*1f9a0*/  LDL.LU.64 R56, [R1+0x310] ;  /* 0x0003100001387983 */ /* 0x000f620000300a00 */
[----:B-1----:R-:W-:-:S03]  /*1f9b0*/  IMAD.MOV.U32 R4, RZ, RZ, R127 ;  /* 0x000000ffff047224 */ /* 0x002fc600078e007f */
[----:B--2---:R-:W-:Y:S04]  /*1f9c0*/  STL [R1+0x250], R52 ;  /* 0x0002503401007387 */ /* 0x004fe80000100800 */
[----:B------:R1:W-:Y:S04]  /*1f9d0*/  STL [R1+0x244], R4 ;  /* 0x0002440401007387 */ /* 0x0003e80000100800 */
[----:B---3--:R-:W2:Y:S04]  /*1f9e0*/  LDL.LU.64 R126, [R1+0x4b8] ;  /* 0x0004b800017e7983 */ /* 0x008ea80000300a00 */
[----:B------:R-:W3:Y:S01]  /*1f9f0*/  LDL.LU.64 R60, [R1+0x260] ;  /* 0x00026000013c7983 */ /* 0x000ee20000300a00 */
[----:B-1----:R-:W-:Y:S01]  /*1fa00*/  IMAD.MOV.U32 R4, RZ, RZ, R53 ;  /* 0x000000ffff047224 */ /* 0x002fe200078e0035 */
[----:B----4-:R-:W-:Y:S01]  /*1fa10*/  MOV R65, R69 ;  /* 0x0000004500417202 */ /* 0x010fe20000000f00 */
[----:B------:R-:W-:-:S02]  /*1fa20*/  IMAD.MOV.U32 R64, RZ, RZ, R68 ;  /* 0x000000ffff407224 */ /* 0x000fc400078e0044 */
[----:B------:R-:W-:Y:S02]  /*1fa30*/  IMAD.MOV.U32 R68, RZ, RZ, R72 ;  /* 0x000000ffff447224 */ /* 0x000fe400078e0048 */
[----:B------:R-:W-:Y:S02]  /*1fa40*/  IMAD.MOV.U32 R69, RZ, RZ, R73 ;  /* 0x000000ffff457224 */ /* 0x000fe400078e0049 */
[----:B------:R-:W4:Y:S04]  /*1fa50*/  LDL.LU.64 R72, [R1+0x300] ;  /* 0x0003000001487983 */ /* 0x000f280000300a00 */
[----:B------:R1:W-:Y:S04]  /*1fa60*/  STL [R1+0x24c], R4 ;  /* 0x00024c0401007387 */ /* 0x0003e80000100800 */
[----:B------:R-:W-:Y:S04]  /*1fa70*/  STL [R1+0x258], R48 ;  /* 0x0002583001007387 */ /* 0x000fe80000100800 */
[----:B------:R-:W2:Y:S01]  /*1fa80*/  LDL.LU.64 R52, [R1+0x270] ;  /* 0x0002700001347983 */ /* 0x000ea20000300a00 */
[----:B-1----:R-:W-:-:S05]  /*1fa90*/  MOV R4, R49 ;  /* 0x0000003100047202 */ /* 0x002fca0000000f00 */
[----:B------:R3:W-:Y:S02]  /*1faa0*/  STL [R1+0x254], R4 ;  /* 0x0002540401007387 */ /* 0x0007e40000100800 */
[----:B---3--:R-:W-:Y:S02]  /*1fab0*/  IMAD.MOV.U32 R4, RZ, RZ, R61 ;  /* 0x000000ffff047224 */ /* 0x008fe400078e003d */
[----:B------:R-:W-:Y:S04]  /*1fac0*/  STL [R1+0x260], R60 ;  /* 0x0002603c01007387 */ /* 0x000fe80000100800 */
[----:B------:R1:W-:Y:S04]  /*1fad0*/  STL [R1+0x25c], R4 ;  /* 0x00025c0401007387 */ /* 0x0003e80000100800 */
[----:B------:R3:W-:Y:S01]  /*1fae0*/  STL [R1+0x268], R70 ;  /* 0x0002684601007387 */ /* 0x0007e20000100800 */
[----:B-1----:R-:W-:-:S05]  /*1faf0*/  IMAD.MOV.U32 R4, RZ, RZ, R71 ;  /* 0x000000ffff047224 */ /* 0x002fca00078e0047 */
[----:B------:R2:W-:Y:S01]  /*1fb00*/  STL [R1+0x264], R4 ;  /* 0x0002640401007387 */ /* 0x0005e20000100800 */
[----:B---3--:R-:W-:Y:S01]  /*1fb10*/  MOV R70, R74 ;  /* 0x0000004a00467202 */ /* 0x008fe20000000f00 */
[----:B------:R-:W-:Y:S02]  /*1fb20*/  IMAD.MOV.U32 R71, RZ, RZ, R75 ;  /* 0x000000ffff477224 */ /* 0x000fe400078e004b */
[----:B------:R-:W3:Y:S01]  /*1fb30*/  LDL.LU.64 R74, [R1+0x2d8] ;  /* 0x0002d800014a7983 */ /* 0x000ee20000300a00 */
[----:B------:R-:W-:Y:S02]  /*1fb40*/  IMAD.MOV.U32 R60, RZ, RZ, R64 ;  /* 0x000000ffff3c7224 */ /* 0x000fe400078e0040 */
[----:B------:R-:W-:Y:S02]  /*1fb50*/  IMAD.MOV.U32 R61, RZ, RZ, R65 ;  /* 0x000000ffff3d7224 */ /* 0x000fe400078e0041 */
[----:B------:R-:W3:Y:S01]  /*1fb60*/  LDL.LU.64 R64, [R1+0x2c8] ;  /* 0x0002c80001407983 */ /* 0x000ee20000300a00 */
[----:B--2---:R-:W-:-:S03]  /*1fb70*/  IMAD.MOV.U32 R4, RZ, RZ, R53 ;  /* 0x000000ffff047224 */ /* 0x004fc600078e0035 */
[----:B------:R-:W-:Y:S04]  /*1fb80*/  STL [R1+0x270], R52 ;  /* 0x0002703401007387 */ /* 0x000fe80000100800 */
[----:B-----5:R-:W-:Y:S04]  /*1fb90*/  STL [R1+0x278], R56 ;  /* 0x0002783801007387 */ /* 0x020fe80000100800 */
[----:B------:R1:W-:Y:S02]  /*1fba0*/  STL [R1+0x26c], R4 ;  /* 0x00026c0401007387 */ /* 0x0003e40000100800 */
[----:B-1----:R-:W-:-:S05]  /*1fbb0*/  IMAD.MOV.U32 R4, RZ, RZ, R57 ;  /* 0x000000ffff047224 */ /* 0x002fca00078e0039 */
[----:B------:R1:W-:Y:S04]  /*1fbc0*/  STL [R1+0x274], R4 ;  /* 0x0002740401007387 */ /* 0x0003e80000100800 */
[----:B----4-:R2:W-:Y:S01]  /*1fbd0*/  STL [R1+0x280], R72 ;  /* 0x0002804801007387 */ /* 0x0105e20000100800 */
[----:B-1----:R-:W-:-:S05]  /*1fbe0*/  IMAD.MOV.U32 R4, RZ, RZ, R73 ;  /* 0x000000ffff047224 */ /* 0x002fca00078e0049 */
[----:B------:R1:W-:Y:S01]  /*1fbf0*/  STL [R1+0x27c], R4 ;  /* 0x00027c0401007387 */ /* 0x0003e20000100800 */
[----:B--2---:R-:W-:Y:S01]  /*1fc00*/  MOV R72, R94 ;  /* 0x0000005e00487202 */ /* 0x004fe20000000f00 */
[----:B------:R-:W-:Y:S02]  /*1fc10*/  IMAD.MOV.U32 R73, RZ, RZ, R95 ;  /* 0x000000ffff497224 */ /* 0x000fe400078e005f */
[----:B------:R-:W2:Y:S01]  /*1fc20*/  LDL.LU.64 R94, [R1+0x2b0] ;  /* 0x0002b000015e7983 */ /* 0x000ea20000300a00 */
[----:B-1----:R-:W-:-:S03]  /*1fc30*/  IMAD.MOV.U32 R4, RZ, RZ, R61 ;  /* 0x000000ffff047224 */ /* 0x002fc600078e003d */
[----:B------:R-:W-:Y:S04]  /*1fc40*/  STL [R1+0x288], R60 ;  /* 0x0002883c01007387 */ /* 0x000fe80000100800 */
[----:B------:R3:W-:Y:S02]  /*1fc50*/  STL [R1+0x284], R4 ;  /* 0x0002840401007387 */ /* 0x0007e40000100800 */
[----:B---3--:R-:W-:Y:S02]  /*1fc60*/  IMAD.MOV.U32 R4, RZ, RZ, R75 ;  /* 0x000000ffff047224 */ /* 0x008fe400078e004b */
[----:B------:R-:W-:Y:S04]  /*1fc70*/  STL [R1+0x290], R74 ;  /* 0x0002904a01007387 */ /* 0x000fe80000100800 */
[----:B------:R-:W-:Y:S04]  /*1fc80*/  STL [R1+0x298], R80 ;  /* 0x0002985001007387 */ /* 0x000fe80000100800 */
[----:B------:R1:W-:Y:S02]  /*1fc90*/  STL [R1+0x28c], R4 ;  /* 0x00028c0401007387 */ /* 0x0003e40000100800 */
[----:B-1----:R-:W-:-:S02]  /*1fca0*/  IMAD.MOV.U32 R4, RZ, RZ, R81 ;  /* 0x000000ffff047224 */ /* 0x002fc400078e0051 */
[----:B------:R-:W3:Y:S01]  /*1fcb0*/  LDL.LU.64 R80, [R1+0x340] ;  /* 0x0003400001507983 */ /* 0x000ee20000300a00 */
[----:B------:R-:W-:Y:S01]  /*1fcc0*/  IMAD.MOV.U32 R74, RZ, RZ, R76 ;  /* 0x000000ffff4a7224 */ /* 0x000fe200078e004c */
[----:B------:R-:W-:Y:S01]  /*1fcd0*/  MOV R75, R77 ;  /* 0x0000004d004b7202 */ /* 0x000fe20000000f00 */
[----:B------:R-:W-:Y:S01]  /*1fce0*/  IMAD.MOV.U32 R76, RZ, RZ, R86 ;  /* 0x000000ffff4c7224 */ /* 0x000fe200078e0056 */
[----:B------:R1:W-:Y:S01]  /*1fcf0*/  STL [R1+0x294], R4 ;  /* 0x0002940401007387 */ /* 0x0003e20000100800 */
[----:B------:R-:W-:-:S03]  /*1fd00*/  IMAD.MOV.U32 R77, RZ, RZ, R87 ;  /* 0x000000ffff4d7224 */ /* 0x000fc600078e0057 */
[----:B------:R-:W-:Y:S04]  /*1fd10*/  STL [R1+0x2a0], R64 ;  /* 0x0002a04001007387 */ /* 0x000fe80000100800 */
[----:B------:R-:W4:Y:S01]  /*1fd20*/  LDL.LU.64 R86, [R1+0x318] ;  /* 0x0003180001567983 */ /* 0x000f220000300a00 */
[----:B-1----:R-:W-:-:S05]  /*1fd30*/  IMAD.MOV.U32 R4, RZ, RZ, R65 ;  /* 0x000000ffff047224 */ /* 0x002fca00078e0041 */
[----:B------:R1:W-:Y:S04]  /*1fd40*/  STL [R1+0x29c], R4 ;  /* 0x00029c0401007387 */ /* 0x0003e80000100800 */
[----:B------:R-:W-:Y:S01]  /*1fd50*/  STL [R1+0x2a8], R68 ;  /* 0x0002a84401007387 */ /* 0x000fe20000100800 */
[----:B-1----:R-:W-:-:S03]  /*1fd60*/  MOV R4, R69 ;  /* 0x0000004500047202 */ /* 0x002fc60000000f00 */
[----:B--2---:R-:W-:Y:S04]  /*1fd70*/  STL [R1+0x2b0], R94 ;  /* 0x0002b05e01007387 */ /* 0x004fe80000100800 */
[----:B------:R1:W-:Y:S02]  /*1fd80*/  STL [R1+0x2a4], R4 ;  /* 0x0002a40401007387 */ /* 0x0003e40000100800 */
[----:B-1----:R-:W-:Y:S02]  /*1fd90*/  IMAD.MOV.U32 R4, RZ, RZ, R95 ;  /* 0x000000ffff047224 */ /* 0x002fe400078e005f */
[----:B------:R-:W2:Y:S04]  /*1fda0*/  LDL.LU.64 R94, [R1+0x2f8] ;  /* 0x0002f800015e7983 */ /* 0x000ea80000300a00 */
[----:B------:R1:W-:Y:S04]  /*1fdb0*/  STL [R1+0x2ac], R4 ;  /* 0x0002ac0401007387 */ /* 0x0003e80000100800 */
[----:B------:R-:W-:Y:S01]  /*1fdc0*/  STL [R1+0x2b8], R70 ;  /* 0x0002b84601007387 */ /* 0x000fe20000100800 */
[----:B-1----:R-:W-:-:S05]  /*1fdd0*/  IMAD.MOV.U32 R4, RZ, RZ, R71 ;  /* 0x000000ffff047224 */ /* 0x002fca00078e0047 */
[----:B------:R3:W-:Y:S02]  /*1fde0*/  STL [R1+0x2b4], R4 ;  /* 0x0002b40401007387 */ /* 0x0007e40000100800 */
[----:B---3--:R-:W-:Y:S02]  /*1fdf0*/  IMAD.MOV.U32 R4, RZ, RZ, R81 ;  /* 0x000000ffff047224 */ /* 0x008fe400078e0051 */
[----:B------:R1:W-:Y:S04]  /*1fe00*/  STL [R1+0x2c0], R80 ;  /* 0x0002c05001007387 */ /* 0x0003e80000100800 */
[----:B------:R3:W-:Y:S04]  /*1fe10*/  STL [R1+0x2bc], R4 ;  /* 0x0002bc0401007387 */ /* 0x0007e80000100800 */
[----:B-1----:R-:W5:Y:S01]  /*1fe20*/  LDL.LU.64 R80, [R1+0x2f0] ;  /* 0x0002f00001507983 */ /* 0x002f620000300a00 */
[----:B---3--:R-:W-:-:S03]  /*1fe30*/  IMAD.MOV.U32 R4, RZ, RZ, R83 ;  /* 0x000000ffff047224 */ /* 0x008fc600078e0053 */
[----:B------:R1:W-:Y:S04]  /*1fe40*/  STL [R1+0x2c8], R82 ;  /* 0x0002c85201007387 */ /* 0x0003e80000100800 */
[----:B------:R4:W-:Y:S04]  /*1fe50*/  STL [R1+0x2c4], R4 ;  /* 0x0002c40401007387 */ /* 0x0009e80000100800 */
[----:B-1----:R-:W3:Y:S01]  /*1fe60*/  LDL.LU.64 R82, [R1+0x380] ;  /* 0x0003800001527983 */ /* 0x002ee20000300a00 */
[----:B----4-:R-:W-:-:S03]  /*1fe70*/  MOV R4, R87 ;  /* 0x0000005700047202 */ /* 0x010fc60000000f00 */
[----:B------:R1:W-:Y:S04]  /*1fe80*/  STL [R1+0x2d0], R86 ;  /* 0x0002d05601007387 */ /* 0x0003e80000100800 */
[----:B------:R-:W-:Y:S04]  /*1fe90*/  STL [R1+0x2d8], R72 ;  /* 0x0002d84801007387 */ /* 0x000fe80000100800 */
[----:B------:R4:W-:Y:S01]  /*1fea0*/  STL [R1+0x2cc], R4 ;  /* 0x0002cc0401007387 */ /* 0x0009e20000100800 */
[----:B-1----:R-:W-:Y:S02]  /*1feb0*/  IMAD.MOV.U32 R86, RZ, RZ, R90 ;  /* 0x000000ffff567224 */ /* 0x002fe400078e005a */
[----:B------:R-:W-:-:S02]  /*1fec0*/  IMAD.MOV.U32 R87, RZ, RZ, R91 ;  /* 0x000000ffff577224 */ /* 0x000fc400078e005b */
[----:B------:R-:W3:Y:S01]  /*1fed0*/  LDL.LU.64 R90, [R1+0x358] ;  /* 0x00035800015a7983 */ /* 0x000ee20000300a00 */
[----:B----4-:R-:W-:-:S05]  /*1fee0*/  IMAD.MOV.U32 R4, RZ, RZ, R73 ;  /* 0x000000ffff047224 */ /* 0x010fca00078e0049 */
[----:B------:R1:W-:Y:S04]  /*1fef0*/  STL [R1+0x2d4], R4 ;  /* 0x0002d40401007387 */ /* 0x0003e80000100800 */
[----:B--2---:R2:W-:Y:S01]  /*1ff00*/  STL [R1+0x2e0], R94 ;  /* 0x0002e05e01007387 */ /* 0x0045e20000100800 */
[----:B-1----:R-:W-:-:S05]  /*1ff10*/  IMAD.MOV.U32 R4, RZ, RZ, R95 ;  /* 0x000000ffff047224 */ /* 0x002fca00078e005f */
[----:B------:R1:W-:Y:S01]  /*1ff20*/  STL [R1+0x2dc], R4 ;  /* 0x0002dc0401007387 */ /* 0x0003e20000100800 */
[----:B--2---:R-:W-:Y:S01]  /*1ff30*/  MOV R94, R98 ;  /* 0x00000062005e7202 */ /* 0x004fe20000000f00 */
[----:B------:R-:W-:Y:S02]  /*1ff40*/  IMAD.MOV.U32 R95, RZ, RZ, R99 ;  /* 0x000000ffff5f7224 */ /* 0x000fe400078e0063 */
[----:B------:R-:W-:Y:S04]  /*1ff50*/  STL [R1+0x2e8], R74 ;  /* 0x0002e84a01007387 */ /* 0x000fe80000100800 */
[----:B------:R-:W2:Y:S01]  /*1ff60*/  LDL.LU.64 R98, [R1+0x338] ;  /* 0x0003380001627983 */ /* 0x000ea20000300a00 */
[----:B-1----:R-:W-:-:S05]  /*1ff70*/  IMAD.MOV.U32 R4, RZ, RZ, R75 ;  /* 0x000000ffff047224 */ /* 0x002fca00078e004b */
[----:B------:R5:W-:Y:S02]  /*1ff80*/  STL [R1+0x2e4], R4 ;  /* 0x0002e40401007387 */ /* 0x000be40000100800 */
[----:B-----5:R-:W-:Y:S02]  /*1ff90*/  IMAD.MOV.U32 R4, RZ, RZ, R81 ;  /* 0x000000ffff047224 */ /* 0x020fe400078e0051 */
[----:B------:R1:W-:Y:S04]  /*1ffa0*/  STL [R1+0x2f0], R80 ;  /* 0x0002f05001007387 */ /* 0x0003e80000100800 */
[----:B------:R4:W-:Y:S04]  /*1ffb0*/  STL [R1+0x2ec], R4 ;  /* 0x0002ec0401007387 */ /* 0x0009e80000100800 */
[----:B------:R-:W-:Y:S04]  /*1ffc0*/  STL [R1+0x2f8], R76 ;  /* 0x0002f84c01007387 */ /* 0x000fe80000100800 */
[----:B-1----:R-:W5:Y:S01]  /*1ffd0*/  LDL.LU.64 R80, [R1+0x330] ;  /* 0x0003300001507983 */ /* 0x002f620000300a00 */
[----:B----4-:R-:W-:-:S05]  /*1ffe0*/  IMAD.MOV.U32 R4, RZ, RZ, R77 ;  /* 0x000000ffff047224 */ /* 0x010fca00078e004d */
[----:B------:R1:W-:Y:S04]  /*1fff0*/  STL [R1+0x2f4], R4 ;  /* 0x0002f40401007387 */ /* 0x0003e80000100800 */
[----:B---3--:R3:W-:Y:S01]  /*20000*/  STL [R1+0x300], R82 ;  /* 0x0003005201007387 */ /* 0x0087e20000100800 */
[----:B-1----:R-:W-:-:S03]  /*20010*/  MOV R4, R83 ;  /* 0x0000005300047202 */ /* 0x002fc60000000f00 */
[----:B---3--:R-:W3:Y:S04]  /*20020*/  LDL.LU.64 R82, [R1+0x3c0] ;  /* 0x0003c00001527983 */ /* 0x008ee80000300a00 */
[----:B------:R1:W-:Y:S04]  /*20030*/  STL [R1+0x2fc], R4 ;  /* 0x0002fc0401007387 */ /* 0x0003e80000100800 */
[----:B------:R4:W-:Y:S01]  /*20040*/  STL [R1+0x308], R122 ;  /* 0x0003087a01007387 */ /* 0x0009e20000100800 */
[----:B-1----:R-:W-:-:S05]  /*20050*/  IMAD.MOV.U32 R4, RZ, RZ, R123 ;  /* 0x000000ffff047224 */ /* 0x002fca00078e007b */
[----:B------:R1:W-:Y:S01]  /*20060*/  STL [R1+0x304], R4 ;  /* 0x0003040401007387 */ /* 0x0003e20000100800 */
[----:B----4-:R-:W-:Y:S02]  /*20070*/  IMAD.MOV.U32 R122, RZ, RZ, R126 ;  /* 0x000000ffff7a7224 */ /* 0x010fe400078e007e */
[----:B------:R-:W-:Y:S01]  /*20080*/  IMAD.MOV.U32 R123, RZ, RZ, R127 ;  /* 0x000000ffff7b7224 */ /* 0x000fe200078e007f */
[----:B------:R4:W-:Y:S04]  /*20090*/  STL [R1+0x310], R90 ;  /* 0x0003105a01007387 */ /* 0x0009e80000100800 */
[----:B------:R-:W3:Y:S01]  /*200a0*/  LDL.LU.64 R126, [R1+0x398] ;  /* 0x00039800017e7983 */ /* 0x000ee20000300a00 */
[----:B-1----:R-:W-:-:S03]  /*200b0*/  IMAD.MOV.U32 R4, RZ, RZ, R91 ;  /* 0x000000ffff047224 */ /* 0x002fc600078e005b */
[----:B------:R-:W-:Y:S04]  /*200c0*/  STL [R1+0x318], R78 ;  /* 0x0003184e01007387 */ /* 0x000fe80000100800 */
[----:B------:R1:W-:Y:S01]  /*200d0*/  STL [R1+0x30c], R4 ;  /* 0x00030c0401007387 */ /* 0x0003e20000100800 */
[----:B----4-:R-:W-:Y:S01]  /*200e0*/  MOV R90, R94 ;  /* 0x0000005e005a7202 */ /* 0x010fe20000000f00 */
[----:B------:R-:W-:Y:S02]  /*200f0*/  IMAD.MOV.U32 R91, RZ, RZ, R95 ;  /* 0x000000ffff5b7224 */ /* 0x000fe400078e005f */
[----:B------:R-:W4:Y:S01]  /*20100*/  LDL.LU.64 R94, [R1+0x378] ;  /* 0x00037800015e7983 */ /* 0x000f220000300a00 */
[----:B-1----:R-:W-:-:S05]  /*20110*/  IMAD.MOV.U32 R4, RZ, RZ, R79 ;  /* 0x000000ffff047224 */ /* 0x002fca00078e004f */
[----:B------:R1:W-:Y:S04]  /*20120*/  STL [R1+0x314], R4 ;  /* 0x0003140401007387 */ /* 0x0003e80000100800 */
[----:B--2---:R2:W-:Y:S01]  /*20130*/  STL [R1+0x320], R98 ;  /* 0x0003206201007387 */ /* 0x0045e20000100800 */
[----:B-1----:R-:W-:-:S03]  /*20140*/  IMAD.MOV.U32 R4, RZ, RZ, R99 ;  /* 0x000000ffff047224 */ /* 0x002fc600078e0063 */
[----:B------:R-:W-:Y:S04]  /*20150*/  STL [R1+0x328], R102 ;  /* 0x0003286601007387 */ /* 0x000fe80000100800 */
[----:B------:R1:W-:Y:S04]  /*20160*/  STL [R1+0x31c], R4 ;  /* 0x00031c0401007387 */ /* 0x0003e80000100800 */
[----:B--2---:R-:W2:Y:S01]  /*20170*/  LDL.LU.64 R98, [R1+0x370] ;  /* 0x0003700001627983 */ /* 0x004ea20000300a00 */
[----:B-1----:R-:W-:Y:S01]  /*20180*/  IMAD.MOV.U32 R4, RZ, RZ, R103 ;  /* 0x000000ffff047224 */ /* 0x002fe200078e0067 */
[----:B------:R-:W-:Y:S01]  /*20190*/  MOV R102, R112 ;  /* 0x0000007000667202 */ /* 0x000fe20000000f00 */
[----:B------:R-:W-:-:S03]  /*201a0*/  IMAD.MOV.U32 R103, RZ, RZ, R113 ;  /* 0x000000ffff677224 */ /* 0x000fc600078e0071 */
[----:B------:R1:W-:Y:S04]  /*201b0*/  STL [R1+0x324], R4 ;  /* 0x0003240401007387 */ /* 0x0003e80000100800 */
[----:B-----5:R-:W-:Y:S04]  /*201c0*/  STL [R1+0x330], R80 ;  /* 0x0003305001007387 */ /* 0x020fe80000100800 */
[----:B------:R-:W5:Y:S01]  /*201d0*/  LDL.LU.64 R112, [R1+0x410] ;  /* 0x0004100001707983 */ /* 0x000f620000300a00 */
[----:B-1----:R-:W-:-:S05]  /*201e0*/  IMAD.MOV.U32 R4, RZ, RZ, R81 ;  /* 0x000000ffff047224 */ /* 0x002fca00078e0051 */
[----:B------:R1:W-:Y:S04]  /*201f0*/  STL [R1+0x32c], R4 ;  /* 0x00032c0401007387 */ /* 0x0003e80000100800 */
[----:B------:R3:W-:Y:S01]  /*20200*/  STL [R1+0x338], R114 ;  /* 0x0003387201007387 */ /* 0x0007e20000100800 */
[----:B-1----:R-:W-:-:S05]  /*20210*/  IMAD.MOV.U32 R4, RZ, RZ, R115 ;  /* 0x000000ffff047224 */ /* 0x002fca00078e0073 */
[----:B------:R1:W-:Y:S01]  /*20220*/  STL [R1+0x334], R4 ;  /* 0x0003340401007387 */ /* 0x0003e20000100800 */
[----:B---3--:R-:W-:Y:S01]  /*20230*/  IMAD.MOV.U32 R114, RZ, RZ, R120 ;  /* 0x000000ffff727224 */ /* 0x008fe200078e0078 */
[----:B------:R-:W-:Y:S02]  /*20240*/  MOV R115, R121 ;  /* 0x0000007900737202 */ /* 0x000fe40000000f00 */
[----:B------:R-:W-:Y:S04]  /*20250*/  STL [R1+0x340], R82 ;  /* 0x0003405201007387 */ /* 0x000fe80000100800 */
[----:B------:R-:W3:Y:S01]  /*20260*/  LDL.LU.64 R120, [R1+0x3d8] ;  /* 0x0003d80001787983 */ /* 0x000ee20000300a00 */
[----:B-1----:R-:W-:-:S05]  /*20270*/  IMAD.MOV.U32 R4, RZ, RZ, R83 ;  /* 0x000000ffff047224 */ /* 0x002fca00078e0053 */
[----:B------:R1:W-:Y:S04]  /*20280*/  STL [R1+0x33c], R4 ;  /* 0x00033c0401007387 */ /* 0x0003e80000100800 */
[----:B------:R-:W-:Y:S01]  /*20290*/  STL [R1+0x348], R86 ;  /* 0x0003485601007387 */ /* 0x000fe20000100800 */
[----:B-1----:R-:W-:-:S05]  /*202a0*/  IMAD.MOV.U32 R4, RZ, RZ, R87 ;  /* 0x000000ffff047224 */ /* 0x002fca00078e0057 */
[----:B------:R1:W-:Y:S04]  /*202b0*/  STL [R1+0x344], R4 ;  /* 0x0003440401007387 */ /* 0x0003e80000100800 */
[----:B------:R4:W-:Y:S01]  /*202c0*/  STL [R1+0x350], R126 ;  /* 0x0003507e01007387 */ /* 0x0009e20000100800 */
[----:B-1----:R-:W-:-:S03]  /*202d0*/  IMAD.MOV.U32 R4, RZ, RZ, R127 ;  /* 0x000000ffff047224 */ /* 0x002fc600078e007f */
[----:B----4-:R-:W4:Y:S04]  /*202e0*/  LDL.LU.64 R126, [R1+0x3b8] ;  /* 0x0003b800017e7983 */ /* 0x010f280000300a00 */
        /* <DEDUP_REMOVED lines=8> */
[----:B-1----:R-:W-:Y:S02]  /*20370*/  IMAD.MOV.U32 R4, RZ, RZ, R131 ;  /* 0x000000ffff047224 */ /* 0x002fe400078e0083 */
[----:B------:R-:W4:Y:S04]  /*20380*/  LDL.LU.64 R130, [R1+0x3b0] ;  /* 0x0003b00001827983 */ /* 0x000f280000300a00 */
[----:B------:R1:W-:Y:S04]  /*20390*/  STL [R1+0x364], R4 ;  /* 0x0003640401007387 */ /* 0x0003e80000100800 */
[----:B--2---:R-:W-:Y:S01]  /*203a0*/  STL [R1+0x370], R98 ;  /* 0x0003706201007387 */ /* 0x004fe20000100800 */
[----:B-1----:R-:W-:-:S03]  /*203b0*/  IMAD.MOV.U32 R4, RZ, RZ, R99 ;  /* 0x000000ffff047224 */ /* 0x002fc600078e0063 */
[----:B------:R-:W-:Y:S04]  /*203c0*/  STL [R1+0x378], R106 ;  /* 0x0003786a01007387 */ /* 0x000fe80000100800 */
[----:B------:R1:W-:Y:S04]  /*203d0*/  STL [R1+0x36c], R4 ;  /* 0x00036c0401007387 */ /* 0x0003e80000100800 */
[----:B------:R-:W2:Y:S01]  /*203e0*/  LDL.LU.64 R94, [R1+0x458] ;  /* 0x00045800015e7983 */ /* 0x000ea20000300a00 */
[----:B-1----:R-:W-:Y:S01]  /*203f0*/  MOV R4, R107 ;  /* 0x0000006b00047202 */ /* 0x002fe20000000f00 */
[----:B------:R-:W-:-:S02]  /*20400*/  IMAD.MOV.U32 R90, RZ, RZ, R102 ;  /* 0x000000ffff5a7224 */ /* 0x000fc400078e0066 */
[----:B------:R-:W-:Y:S02]  /*20410*/  IMAD.MOV.U32 R91, RZ, RZ, R103 ;  /* 0x000000ffff5b7224 */ /* 0x000fe400078e0067 */
[----:B------:R1:W-:Y:S01]  /*20420*/  STL [R1+0x374], R4 ;  /* 0x0003740401007387 */ /* 0x0003e20000100800 */
[----:B------:R-:W-:Y:S02]  /*20430*/  IMAD.MOV.U32 R98, RZ, RZ, R110 ;  /* 0x000000ffff627224 */ /* 0x000fe400078e006e */
[----:B------:R-:W-:Y:S01]  /*20440*/  IMAD.MOV.U32 R99, RZ, RZ, R111 ;  /* 0x000000ffff637224 */ /* 0x000fe200078e006f */
[----:B------:R-:W-:Y:S01]  /*20450*/  MOV R107, R115 ;  /* 0x00000073006b7202 */ /* 0x000fe20000000f00 */
[----:B------:R-:W-:Y:S01]  /*20460*/  IMAD.MOV.U32 R106, RZ, RZ, R114 ;  /* 0x000000ffff6a7224 */ /* 0x000fe200078e0072 */
[----:B-----5:R-:W-:Y:S04]  /*20470*/  STL [R1+0x380], R112 ;  /* 0x0003807001007387 */ /* 0x020fe80000100800 */
[----:B------:R-:W5:Y:S01]  /*20480*/  LDL.LU.64 R102, [R1+0x418] ;  /* 0x0004180001667983 */ /* 0x000f620000300a00 */
[----:B-1----:R-:W-:-:S05]  /*20490*/  IMAD.MOV.U32 R4, RZ, RZ, R113 ;  /* 0x000000ffff047224 */ /* 0x002fca00078e0071 */
[----:B------:R1:W-:Y:S04]  /*204a0*/  STL [R1+0x37c], R4 ;  /* 0x00037c0401007387 */ /* 0x0003e80000100800 */
[----:B------:R-:W-:Y:S04]  /*204b0*/  STL [R1+0x388], R116 ;  /* 0x0003887401007387 */ /* 0x000fe80000100800 */
[----:B------:R-:W5:Y:S01]  /*204c0*/  LDL.LU.64 R110, [R1+0x400] ;  /* 0x00040000016e7983 */ /* 0x000f620000300a00 */
[----:B-1----:R-:W-:-:S05]  /*204d0*/  IMAD.MOV.U32 R4, RZ, RZ, R117 ;  /* 0x000000ffff047224 */ /* 0x002fca00078e0075 */
[----:B------:R1:W-:Y:S04]  /*204e0*/  STL [R1+0x384], R4 ;  /* 0x0003840401007387 */ /* 0x0003e80000100800 */
[----:B---3--:R-:W-:Y:S04]  /*204f0*/  STL [R1+0x390], R120 ;  /* 0x0003907801007387 */ /* 0x008fe80000100800 */
[----:B------:R-:W3:Y:S01]  /*20500*/  LDL.LU.64 R114, [R1+0x3f0] ;  /* 0x0003f00001727983 */ /* 0x000ee20000300a00 */
[----:B-1----:R-:W-:Y:S02]  /*20510*/  IMAD.MOV.U32 R4, RZ, RZ, R121 ;  /* 0x000000ffff047224 */ /* 0x002fe400078e0079 */
[----:B------:R-:W-:-:S02]  /*20520*/  IMAD.MOV.U32 R112, RZ, RZ, R118 ;  /* 0x000000ffff707224 */ /* 0x000fc400078e0076 */
[----:B------:R-:W-:Y:S01]  /*20530*/  IMAD.MOV.U32 R113, RZ, RZ, R119 ;  /* 0x000000ffff717224 */ /* 0x000fe200078e0077 */
[----:B------:R1:W-:Y:S04]  /*20540*/  STL [R1+0x38c], R4 ;  /* 0x00038c0401007387 */ /* 0x0003e80000100800 */
[----:B------:R-:W-:Y:S04]  /*20550*/  STL [R1+0x398], R124 ;  /* 0x0003987c01007387 */ /* 0x000fe80000100800 */
[----:B------:R-:W3:Y:S01]  /*20560*/  LDL.LU.64 R118, [R1+0x4b0] ;  /* 0x0004b00001767983 */ /* 0x000ee20000300a00 */
[----:B-1----:R-:W-:-:S05]  /*20570*/  IMAD.MOV.U32 R4, RZ, RZ, R125 ;  /* 0x000000ffff047224 */ /* 0x002fca00078e007d */
[----:B------:R1:W-:Y:S01]  /*20580*/  STL [R1+0x394], R4 ;  /* 0x0003940401007387 */ /* 0x0003e20000100800 */
[----:B------:R-:W-:Y:S01]  /*20590*/  MOV R116, R122 ;  /* 0x0000007a00747202 */ /* 0x000fe20000000f00 */
[----:B------:R-:W-:Y:S02]  /*205a0*/  IMAD.MOV.U32 R117, RZ, RZ, R123 ;  /* 0x000000ffff757224 */ /* 0x000fe400078e007b */
[----:B----4-:R-:W-:Y:S04]  /*205b0*/  STL [R1+0x3a0], R126 ;  /* 0x0003a07e01007387 */ /* 0x010fe80000100800 */
[----:B------:R-:W4:Y:S01]  /*205c0*/  LDL.LU.64 R120, [R1+0x490] ;  /* 0x0004900001787983 */ /* 0x000f220000300a00 */
[----:B-1----:R-:W-:-:S03]  /*205d0*/  IMAD.MOV.U32 R4, RZ, RZ, R127 ;  /* 0x000000ffff047224 */ /* 0x002fc600078e007f */
[----:B------:R-:W4:Y:S04]  /*205e0*/  LDL.LU.64 R122, [R1+0x460] ;  /* 0x00046000017a7983 */ /* 0x000f280000300a00 */
[----:B------:R1:W-:Y:S04]  /*205f0*/  STL [R1+0x39c], R4 ;  /* 0x00039c0401007387 */ /* 0x0003e80000100800 */
[----:B------:R1:W-:Y:S04]  /*20600*/  STL [R1+0x3a8], R128 ;  /* 0x0003a88001007387 */ /* 0x0003e80000100800 */
[----:B------:R-:W4:Y:S01]  /*20610*/  LDL.LU.64 R124, [R1+0x450] ;  /* 0x00045000017c7983 */ /* 0x000f220000300a00 */
[----:B-1----:R-:W-:-:S03]  /*20620*/  IMAD.MOV.U32 R4, RZ, RZ, R129 ;  /* 0x000000ffff047224 */ /* 0x002fc600078e0081 */
[----:B------:R-:W4:Y:S04]  /*20630*/  LDL.LU.64 R126, [R1+0x440] ;  /* 0x00044000017e7983 */ /* 0x000f280000300a00 */
[----:B------:R1:W-:Y:S04]  /*20640*/  STL [R1+0x3a4], R4 ;  /* 0x0003a40401007387 */ /* 0x0003e80000100800 */
[----:B------:R1:W-:Y:S04]  /*20650*/  STL [R1+0x3b0], R130 ;  /* 0x0003b08201007387 */ /* 0x0003e80000100800 */
[----:B------:R-:W4:Y:S01]  /*20660*/  LDL.LU.64 R128, [R1+0x428] ;  /* 0x0004280001807983 */ /* 0x000f220000300a00 */
[----:B-1----:R-:W-:-:S03]  /*20670*/  MOV R4, R131 ;  /* 0x0000008300047202 */ /* 0x002fc60000000f00 */
[----:B------:R-:W4:Y:S04]  /*20680*/  LDL.LU.64 R130, [R1+0x430] ;  /* 0x0004300001827983 */ /* 0x000f280000300a00 */
[----:B------:R1:W-:Y:S04]  /*20690*/  STL [R1+0x3ac], R4 ;  /* 0x0003ac0401007387 */ /* 0x0003e80000100800 */
[----:B------:R-:W-:Y:S01]  /*206a0*/  STL [R1+0x3b8], R90 ;  /* 0x0003b85a01007387 */ /* 0x000fe20000100800 */
[----:B-1----:R-:W-:-:S03]  /*206b0*/  IMAD.MOV.U32 R4, RZ, RZ, R91 ;  /* 0x000000ffff047224 */ /* 0x002fc600078e005b */
[----:B--2---:R-:W-:Y:S04]  /*206c0*/  STL [R1+0x3c0], R94 ;  /* 0x0003c05e01007387 */ /* 0x004fe80000100800 */
[----:B------:R1:W-:Y:S04]  /*206d0*/  STL [R1+0x3b4], R4 ;  /* 0x0003b40401007387 */ /* 0x0003e80000100800 */
[----:B------:R-:W-:Y:S01]  /*206e0*/  STL [R1+0x3c8], R98 ;  /* 0x0003c86201007387 */ /* 0x000fe20000100800 */
[----:B-1----:R-:W-:-:S05]  /*206f0*/  IMAD.MOV.U32 R4, RZ, RZ, R95 ;  /* 0x000000ffff047224 */ /* 0x002fca00078e005f */
[----:B------:R1:W-:Y:S02]  /*20700*/  STL [R1+0x3bc], R4 ;  /* 0x0003bc0401007387 */ /* 0x0003e40000100800 */
[----:B-1----:R-:W-:Y:S01]  /*20710*/  IMAD.MOV.U32 R4, RZ, RZ, R99 ;  /* 0x000000ffff047224 */ /* 0x002fe200078e0063 */
[----:B------:R-:W-:Y:S01]  /*20720*/  UMOV UR13, 0x1 ;  /* 0x00000001000d7882 */ /* 0x000fe20000000000 */
[----:B------:R-:W-:Y:S01]  /*20730*/  UMOV UR14, 0x5 ;  /* 0x00000005000e7882 */ /* 0x000fe20000000000 */
[----:B------:R-:W-:Y:S01]  /*20740*/  UMOV UR7, URZ ;  /* 0x000000ff00077c82 */ /* 0x000fe20008000000 */
[----:B------:R-:W-:Y:S01]  /*20750*/  UMOV UR8, URZ ;  /* 0x000000ff00087c82 */ /* 0x000fe20008000000 */
[----:B------:R-:W-:Y:S01]  /*20760*/  UMOV UR5, URZ ;  /* 0x000000ff00057c82 */ /* 0x000fe20008000000 */
[----:B-----5:R-:W-:Y:S04]  /*20770*/  STL [R1+0x3d0], R102 ;  /* 0x0003d06601007387 */ /* 0x020fe80000100800 */
        /* <DEDUP_REMOVED lines=10> */
[----:B---3--:R-:W-:Y:S01]  /*20820*/  STL [R1+0x3f0], R114 ;  /* 0x0003f07201007387 */ /* 0x008fe20000100800 */
        /* <DEDUP_REMOVED lines=8> */
[----:B----4-:R-:W-:Y:S01]  /*208b0*/  STL [R1+0x408], R120 ;  /* 0x0004087801007387 */ /* 0x010fe20000100800 */
        /* <DEDUP_REMOVED lines=13> */
[----:B------:R1:W-:Y:S01]  /*20990*/  STL [R1+0x41c], R4 ;  /* 0x00041c0401007387 */ /* 0x0003e20000100800 */
[----:B------:R-:W-:-:S03]  /*209a0*/  IMAD.MOV.U32 R5, RZ, RZ, R131 ;  /* 0x000000ffff057224 */ /* 0x000fc600078e0083 */
[----:B------:R-:W-:Y:S01]  /*209b0*/  STL [R1+0x430], R130 ;  /* 0x0004308201007387 */ /* 0x000fe20000100800 */
[----:B-1----:R-:W-:-:S05]  /*209c0*/  MOV R4, R129 ;  /* 0x0000008100047202 */ /* 0x002fca0000000f00 */
[----:B------:R1:W-:Y:S04]  /*209d0*/  STL [R1+0x424], R4 ;  /* 0x0004240401007387 */ /* 0x0003e80000100800 */
[----:B------:R2:W-:Y:S01]  /*209e0*/  STL [R1+0x42c], R5 ;  /* 0x00042c0501007387 */ /* 0x0005e20000100800 */
[----:B-1----:R-:W-:-:S04]  /*209f0*/  SHF.R.S32.HI R4, RZ, 0x7, R249 ;  /* 0x00000007ff047819 */ /* 0x002fc800000114f9 */
[----:B--2---:R-:W-:-:S05]  /*20a00*/  VIMNMX R5, PT, PT, R4, 0x2, !PT ;  /* 0x0000000204057848 */ /* 0x004fca0007fe0100 */
[----:B------:R-:W-:-:S05]  /*20a10*/  VIADD R5, R5, 0xfffffffe ;  /* 0xfffffffe05057836 */ /* 0x000fca0000000000 */
[----:B------:R1:W-:Y:S01]  /*20a20*/  STL [R1+0x434], R5 ;  /* 0x0004340501007387 */ /* 0x0003e20000100800 */
[----:B------:R-:W-:Y:S02]  /*20a30*/  VIADD R6, R4, 0xfffffffa ;  /* 0xfffffffa04067836 */ /* 0x000fe40000000000 */
[----:B------:R-:W-:-:S07]  /*20a40*/  IMAD.MOV.U32 R4, RZ, RZ, RZ ;  /* 0x000000ffff047224 */ /* 0x000fce00078e00ff */
.L_x_11:
[----:B------:R-:W-:Y:S01]  /*20a50*/  IMAD.U32 R4, R4, -0x80000000, RZ ;  /* 0x8000000004047824 */ /* 0x000fe200078e00ff */
[----:B------:R-:W-:-:S03]  /*20a60*/  UIADD3 UR8, UPT, UPT, UR8, 0x1, URZ ;  /* 0x0000000108087890 */ /* 0x000fc6000fffe0ff */
[----:B------:R-:W2:Y:S01]  /*20a70*/  SYNCS.PHASECHK.TRANS64.TRYWAIT P1, [UR4], R4 ;  /* 0x00000004ff0075a7 */ /* 0x000ea20008021104 */
[----:B------:R-:W-:-:S04]  /*20a80*/  UISETP.GT.AND UP1, UPT, UR8, 0x4, UPT ;  /* 0x000000040800788c */ /* 0x000fc8000bf24270 */
[----:B------:R-:W-:-:S04]  /*20a90*/  USEL UR8, UR8, URZ, !UP1 ;  /* 0x000000ff08087287 */ /* 0x000fc8000c800000 */
[----:B------:R-:W-:Y:S01]  /*20aa0*/  ULEA UR6, UR8, UR9, 0x10 ;  /* 0x0000000908067291 */ /* 0x000fe2000f8e80ff */
[----:B--2---:R-:W-:Y:S11]  /*20ab0*/  @!P1 BRA `(.L_x_9) ;  /* 0x000000a400549947 */ /* 0x004ff60003800000 */
.L_x_17:
[----:B------:R-:W-:-:S04]  /*20ac0*/  DEPBAR.LE SB0, 0x8 ;  /* 0x000082000000791a */ /* 0x000fc80000000000 */
[----:B------:R-:W-:Y:S01]  /*20ad0*/  LEA R249, R2, UR6, 0x9 ;  /* 0x0000000602f97c11 */ /* 0x000fe2000f8e48ff */
[----:B------:R-:W-:Y:S01]  /*20ae0*/  BAR.SYNC.DEFER_BLOCKING 0x0 ;  /* 0x0000000000007b1d */ /* 0x000fe20000010000 */
[----:B------:R-:W-:Y:S02]  /*20af0*/  UIADD3 UR7, UPT, UPT, UR7, 0x1, URZ ;  /* 0x0000000107077890 */ /* 0x000fe4000fffe0ff */
[----:B------:R-:W-:Y:S02]  /*20b00*/  ULEA UR4, UR13, UR9, 0x3 ;  /* 0x000000090d047291 */ /* 0x000fe4000f8e18ff */
[----:B------:R-:W-:Y:S02]  /*20b10*/  UISETP.GT.AND UP1, UPT, UR7, 0x5, UPT ;  /* 0x000000050700788c */ /* 0x000fe4000bf24270 */
[----:B------:R-:W-:Y:S02]  /*20b20*/  UIADD3 UR4, UPT, UPT, UR4, 0x80000, URZ ;  /* 0x0008000004047890 */ /* 0x000fe4000fffe0ff */
[----:B------:R-:W-:Y:S01]  /*20b30*/  USEL UR7, UR7, URZ, !UP1 ;  /* 0x000000ff07077287 */ /* 0x000fe2000c800000 */
[----:B------:R-:W-:Y:S01]  /*20b40*/  UMOV UR6, UR5 ;  /* 0x0000000500067c82 */ /* 0x000fe20008000000 */
[----:B-1----:R-:W-:Y:S04]  /*20b50*/  LDS.128 R4, [R249] ;  /* 0x00000000f9047984 */ /* 0x002fe80000000c00 */
        /* <DEDUP_REMOVED lines=31> */
[----:B-1----:R1:W-:Y:S01]  /*20d50*/  STTM.x128 tmem[UR11+0x40], R4 ;  /* 0x00004004000079ed */ /* 0x0023e200083c000b */
[----:B------:R-:W2:Y:S02]  /*20d60*/  FENCE.VIEW.ASYNC.T ;  /* 0x00000000000073c6 */ /* 0x000ea40000000200 */
[----:B--2---:R-:W-:Y:S06]  /*20d70*/  BAR.SYNC.DEFER_BLOCKING 0x0 ;  /* 0x0000000000007b1d */ /* 0x004fec0000010000 */
[----:B------:R-:W-:Y:S05]  /*20d80*/  @P0 BRA `(.L_x_10) ;  /* 0x0000000400740947 */ /* 0x000fea0003800000 */
[----:B------:R-:W-:Y:S01]  /*20d90*/  ULEA UR21, UR7, UR9, 0xf ;  /* 0x0000000907157291 */ /* 0x000fe2000f8e78ff */
[----:B------:R-:W-:Y:S01]  /*20da0*/  UMOV UR28, URZ ;  /* 0x000000ff001c7c82 */ /* 0x000fe20008000000 */
[----:B------:R-:W-:Y:S02]  /*20db0*/  UIADD3 UR47, UPT, UPT, UR10, 0x48, URZ ;  /* 0x000000480a2f7890 */ /* 0x000fe4000fffe0ff */
[----:B------:R-:W-:Y:S02]  /*20dc0*/  UIADD3 UR24, UPT, UPT, UR21, 0x50000, URZ ;  /* 0x0005000015187890 */ /* 0x000fe4000fffe0ff */
[----:B------:R-:W-:Y:S02]  /*20dd0*/  UIADD3 UR73, UPT, UPT, UR10, 0x50, URZ ;  /* 0x000000500a497890 */ /* 0x000fe4000fffe0ff */
[----:B------:R-:W-:Y:S02]  /*20de0*/  USHF.R.U32.HI UR24, URZ, 0x4, UR24 ;  /* 0x00000004ff187899 */ /* 0x000fe40008011618 */
[----:B------:R-:W-:-:S02]  /*20df0*/  UIADD3 UR5, UPT, UPT, UR10, 0x58, URZ ;  /* 0x000000580a057890 */ /* 0x000fc4000fffe0ff */
[----:B------:R-:W-:Y:S02]  /*20e00*/  USGXT.U32 UR52, UR24, 0xe ;  /* 0x0000000e1834789a */ /* 0x000fe40008000000 */
[----:B------:R-:W-:Y:S02]  /*20e10*/  UIADD3 UR15, UPT, UPT, UR10, 0x60, URZ ;  /* 0x000000600a0f7890 */ /* 0x000fe4000fffe0ff */
[----:B------:R-:W-:Y:S02]  /*20e20*/  UIADD3 UR56, UP1, UPT, UR52, 0x2, URZ ;  /* 0x0000000234387890 */ /* 0x000fe4000ff3e0ff */
[----:B------:R-:W-:Y:S02]  /*20e30*/  UIADD3 UR16, UPT, UPT, UR10, 0x68, URZ ;  /* 0x000000680a107890 */ /* 0x000fe4000fffe0ff */
[----:B------:R-:W-:Y:S02]  /*20e40*/  UIADD3.X UR57, UPT, UPT, UR28, 0x40004040, URZ, UP1, !UPT ;  /* 0x400040401c397890 */ /* 0x000fe40008ffe4ff */
[----:B------:R-:W-:-:S02]  /*20e50*/  UIADD3 UR62, UP3, UPT, UR56, 0x2, URZ ;  /* 0x00000002383e7890 */ /* 0x000fc4000ff7e0ff */
[----:B------:R-:W-:Y:S02]  /*20e60*/  UIADD3 UR58, UP4, UPT, UR56, 0x4, URZ ;  /* 0x00000004383a7890 */ /* 0x000fe4000ff9e0ff */
[----:B------:R-:W-:Y:S02]  /*20e70*/  UIADD3 UR32, UP5, UPT, UR56, 0x1fe, URZ ;  /* 0x000001fe38207890 */ /* 0x000fe4000ffbe0ff */
[----:B------:R-:W-:Y:S02]  /*20e80*/  UIADD3 UR34, UP6, UPT, UR56, 0x200, URZ ;  /* 0x0000020038227890 */ /* 0x000fe4000ffde0ff */
[----:B------:R-:W-:Y:S02]  /*20e90*/  UIADD3 UR36, UP1, UPT, UR56, 0x202, URZ ;  /* 0x0000020238247890 */ /* 0x000fe4000ff3e0ff */
[----:B------:R-:W-:Y:S02]  /*20ea0*/  UIADD3.X UR63, UPT, UPT, UR57, URZ, URZ, UP3, !UPT ;  /* 0x000000ff393f7290 */ /* 0x000fe40009ffe4ff */
[----:B------:R-:W-:-:S02]  /*20eb0*/  UIADD3 UR38, UP2, UPT, UR56, 0x204, URZ ;  /* 0x0000020438267890 */ /* 0x000fc4000ff5e0ff */
[----:B------:R-:W-:Y:S02]  /*20ec0*/  UIADD3.X UR59, UPT, UPT, UR57, URZ, URZ, UP4, !UPT ;  /* 0x000000ff393b7290 */ /* 0x000fe4000a7fe4ff */
[----:B------:R-:W-:Y:S02]  /*20ed0*/  UIADD3 UR40, UP3, UPT, UR56, 0x3fe, URZ ;  /* 0x000003fe38287890 */ /* 0x000fe4000ff7e0ff */
[----:B------:R-:W-:Y:S02]  /*20ee0*/  UIADD3.X UR33, UPT, UPT, UR57, URZ, URZ, UP5, !UPT ;  /* 0x000000ff39217290 */ /* 0x000fe4000affe4ff */
[----:B------:R-:W-:Y:S02]  /*20ef0*/  UIADD3 UR42, UP4, UPT, UR56, 0x400, URZ ;  /* 0x00000400382a7890 */ /* 0x000fe4000ff9e0ff */
[----:B------:R-:W-:Y:S02]  /*20f00*/  UIADD3.X UR35, UPT, UPT, UR57, URZ, URZ, UP6, !UPT ;  /* 0x000000ff39237290 */ /* 0x000fe4000b7fe4ff */
[----:B------:R-:W-:-:S02]  /*20f10*/  UIADD3 UR17, UPT, UPT, UR10, 0x70, URZ ;  /* 0x000000700a117890 */ /* 0x000fc4000fffe0ff */
[----:B------:R-:W-:Y:S02]  /*20f20*/  UIADD3 UR44, UP5, UPT, UR56, 0x402, URZ ;  /* 0x00000402382c7890 */ /* 0x000fe4000ffbe0ff */
[----:B------:R-:W-:Y:S01]  /*20f30*/  UIADD3.X UR37, UPT, UPT, UR57, URZ, URZ, UP1, !UPT ;  /* 0x000000ff39257290 */ /* 0x000fe20008ffe4ff */
[----:B------:R-:W-:Y:S01]  /*20f40*/  UMOV UR64, 0x0 ;  /* 0x0000000000407882 */ /* 0x000fe20000000000 */
[----:B------:R-:W-:Y:S01]  /*20f50*/  UMOV UR65, 0x8100910 ;  /* 0x0810091000417882 */ /* 0x000fe20000000000 */
[----:B------:R-:W-:Y:S01]  /*20f60*/  UIADD3 UR18, UPT, UPT, UR10, 0x78, URZ ;  /* 0x000000780a127890 */ /* 0x000fe2000fffe0ff */
[----:B------:R-:W-:Y:S01]  /*20f70*/  UMOV UR53, 0x40004040 ;  /* 0x4000404000357882 */ /* 0x000fe20000000000 */
[----:B------:R-:W-:Y:S01]  /*20f80*/  UIADD3 UR46, UP6, UPT, UR56, 0x404, URZ ;  /* 0x00000404382e7890 */ /* 0x000fe2000ffde0ff */
[----:B------:R2:W-:Y:S01]  /*20f90*/  UTCHMMA tmem[UR12], gdesc[UR52], tmem[UR10], tmem[UR64], idesc[UR65], UPT ;  /* 0x00ff40340c0079ea */ /* 0x0005e2000b80000a */
[----:B------:R-:W-:Y:S01]  /*20fa0*/  UIADD3.X UR39, UPT, UPT, UR57, URZ, URZ, UP2, !UPT ;  /* 0x000000ff39277290 */ /* 0x000fe200097fe4ff */
[----:B------:R-:W-:Y:S01]  /*20fb0*/  UMOV UR68, 0x0 ;  /* 0x0000000000447882 */ /* 0x000fe20000000000 */
[----:B------:R-:W-:Y:S01]  /*20fc0*/  UMOV UR69, 0x8100910 ;  /* 0x0810091000457882 */ /* 0x000fe20000000000 */
[----:B------:R-:W-:-:S02]  /*20fd0*/  UIADD3 UR19, UPT, UPT, UR10, 0x80, URZ ;  /* 0x000000800a137890 */ /* 0x000fc4000fffe0ff */
[----:B------:R3:W-:Y:S01]  /*20fe0*/  UTCHMMA tmem[UR47], gdesc[UR56], tmem[UR10], tmem[UR68], idesc[UR69], UPT ;  /* 0x00ff44382f0079ea */ /* 0x0007e2000b80000a */
[----:B------:R-:W-:Y:S02]  /*20ff0*/  UIADD3 UR48, UP1, UPT, UR56, 0x5fe, URZ ;  /* 0x000005fe38307890 */ /* 0x000fe4000ff3e0ff */
[----:B------:R-:W-:Y:S01]  /*21000*/  UIADD3.X UR41, UPT, UPT, UR57, URZ, URZ, UP3, !UPT ;  /* 0x000000ff39297290 */ /* 0x000fe20009ffe4ff */
[----:B------:R-:W-:Y:S01]  /*21010*/  UMOV UR60, 0x0 ;  /* 0x00000000003c7882 */ /* 0x000fe20000000000 */
[----:B------:R-:W-:Y:S01]  /*21020*/  UMOV UR61, 0x8100910 ;  /* 0x08100910003d7882 */ /* 0x000fe20000000000 */
[----:B------:R-:W-:Y:S02]  /*21030*/  UIADD3 UR20, UPT, UPT, UR10, 0x88, URZ ;  /* 0x000000880a147890 */ /* 0x000fe4000fffe0ff */
[----:B------:R4:W-:Y:S01]  /*21040*/  UTCHMMA tmem[UR73], gdesc[UR62], tmem[UR10], tmem[UR60], idesc[UR61], UPT ;  /* 0x00ff3c3e490079ea */ /* 0x0009e2000b80000a */
[----:B------:R-:W-:Y:S02]  /*21050*/  UIADD3 UR50, UP2, UPT, UR56, 0x600, URZ ;  /* 0x0000060038327890 */ /* 0x000fe4000ff5e0ff */
[----:B------:R-:W-:Y:S01]  /*21060*/  UIADD3.X UR43, UPT, UPT, UR57, URZ, URZ, UP4, !UPT ;  /* 0x000000ff392b7290 */ /* 0x000fe2000a7fe4ff */
[----:B------:R-:W-:Y:S01]  /*21070*/  UMOV UR54, 0x0 ;  /* 0x0000000000367882 */ /* 0x000fe20000000000 */
[----:B------:R-:W-:Y:S01]  /*21080*/  UMOV UR55, 0x8100910 ;  /* 0x0810091000377882 */ /* 0x000fe20000000000 */
[----:B------:R-:W-:-:S02]  /*21090*/  UIADD3 UR21, UPT, UPT, UR10, 0x90, URZ ;  /* 0x000000900a157890 */ /* 0x000fc4000fffe0ff */
[----:B------:R5:W-:Y:S01]  /*210a0*/  UTCHMMA tmem[UR5], gdesc[UR58], tmem[UR10], tmem[UR54], idesc[UR55], UPT ;  /* 0x00ff363a050079ea */ /* 0x000be2000b80000a */
[----:B--2---:R-:W-:Y:S01]  /*210b0*/  UIADD3 UR52, UP3, UPT, UR56, 0x602, URZ ;  /* 0x0000060238347890 */ /* 0x004fe2000ff7e0ff */
[----:B------:R2:W-:Y:S01]  /*210c0*/  UTCHMMA tmem[UR15], gdesc[UR32], tmem[UR10], tmem[UR60], idesc[UR61], UPT ;  /* 0x00ff3c200f0079ea */ /* 0x0005e2000b80000a */
[----:B------:R-:W-:Y:S01]  /*210d0*/  UIADD3.X UR45, UPT, UPT, UR57, URZ, URZ, UP5, !UPT ;  /* 0x000000ff392d7290 */ /* 0x000fe2000affe4ff */
[----:B------:R2:W-:Y:S01]  /*210e0*/  UTCHMMA tmem[UR16], gdesc[UR34], tmem[UR10], tmem[UR68], idesc[UR69], UPT ;  /* 0x00ff4422100079ea */ /* 0x0005e2000b80000a */
[----:B------:R-:W-:Y:S02]  /*210f0*/  UIADD3 UR66, UPT, UPT, UR10, 0x98, URZ ;  /* 0x000000980a427890 */ /* 0x000fe4000fffe0ff */
[----:B------:R2:W-:Y:S01]  /*21100*/  UTCHMMA tmem[UR17], gdesc[UR36], tmem[UR10], tmem[UR54], idesc[UR55], UPT ;  /* 0x00ff3624110079ea */ /* 0x0005e2000b80000a */
[----:B------:R-:W-:Y:S02]  /*21110*/  UIADD3 UR64, UP4, UPT, UR56, 0x604, URZ ;  /* 0x0000060438407890 */ /* 0x000fe4000ff9e0ff */
[----:B---3--:R-:W-:-:S02]  /*21120*/  UIADD3.X UR47, UPT, UPT, UR57, URZ, URZ, UP6, !UPT ;  /* 0x000000ff392f7290 */ /* 0x008fc4000b7fe4ff */
[----:B------:R-:W-:Y:S02]  /*21130*/  UIADD3 UR67, UPT, UPT, UR10, 0xa0, URZ ;  /* 0x000000a00a437890 */ /* 0x000fe4000fffe0ff */
[----:B------:R-:W-:Y:S02]  /*21140*/  UIADD3.X UR49, UPT, UPT, UR57, URZ, URZ, UP1, !UPT ;  /* 0x000000ff39317290 */ /* 0x000fe40008ffe4ff */
[----:B------:R-:W-:Y:S02]  /*21150*/  UIADD3 UR70, UPT, UPT, UR10, 0xa8, URZ ;  /* 0x000000a80a467890 */ /* 0x000fe4000fffe0ff */
[----:B------:R-:W-:Y:S02]  /*21160*/  UIADD3.X UR51, UPT, UPT, UR57, URZ, URZ, UP2, !UPT ;  /* 0x000000ff39337290 */ /* 0x000fe400097fe4ff */
[----:B------:R-:W-:Y:S02]  /*21170*/  UIADD3 UR71, UPT, UPT, UR10, 0xb0, URZ ;  /* 0x000000b00a477890 */ /* 0x000fe4000fffe0ff */
[----:B------:R-:W-:Y:S01]  /*21180*/  UIADD3.X UR53, UPT, UPT, UR57, URZ, URZ, UP3, !UPT ;  /* 0x000000ff39357290 */ /* 0x000fe20009ffe4ff */
[----:B----4-:R-:W-:Y:S01]  /*21190*/  UMOV UR62, 0x0 ;  /* 0x00000000003e7882 */ /* 0x010fe20000000000 */
[----:B------:R-:W-:Y:S01]  /*211a0*/  UMOV UR63, 0x8100910 ;  /* 0x08100910003f7882 */ /* 0x000fe20000000000 */
[----:B------:R-:W-:-:S02]  /*211b0*/  UIADD3 UR72, UPT, UPT, UR10, 0xb8, URZ ;  /* 0x000000b80a487890 */ /* 0x000fc4000fffe0ff */
[----:B------:R2:W-:Y:S01]  /*211c0*/  UTCHMMA tmem[UR18], gdesc[UR38], tmem[UR10], tmem[UR62], idesc[UR63], UPT ;  /* 0x00ff3e26120079ea */ /* 0x0005e2000b80000a */
[----:B------:R-:W-:Y:S01]  /*211d0*/  UIADD3.X UR65, UPT, UPT, UR57, URZ, URZ, UP4, !UPT ;  /* 0x000000ff39417290 */ /* 0x000fe2000a7fe4ff */
[----:B------:R2:W-:Y:S01]  /*211e0*/  UTCHMMA tmem[UR19], gdesc[UR40], tmem[UR10], tmem[UR60], idesc[UR61], UPT ;  /* 0x00ff3c28130079ea */ /* 0x0005e2000b80000a */
        /* <DEDUP_REMOVED lines=13> */
[----:B-----5:R-:W-:Y:S01]  /*212c0*/  UMOV UR5, URZ ;  /* 0x000000ff00057c82 */ /* 0x020fe20008000000 */
[----:B------:R2:W-:Y:S01]  /*212d0*/  UTCHMMA tmem[UR67], gdesc[UR48], tmem[UR10], tmem[UR24], idesc[UR25], UPT ;  /* 0x00ff1830430079ea */ /* 0x0005e2000b80000a */
[----:B------:R-:W-:Y:S01]  /*212e0*/  UMOV UR30, 0x0 ;  /* 0x00000000001e7882 */ /* 0x000fe20000000000 */
[----:B------:R-:W-:Y:S01]  /*212f0*/  UMOV UR31, 0x8100910 ;  /* 0x08100910001f7882 */ /* 0x000fe20000000000 */
[----:B------:R2:W-:Y:S01]  /*21300*/  UTCHMMA tmem[UR70], gdesc[UR50], tmem[UR10], tmem[UR26], idesc[UR27], UPT ;  /* 0x00ff1a32460079ea */ /* 0x0005e2000b80000a */
[----:B------:R-:W-:Y:S01]  /*21310*/  UMOV UR56, UR4 ;  /* 0x0000000400387c82 */ /* 0x000fe20008000000 */
[----:B------:R2:W-:Y:S01]  /*21320*/  UTCHMMA tmem[UR71], gdesc[UR52], tmem[UR10], tmem[UR28], idesc[UR29], UPT ;  /* 0x00ff1c34470079ea */ /* 0x0005e2000b80000a */
[----:B------:R2:W-:Y:S01]  /*21330*/  UTCHMMA tmem[UR72], gdesc[UR64], tmem[UR10], tmem[UR30], idesc[UR31], UPT ;  /* 0x00ff1e40480079ea */ /* 0x0005e2000b80000a */
[----:B------:R2:W-:Y:S01]  /*21340*/  UTCBAR [UR56], URZ ;  /* 0x000000ff380073e9 */ /* 0x0005e200080000ff */
[----:B------:R-:W-:Y:S01]  /*21350*/  NOP ;  /* 0x0000000000007918 */ /* 0x000fe20000000000 */
.L_x_10:
[----:B-1----:R-:W1:Y:S01]  /*21360*/  LDC R4, c[0x0][0x3a0] ;  /* 0x0000e800ff047b82 */ /* 0x002e620000000800 */
[----:B------:R-:W3:Y:S07]  /*21370*/  LDL.LU R12, [R1] ;  /* 0x00000000010c7983 */ /* 0x000eee0000300800 */
[----:B------:R-:W4:Y:S08]  /*21380*/  LDC R9, c[0x0][0x3a0] ;  /* 0x0000e800ff097b82 */ /* 0x000f300000000800 */
[----:B------:R-:W-:Y:S01]  /*21390*/  BAR.SYNC.DEFER_BLOCKING 0x0 ;  /* 0x0000000000007b1d */ /* 0x000fe20000010000 */
[----:B------:R-:W-:-:S05]  /*213a0*/  IADD3 R136, P4, PT, R136, R132, RZ ;  /* 0x0000008488887210 */ /* 0x000fca0007f9e0ff */
[----:B------:R-:W5:Y:S01]  /*213b0*/  LDL.LU R14, [R1+0x4] ;  /* 0x00000400010e7983 */ /* 0x000f620000300800 */
[----:B-1----:R-:W-:Y:S02]  /*213c0*/  VIADD R4, R4, 0x7f ;  /* 0x0000007f04047836 */ /* 0x002fe40000000000 */
[----:B----4-:R-:W-:-:S03]  /*213d0*/  VIADD R9, R9, 0xfffffd00 ;  /* 0xfffffd0009097836 */ /* 0x010fc60000000000 */
[----:B------:R-:W-:Y:S01]  /*213e0*/  SHF.R.S32.HI R5, RZ, 0x1f, R4 ;  /* 0x0000001fff057819 */ /* 0x000fe20000011404 */
[----:B------:R-:W-:Y:S01]  /*213f0*/  IMAD.MOV.U32 R6, RZ, RZ, R136 ;  /* 0x000000ffff067224 */ /* 0x000fe200078e0088 */
[----:B------:R-:W-:Y:S01]  /*21400*/  IADD3.X R137, PT, PT, R137, R133, RZ, P4, !PT ;  /* 0x0000008589897210 */ /* 0x000fe200027fe4ff */
[----:B------:R-:W4:Y:S01]  /*21410*/  LDL.LU R11, [R1+0x8] ;  /* 0x00000800010b7983 */ /* 0x000f220000300800 */
[----:B------:R-:W-:Y:S01]  /*21420*/  LEA.HI R5, R5, R4, RZ, 0x7 ;  /* 0x0000000405057211 */ /* 0x000fe200078f38ff */
[----:B------:R-:W-:Y:S02]  /*21430*/  IMAD R4, R250, -0x80, R9 ;  /* 0xffffff80fa047824 */ /* 0x000fe400078e0209 */
[----:B------:R-:W-:Y:S01]  /*21440*/  IMAD.MOV.U32 R7, RZ, RZ, R137 ;  /* 0x000000ffff077224 */ /* 0x000fe200078e0089 */
[----:B------:R-:W-:Y:S01]  /*21450*/  SHF.R.S32.HI R5, RZ, 0x7, R5 ;  /* 0x00000007ff057819 */ /* 0x000fe20000011405 */
[----:B--2---:R-:W2:Y:S01]  /*21460*/  LDL.LU R10, [R1+0xc] ;  /* 0x00000c00010a7983 */ /* 0x004ea20000300800 */
[----:B------:R-:W-:-:S03]  /*21470*/  ISETP.GT.AND P3, PT, R4, RZ, PT ;  /* 0x000000ff0400720c */ /* 0x000fc60003f64270 */
[----:B------:R-:W-:Y:S01]  /*21480*/  VIADD R5, R5, 0xfffffffa ;  /* 0xfffffffa05057836 */ /* 0x000fe20000000000 */
[----:B------:R-:W-:Y:S01]  /*21490*/  IADD3 R251, P4, PT, R251, R132, RZ ;  /* 0x00000084fbfb7210 */ /* 0x000fe20007f9e0ff */
[----:B------:R-:W2:Y:S03]  /*214a0*/  LDL.LU R8, [R1+0x10] ;  /* 0x0000100001087983 */ /* 0x000ea60000300800 */
[----:B------:R-:W-:Y:S01]  /*214b0*/  ISETP.GE.AND P1, PT, R250, R5, PT ;  /* 0x00000005fa00720c */ /* 0x000fe20003f26270 */
[----:B------:R-:W-:Y:S01]  /*214c0*/  IMAD.X R138, R138, 0x1, R133, P4 ;  /* 0x000000018a8a7824 */ /* 0x000fe200020e0685 */
[----:B------:R-:W-:Y:S01]  /*214d0*/  SEL R5, RZ, 0x4, !P3 ;  /* 0x00000004ff057807 */ /* 0x000fe20005800000 */
[----:B------:R-:W2:Y:S03]  /*214e0*/  LDL.LU R16, [R1+0x14] ;  /* 0x0000140001107983 */ /* 0x000ea60000300800 */
[----:B------:R-:W-:Y:S01]  /*214f0*/  SEL R5, R5, RZ, !P1 ;  /* 0x000000ff05057207 */ /* 0x000fe20004800000 */
[----:B------:R-:W2:Y:S03]  /*21500*/  LDL.LU R15, [R1+0x18] ;  /* 0x00001800010f7983 */ /* 0x000ea60000300800 */
[----:B------:R-:W-:-:S13]  /*21510*/  ISETP.NE.U32.AND P3, PT, R5, RZ, PT ;  /* 0x000000ff0500720c */ /* 0x000fda0003f65070 */
[----:B------:R-:W-:Y:S01]  /*21520*/  @!PT LDS RZ, [RZ] ;  /* 0x00000000fffff984 */ /* 0x000fe20000000800 */
[----:B------:R-:W-:Y:S01]  /*21530*/  @!PT LDS RZ, [RZ] ;  /* 0x00000000fffff984 */ /* 0x000fe20000000800 */
[----:B------:R-:W-:Y:S01]  /*21540*/  @!PT LDS RZ, [RZ] ;  /* 0x00000000fffff984 */ /* 0x000fe20000000800 */
[----:B------:R1:W-:Y:S01]  /*21550*/  LDGSTS.E [R249], desc[UR22][R6.64], P3 ;  /* 0x0000000006f97fae */ /* 0x0003e200099a1016 */
[----:B------:R-:W-:-:S04]  /*21560*/  ISETP.GT.AND P3, PT, R4, 0x1, PT ;  /* 0x000000010400780c */ /* 0x000fc80003f64270 */
[----:B------:R-:W-:-:S04]  /*21570*/  SEL R5, RZ, 0x4, !P3 ;  /* 0x00000004ff057807 */ /* 0x000fc80005800000 */
[----:B------:R-:W-:-:S04]  /*21580*/  SEL R5, R5, RZ, !P1 ;  /* 0x000000ff05057207 */ /* 0x000fc80004800000 */
[----:B------:R-:W-:Y:S01]  /*21590*/  ISETP.NE.U32.AND P3, PT, R5, RZ, PT ;  /* 0x000000ff0500720c */ /* 0x000fe20003f65070 */
[----:B-1----:R-:W-:Y:S01]  /*215a0*/  IMAD.MOV.U32 R6, RZ, RZ, R251 ;  /* 0x000000ffff067224 */ /* 0x002fe200078e00fb */
[----:B------:R-:W-:-:S11]  /*215b0*/  MOV R7, R138 ;  /* 0x0000008a00077202 */ /* 0x000fd60000000f00 */
[----:B------:R1:W-:Y:S01]  /*215c0*/  LDGSTS.E [R249+0x4], desc[UR22][R6.64], P3 ;  /* 0x0000400006f97fae */ /* 0x0003e200099a1016 */
[----:B------:R-:W-:-:S04]  /*215d0*/  ISETP.GT.AND P3, PT, R4, 0x2, PT ;  /* 0x000000020400780c */ /* 0x000fc80003f64270 */
[----:B------:R-:W-:-:S04]  /*215e0*/  SEL R5, RZ, 0x4, !P3 ;  /* 0x00000004ff057807 */ /* 0x000fc80005800000 */
[----:B------:R-:W-:Y:S02]  /*215f0*/  SEL R5, R5, RZ, !P1 ;  /* 0x000000ff05057207 */ /* 0x000fe40004800000 */
[----:B------:R-:W-:Y:S02]  /*21600*/  IADD3 R139, P4, PT, R139, R132, RZ ;  /* 0x000000848b8b7210 */ /* 0x000fe40007f9e0ff */
[----:B------:R-:W-:-:S03]  /*21610*/  ISETP.NE.U32.AND P3, PT, R5, RZ, PT ;  /* 0x000000ff0500720c */ /* 0x000fc60003f65070 */
[----:B------:R-:W-:Y:S02]  /*21620*/  IMAD.X R140, R140, 0x1, R133, P4 ;  /* 0x000000018c8c7824 */ /* 0x000fe400020e0685 */
[----:B-1----:R-:W-:Y:S02]  /*21630*/  IMAD.MOV.U32 R6, RZ, RZ, R139 ;  /* 0x000000ffff067224 */ /* 0x002fe400078e008b */
[----:B------:R-:W-:-:S06]  /*21640*/  IMAD.MOV.U32 R7, RZ, RZ, R140 ;  /* 0x000000ffff077224 */ /* 0x000fcc00078e008c */
[----:B------:R1:W-:Y:S01]  /*21650*/  LDGSTS.E [R249+0x8], desc[UR22][R6.64], P3 ;  /* 0x0000800006f97fae */ /* 0x0003e200099a1016 */
[----:B------:R-:W-:-:S04]  /*21660*/  ISETP.GT.AND P3, PT, R4, 0x3, PT ;  /* 0x000000030400780c */ /* 0x000fc80003f64270 */
[----:B------:R-:W-:-:S04]  /*21670*/  SEL R5, RZ, 0x4, !P3 ;  /* 0x00000004ff057807 */ /* 0x000fc80005800000 */
[----:B------:R-:W-:Y:S02]  /*21680*/  SEL R5, R5, RZ, !P1 ;  /* 0x000000ff05057207 */ /* 0x000fe40004800000 */
[----:B------:R-:W-:Y:S02]  /*21690*/  IADD3 R141, P4, PT, R141, R132, RZ ;  /* 0x000000848d8d7210 */ /* 0x000fe40007f9e0ff */
[----:B------:R-:W-:-:S03]  /*216a0*/  ISETP.NE.U32.AND P3, PT, R5, RZ, PT ;  /* 0x000000ff0500720c */ /* 0x000fc60003f65070 */
[----:B------:R-:W-:Y:S01]  /*216b0*/  IMAD.X R142, R142, 0x1, R133, P4 ;  /* 0x000000018e8e7824 */ /* 0x000fe200020e0685 */
[----:B-1----:R-:W-:-:S03]  /*216c0*/  MOV R6, R141 ;  /* 0x0000008d00067202 */ /* 0x002fc60000000f00 */
[----:B------:R-:W-:-:S06]  /*216d0*/  IMAD.MOV.U32 R7, RZ, RZ, R142 ;  /* 0x000000ffff077224 */ /* 0x000fcc00078e008e */
        /* <DEDUP_REMOVED lines=14> */
[----:B------:R-:W-:Y:S02]  /*217c0*/  ISETP.NE.U32.AND P3, PT, R5, RZ, PT ;  /* 0x000000ff0500720c */ /* 0x000fe40003f65070 */
[----:B------:R-:W-:Y:S01]  /*217d0*/  IADD3.X R146, PT, PT, R146, R133, RZ, P4, !PT ;  /* 0x0000008592927210 */ /* 0x000fe200027fe4ff */
[----:B-1----:R-:W-:-:S04]  /*217e0*/  IMAD.MOV.U32 R6, RZ, RZ, R145 ;  /* 0x000000ffff067224 */ /* 0x002fc800078e0091 */
[----:B------:R-:W-:-:S06]  /*217f0*/  IMAD.MOV.U32 R7, RZ, RZ, R146 ;  /* 0x000000ffff077224 */ /* 0x000fcc00078e0092 */
[----:B------:R1:W-:Y:S01]  /*21800*/  LDGSTS.E [R249+0x14], desc[UR22][R6.64], P3 ;  /* 0x0001400006f97fae */ /* 0x0003e200099a1016 */
[----:B------:R-:W-:-:S04]  /*21810*/  ISETP.GT.AND P3, PT, R4, 0x6, PT ;  /* 0x000000060400780c */ /* 0x000fc80003f64270 */
[----:B------:R-:W-:Y:S02]  /*21820*/  SEL R5, RZ, 0x4, !P3 ;  /* 0x00000004ff057807 */ /* 0x000fe40005800000 */
[----:B------:R-:W-:Y:S02]  /*21830*/  IADD3 R147, P4, PT, R147, R132, RZ ;  /* 0x0000008493937210 */ /* 0x000fe40007f9e0ff */
[----:B------:R-:W-:-:S04]  /*21840*/  SEL R5, R5, RZ, !P1 ;  /* 0x000000ff05057207 */ /* 0x000fc80004800000 */
[----:B------:R-:W-:Y:S01]  /*21850*/  ISETP.NE.U32.AND P3, PT, R5, RZ, PT ;  /* 0x000000ff0500720c */ /* 0x000fe20003f65070 */
[----:B------:R-:W-:Y:S02]  /*21860*/  IMAD.X R148, R148, 0x1, R133, P4 ;  /* 0x0000000194947824 */ /* 0x000fe400020e0685 */
[----:B-1----:R-:W-:-:S03]  /*21870*/  IMAD.MOV.U32 R6, RZ, RZ, R147 ;  /* 0x000000ffff067224 */ /* 0x002fc600078e0093 */
[----:B------:R-:W-:-:S07]  /*21880*/  MOV R7, R148 ;  /* 0x0000009400077202 */ /* 0x000fce0000000f00 */
        /* <DEDUP_REMOVED lines=454> */
[----:B---3--:R-:W-:Y:S02]  /*234f0*/  IADD3 R12, P4, PT, R12, R132, RZ ;  /* 0x000000840c0c7210 */ /* 0x008fe40007f9e0ff */
[----:B------:R-:W-:-:S03]  /*23500*/  ISETP.NE.U32.AND P3, PT, R5, RZ, PT ;  /* 0x000000ff0500720c */ /* 0x000fc60003f65070 */
[----:B------:R-:W-:Y:S01]  /*23510*/  IMAD.X R252, R252, 0x1, R133, P4 ;  /* 0x00000001fcfc7824 */ /* 0x000fe200020e0685 */
[----:B------:R3:W-:Y:S01]  /*23520*/  STL [R1], R12 ;  /* 0x0000000c01007387 */ /* 0x0007e20000100800 */
[----:B-1----:R-:W-:Y:S02]  /*23530*/  IMAD.MOV.U32 R6, RZ, RZ, R12 ;  /* 0x000000ffff067224 */ /* 0x002fe400078e000c */
[----:B------:R-:W-:Y:S01]  /*23540*/  IMAD.MOV.U32 R7, RZ, RZ, R252 ;  /* 0x000000ffff077224 */ /* 0x000fe200078e00fc */
[----:B------:R-:W2:Y:S05]  /*23550*/  LDL.LU R13, [R1+0x1c] ;  /* 0x00001c00010d7983 */ /* 0x000eaa0000300800 */
[----:B------:R1:W-:Y:S04]  /*23560*/  LDGSTS.E [R249+0xe4], desc[UR22][R6.64], P3 ;  /* 0x000e400006f97fae */ /* 0x0003e800099a1016 */
[----:B---3--:R-:W3:Y:S01]  /*23570*/  LDL.LU R12, [R1+0x20] ;  /* 0x00002000010c7983 */ /* 0x008ee20000300800 */
[----:B------:R-:W-:-:S04]  /*23580*/  ISETP.GT.AND P3, PT, R4, 0x3a, PT ;  /* 0x0000003a0400780c */ /* 0x000fc80003f64270 */
[----:B------:R-:W-:Y:S02]  /*23590*/  SEL R5, RZ, 0x4, !P3 ;  /* 0x00000004ff057807 */ /* 0x000fe40005800000 */
[----:B----4-:R-:W-:Y:S02]  /*235a0*/  IADD3 R11, P4, PT, R11, R132, RZ ;  /* 0x000000840b0b7210 */ /* 0x010fe40007f9e0ff */
[----:B------:R-:W-:-:S04]  /*235b0*/  SEL R5, R5, RZ, !P1 ;  /* 0x000000ff05057207 */ /* 0x000fc80004800000 */
[----:B------:R-:W-:Y:S01]  /*235c0*/  ISETP.NE.U32.AND P3, PT, R5, RZ, PT ;  /* 0x000000ff0500720c */ /* 0x000fe20003f65070 */
[--C-:B-----5:R-:W-:Y:S01]  /*235d0*/  IMAD.X R14, R14, 0x1, R133.reuse, P4 ;  /* 0x000000010e0e7824 */ /* 0x120fe200020e0685 */
[----:B--2---:R-:W-:Y:S01]  /*235e0*/  IADD3 R8, P4, PT, R8, R132, RZ ;  /* 0x0000008408087210 */ /* 0x004fe20007f9e0ff */
[----:B------:R-:W-:Y:S01]  /*235f0*/  STL [R1+0x8], R11 ;  /* 0x0000080b01007387 */ /* 0x000fe20000100800 */
[----:B-1----:R-:W-:Y:S01]  /*23600*/  MOV R6, R11 ;  /* 0x0000000b00067202 */ /* 0x002fe20000000f00 */
[----:B------:R-:W-:Y:S02]  /*23610*/  IMAD.MOV.U32 R7, RZ, RZ, R14 ;  /* 0x000000ffff077224 */ /* 0x000fe400078e000e */
[----:B------:R1:W-:Y:S01]  /*23620*/  STL [R1+0x4], R14 ;  /* 0x0000040e01007387 */ /* 0x0003e20000100800 */
[----:B------:R-:W-:-:S05]  /*23630*/  IMAD.X R10, R10, 0x1, R133, P4 ;  /* 0x000000010a0a7824 */ /* 0x000fca00020e0685 */
[----:B------:R2:W-:Y:S04]  /*23640*/  LDGSTS.E [R249+0xe8], desc[UR22][R6.64], P3 ;  /* 0x000e800006f97fae */ /* 0x0005e800099a1016 */
[----:B-1----:R-:W4:Y:S04]  /*23650*/  LDL.LU R14, [R1+0x24] ;  /* 0x00002400010e7983 */ /* 0x002f280000300800 */
[----:B------:R-:W5:Y:S04]  /*23660*/  LDL.LU R11, [R1+0x28] ;  /* 0x00002800010b7983 */ /* 0x000f680000300800 */
[----:B------:R-:W-:Y:S01]  /*23670*/  STL [R1+0x10], R8 ;  /* 0x0000100801007387 */ /* 0x000fe20000100800 */
[----:B--2---:R-:W-:-:S02]  /*23680*/  IMAD.MOV.U32 R7, RZ, RZ, R10 ;  /* 0x000000ffff077224 */ /* 0x004fc400078e000a */
[----:B------:R-:W-:Y:S01]  /*23690*/  IMAD.MOV.U32 R6, RZ, RZ, R8 ;  /* 0x000000ffff067224 */ /* 0x000fe200078e0008 */
[----:B------:R1:W-:Y:S04]  /*236a0*/  STL [R1+0xc], R10 ;  /* 0x00000c0a01007387 */ /* 0x0003e80000100800 */
[----:B-1----:R-:W2:Y:S04]  /*236b0*/  LDL.LU R10, [R1+0x2c] ;  /* 0x00002c00010a7983 */ /* 0x002ea80000300800 */
[----:B------:R-:W2:Y:S01]  /*236c0*/  LDL.LU R8, [R1+0x30] ;  /* 0x0000300001087983 */ /* 0x000ea20000300800 */
[----:B------:R-:W-:-:S04]  /*236d0*/  ISETP.GT.AND P3, PT, R4, 0x3b, PT ;  /* 0x0000003b0400780c */ /* 0x000fc80003f64270 */
[----:B------:R-:W-:-:S04]  /*236e0*/  SEL R5, RZ, 0x4, !P3 ;  /* 0x00000004ff057807 */ /* 0x000fc80005800000 */
[----:B------:R-:W-:-:S04]  /*236f0*/  SEL R5, R5, RZ, !P1 ;  /* 0x000000ff05057207 */ /* 0x000fc80004800000 */
[----:B------:R-:W-:Y:S02]  /*23700*/  ISETP.NE.U32.AND P3, PT, R5, RZ, PT ;  /* 0x000000ff0500720c */ /* 0x000fe40003f65070 */
[----:B------:R-:W-:-:S11]  /*23710*/  IADD3 R15, P4, PT, R15, R132, RZ ;  /* 0x000000840f0f7210 */ /* 0x000fd60007f9e0ff */
[----:B------:R1:W-:Y:S01]  /*23720*/  LDGSTS.E [R249+0xec], desc[UR22][R6.64], P3 ;  /* 0x000ec00006f97fae */ /* 0x0003e200099a1016 */
[----:B------:R-:W-:-:S04]  /*23730*/  ISETP.GT.AND P3, PT, R4, 0x3c, PT ;  /* 0x0000003c0400780c */ /* 0x000fc80003f64270 */
[----:B------:R-:W-:-:S04]  /*23740*/  SEL R5, RZ, 0x4, !P3 ;  /* 0x00000004ff057807 */ /* 0x000fc80005800000 */
[----:B------:R-:W-:Y:S02]  /*23750*/  SEL R5, R5, RZ, !P1 ;  /* 0x000000ff05057207 */ /* 0x000fe40004800000 */
[----:B------:R-:W-:Y:S02]  /*23760*/  IADD3.X R16, PT, PT, R16, R133, RZ, P4, !PT ;  /* 0x0000008510107210 */ /* 0x000fe400027fe4ff */
[----:B------:R-:W-:Y:S01]  /*23770*/  ISETP.NE.U32.AND P3, PT, R5, RZ, PT ;  /* 0x000000ff0500720c */ /* 0x000fe20003f65070 */
[----:B------:R-:W-:Y:S01]  /*23780*/  STL [R1+0x18], R15 ;  /* 0x0000180f01007387 */ /* 0x000fe20000100800 */
[----:B-1----:R-:W-:Y:S02]  /*23790*/  IMAD.MOV.U32 R6, RZ, RZ, R15 ;  /* 0x000000ffff067224 */ /* 0x002fe400078e000f */
[----:B------:R-:W-:Y:S01]  /*237a0*/  IMAD.MOV.U32 R7, RZ, RZ, R16 ;  /* 0x000000ffff077224 */ /* 0x000fe200078e0010 */
[----:B------:R1:W-:Y:S08]  /*237b0*/  STL [R1+0x14], R16 ;  /* 0x0000141001007387 */ /* 0x0003f00000100800 */
[----:B------:R3:W-:Y:S04]  /*237c0*/  LDGSTS.E [R249+0xf0], desc[UR22][R6.64], P3 ;  /* 0x000f000006f97fae */ /* 0x0007e800099a1016 */
[----:B-1----:R-:W2:Y:S04]  /*237d0*/  LDL.LU R16, [R1+0x34] ;  /* 0x0000340001107983 */ /* 0x002ea80000300800 */
[----:B------:R-:W2:Y:S01]  /*237e0*/  LDL.LU R15, [R1+0x38] ;  /* 0x00003800010f7983 */ /* 0x000ea20000300800 */
[----:B------:R-:W-:-:S04]  /*237f0*/  ISETP.GT.AND P3, PT, R4, 0x3d, PT ;  /* 0x0000003d0400780c */ /* 0x000fc80003f64270 */
[----:B------:R-:W-:-:S04]  /*23800*/  SEL R5, RZ, 0x4, !P3 ;  /* 0x00000004ff057807 */ /* 0x000fc80005800000 */
[----:B------:R-:W-:-:S04]  /*23810*/  SEL R5, R5, RZ, !P1 ;  /* 0x000000ff05057207 */ /* 0x000fc80004800000 */
[----:B------:R-:W-:Y:S02]  /*23820*/  ISETP.NE.U32.AND P3, PT, R5, RZ, PT ;  /* 0x000000ff0500720c */ /* 0x000fe40003f65070 */
[----:B---3--:R-:W-:-:S05]  /*23830*/  IADD3 R12, P4, PT, R12, R132, RZ ;  /* 0x000000840c0c7210 */ /* 0x008fca0007f9e0ff */
[----:B------:R-:W-:Y:S01]  /*23840*/  IMAD.X R13, R13, 0x1, R133, P4 ;  /* 0x000000010d0d7824 */ /* 0x000fe200020e0685 */
[----:B------:R-:W-:Y:S01]  /*23850*/  STL [R1+0x20], R12 ;  /* 0x0000200c01007387 */ /* 0x000fe20000100800 */
[----:B------:R-:W-:-:S03]  /*23860*/  IMAD.MOV.U32 R6, RZ, RZ, R12 ;  /* 0x000000ffff067224 */ /* 0x000fc600078e000c */
[----:B------:R1:W-:Y:S01]  /*23870*/  STL [R1+0x1c], R13 ;  /* 0x00001c0d01007387 */ /* 0x0003e20000100800 */
[----:B------:R-:W-:-:S05]  /*23880*/  MOV R7, R13 ;  /* 0x0000000d00077202 */ /* 0x000fca0000000f00 */
[----:B------:R3:W-:Y:S04]  /*23890*/  LDGSTS.E [R249+0xf4], desc[UR22][R6.64], P3 ;  /* 0x000f400006f97fae */ /* 0x0007e800099a1016 */
[----:B-1----:R-:W2:Y:S04]  /*238a0*/  LDL.LU R13, [R1+0x3c] ;  /* 0x00003c00010d7983 */ /* 0x002ea80000300800 */
[----:B------:R-:W2:Y:S01]  /*238b0*/  LDL.LU R12, [R1+0x40] ;  /* 0x00004000010c7983 */ /* 0x000ea20000300800 */
[----:B------:R-:W-:-:S04]  /*238c0*/  ISETP.GT.AND P3, PT, R4, 0x3e, PT ;  /* 0x0000003e0400780c */ /* 0x000fc80003f64270 */
[----:B------:R-:W-:-:S04]  /*238d0*/  SEL R5, RZ, 0x4, !P3 ;  /* 0x00000004ff057807 */ /* 0x000fc80005800000 */
[----:B------:R-:W-:Y:S02]  /*238e0*/  SEL R5, R5, RZ, !P1 ;  /* 0x000000ff05057207 */ /* 0x000fe40004800000 */
[----:B-----5:R-:W-:Y:S02]  /*238f0*/  IADD3 R11, P4, PT, R11, R132, RZ ;  /* 0x000000840b0b7210 */ /* 0x020fe40007f9e0ff */
[----:B------:R-:W-:-:S03]  /*23900*/  ISETP.NE.U32.AND P3, PT, R5, RZ, PT ;  /* 0x000000ff0500720c */ /* 0x000fc60003f65070 */
[----:B----4-:R-:W-:Y:S01]  /*23910*/  IMAD.X R14, R14, 0x1, R133, P4 ;  /* 0x000000010e0e7824 */ /* 0x010fe200020e0685 */
[----:B------:R-:W-:Y:S01]  /*23920*/  STL [R1+0x28], R11 ;  /* 0x0000280b01007387 */ /* 0x000fe20000100800 */
[----:B---3--:R-:W-:Y:S02]  /*23930*/  IMAD.MOV.U32 R6, RZ, RZ, R11 ;  /* 0x000000ffff067224 */ /* 0x008fe400078e000b */
[----:B------:R-:W-:Y:S01]  /*23940*/  IMAD.MOV.U32 R7, RZ, RZ, R14 ;  /* 0x000000ffff077224 */ /* 0x000fe200078e000e */
[----:B------:R1:W-:Y:S05]  /*23950*/  STL [R1+0x24], R14 ;  /* 0x0000240e01007387 */ /* 0x0003ea0000100800 */
[----:B------:R3:W-:Y:S04]  /*23960*/  LDGSTS.E [R249+0xf8], desc[UR22][R6.64], P3 ;  /* 0x000f800006f97fae */ /* 0x0007e800099a1016 */
[----:B-1----:R-:W4:Y:S01]  /*23970*/  LDL.LU R14, [R1+0x44] ;  /* 0x00004400010e7983 */ /* 0x002f220000300800 */
[----:B--2---:R-:W-:-:S03]  /*23980*/  IADD3 R8, P4, PT, R8, R132, RZ ;  /* 0x0000008408087210 */ /* 0x004fc60007f9e0ff */
[----:B------:R-:W2:Y:S02]  /*23990*/  LDL.LU R11, [R1+0x48] ;  /* 0x00004800010b7983 */ /* 0x000ea40000300800 */
[----:B------:R-:W-:Y:S02]  /*239a0*/  IMAD.X R10, R10, 0x1, R133, P4 ;  /* 0x000000010a0a7824 */ /* 0x000fe400020e0685 */
[----:B------:R-:W-:Y:S01]  /*239b0*/  STL [R1+0x30], R8 ;  /* 0x0000300801007387 */ /* 0x000fe20000100800 */
[----:B---3--:R-:W-:Y:S01]  /*239c0*/  MOV R6, R8 ;  /* 0x0000000800067202 */ /* 0x008fe20000000f00 */
[----:B------:R-:W-:Y:S02]  /*239d0*/  IMAD.MOV.U32 R7, RZ, RZ, R10 ;  /* 0x000000ffff077224 */ /* 0x000fe400078e000a */
[----:B------:R1:W-:Y:S04]  /*239e0*/  STL [R1+0x2c], R10 ;  /* 0x00002c0a01007387 */ /* 0x0003e80000100800 */
[----:B-1----:R-:W3:Y:S04]  /*239f0*/  LDL.LU R10, [R1+0x4c] ;  /* 0x00004c00010a7983 */ /* 0x002ee80000300800 */
[----:B------:R-:W5:Y:S01]  /*23a00*/  LDL.LU R8, [R1+0x50] ;  /* 0x0000500001087983 */ /* 0x000f620000300800 */
[----:B------:R-:W-:-:S04]  /*23a10*/  ISETP.GT.AND P3, PT, R4, 0x3f, PT ;  /* 0x0000003f0400780c */ /* 0x000fc80003f64270 */
[----:B------:R-:W-:-:S04]  /*23a20*/  SEL R5, RZ, 0x4, !P3 ;  /* 0x00000004ff057807 */ /* 0x000fc80005800000 */
[----:B------:R-:W-:-:S04]  /*23a30*/  SEL R5, R5, RZ, !P1 ;  /* 0x000000ff05057207 */ /* 0x000fc80004800000 */
[----:B------:R-:W-:-:S13]  /*23a40*/  ISETP.NE.U32.AND P3, PT, R5, RZ, PT ;  /* 0x000000ff0500720c */ /* 0x000fda0003f65070 */
[----:B------:R1:W-:Y:S01]  /*23a50*/  LDGSTS.E [R249+0xfc], desc[UR22][R6.64], P3 ;  /* 0x000fc00006f97fae */ /* 0x0003e200099a1016 */
[----:B------:R-:W-:-:S04]  /*23a60*/  ISETP.GT.AND P3, PT, R4, 0x40, PT ;  /* 0x000000400400780c */ /* 0x000fc80003f64270 */
[----:B------:R-:W-:-:S04]  /*23a70*/  SEL R5, RZ, 0x4, !P3 ;  /* 0x00000004ff057807 */ /* 0x000fc80005800000 */
[----:B------:R-:W-:Y:S02]  /*23a80*/  SEL R5, R5, RZ, !P1 ;  /* 0x000000ff05057207 */ /* 0x000fe40004800000 */
[----:B------:R-:W-:Y:S02]  /*23a90*/  IADD3 R15, P4, PT, R15, R132, RZ ;  /* 0x000000840f0f7210 */ /* 0x000fe40007f9e0ff */
[----:B------:R-:W-:-:S03]  /*23aa0*/  ISETP.NE.U32.AND P3, PT, R5, RZ, PT ;  /* 0x000000ff0500720c */ /* 0x000fc60003f65070 */
[----:B------:R-:W-:Y:S01]  /*23ab0*/  IMAD.X R16, R16, 0x1, R133, P4 ;  /* 0x0000000110107824 */ /* 0x000fe200020e0685 */
[----:B------:R-:W-:Y:S01]  /*23ac0*/  STL [R1+0x38], R15 ;  /* 0x0000380f01007387 */ /* 0x000fe20000100800 */
[----:B-1----:R-:W-:Y:S02]  /*23ad0*/  IMAD.MOV.U32 R6, RZ, RZ, R15 ;  /* 0x000000ffff067224 */ /* 0x002fe400078e000f */
[----:B------:R-:W-:Y:S01]  /*23ae0*/  IMAD.MOV.U32 R7, RZ, RZ, R16 ;  /* 0x000000ffff077224 */ /* 0x000fe200078e0010 */
[----:B------:R1:W-:Y:S05]  /*23af0*/  STL [R1+0x34], R16 ;  /* 0x0000341001007387 */ /* 0x0003ea0000100800 */
[----:B------:R1:W-:Y:S04]  /*23b00*/  LDGSTS.E [R249+0x100], desc[UR22][R6.64], P3 ;  /* 0x0010000006f97fae */ /* 0x0003e800099a1016 */
[----:B-1----:R-:W3:Y:S04]  /*23b10*/  LDL.LU R16, [R1+0x54] ;  /* 0x0000540001107983 */ /* 0x002ee80000300800 */
[----:B------:R-:W3:Y:S01]  /*23b20*/  LDL.LU R15, [R1+0x58] ;  /* 0x00005800010f7983 */ /* 0x000ee20000300800 */
[----:B------:R-:W-:-:S04]  /*23b30*/  ISETP.GT.AND P3, PT, R4, 0x41, PT ;  /* 0x000000410400780c */ /* 0x000fc80003f64270 */
[----:B------:R-:W-:-:S04]  /*23b40*/  SEL R5, RZ, 0x4, !P3 ;  /* 0x00000004ff057807 */ /* 0x000fc80005800000 */
[----:B------:R-:W-:-:S04]  /*23b50*/  SEL R5, R5, RZ, !P1 ;  /* 0x000000ff05057207 */ /* 0x000fc80004800000 */
[----:B------:R-:W-:Y:S02]  /*23b60*/  ISETP.NE.U32.AND P3, PT, R5, RZ, PT ;  /* 0x000000ff0500720c */ /* 0x000fe40003f65070 */
[----:B------:R-:W-:-:S04]  /*23b70*/  IADD3 R12, P4, PT, R12, R132, RZ ;  /* 0x000000840c0c7210 */ /* 0x000fc80007f9e0ff */
[----:B------:R-:W-:Y:S01]  /*23b80*/  IADD3.X R13, PT, PT, R13, R133, RZ, P4, !PT ;  /* 0x000000850d0d7210 */ /* 0x000fe200027fe4ff */
[----:B------:R-:W-:Y:S01]  /*23b90*/  STL [R1+0x40], R12 ;  /* 0x0000400c01007387 */ /* 0x000fe20000100800 */
[----:B------:R-:W-:-:S03]  /*23ba0*/  IMAD.MOV.U32 R6, RZ, RZ, R12 ;  /* 0x000000ffff067224 */ /* 0x000fc600078e000c */
[----:B------:R1:W-:Y:S01]  /*23bb0*/  STL [R1+0x3c], R13 ;  /* 0x00003c0d01007387 */ /* 0x0003e20000100800 */
[----:B------:R-:W-:-:S05]  /*23bc0*/  IMAD.MOV.U32 R7, RZ, RZ, R13 ;  /* 0x000000ffff077224 */ /* 0x000fca00078e000d */
[----:B------:R2:W-:Y:S04]  /*23bd0*/  LDGSTS.E [R249+0x104], desc[UR22][R6.64], P3 ;  /* 0x0010400006f97fae */ /* 0x0005e800099a1016 */
[----:B-1----:R-:W3:Y:S04]  /*23be0*/  LDL.LU R13, [R1+0x5c] ;  /* 0x00005c00010d7983 */ /* 0x002ee80000300800 */
[----:B------:R-:W3:Y:S01]  /*23bf0*/  LDL.LU R12, [R1+0x60] ;  /* 0x00006000010c7983 */ /* 0x000ee20000300800 */
[----:B------:R-:W-:-:S04]  /*23c00*/  ISETP.GT.AND P3, PT, R4, 0x42, PT ;  /* 0x000000420400780c */ /* 0x000fc80003f64270 */
[----:B------:R-:W-:-:S04]  /*23c10*/  SEL R5, RZ, 0x4, !P3 ;  /* 0x00000004ff057807 */ /* 0x000fc80005800000 */
[----:B------:R-:W-:Y:S02]  /*23c20*/  SEL R5, R5, RZ, !P1 ;  /* 0x000000ff05057207 */ /* 0x000fe40004800000 */
[----:B--2---:R-:W-:Y:S02]  /*23c30*/  IADD3 R11, P4, PT, R11, R132, RZ ;  /* 0x000000840b0b7210 */ /* 0x004fe40007f9e0ff */
[----:B------:R-:W-:-:S03]  /*23c40*/  ISETP.NE.U32.AND P3, PT, R5, RZ, PT ;  /* 0x000000ff0500720c */ /* 0x000fc60003f65070 */
[----:B----4-:R-:W-:Y:S01]  /*23c50*/  IMAD.X R14, R14, 0x1, R133, P4 ;  /* 0x000000010e0e7824 */ /* 0x010fe200020e0685 */
[----:B------:R-:W-:Y:S01]  /*23c60*/  STL [R1+0x48], R11 ;  /* 0x0000480b01007387 */ /* 0x000fe20000100800 */
[----:B------:R-:W-:-:S03]  /*23c70*/  IMAD.MOV.U32 R6, RZ, RZ, R11 ;  /* 0x000000ffff067224 */ /* 0x000fc600078e000b */
[----:B------:R1:W-:Y:S01]  /*23c80*/  STL [R1+0x44], R14 ;  /* 0x0000440e01007387 */ /* 0x0003e20000100800 */
[----:B------:R-:W-:-:S05]  /*23c90*/  MOV R7, R14 ;  /* 0x0000000e00077202 */ /* 0x000fca0000000f00 */
[----:B------:R2:W-:Y:S04]  /*23ca0*/  LDGSTS.E [R249+0x108], desc[UR22][R6.64], P3 ;  /* 0x0010800006f97fae */ /* 0x0005e800099a1016 */
[----:B-1----:R-:W4:Y:S01]  /*23cb0*/  LDL.LU R14, [R1+0x64] ;  /* 0x00006400010e7983 */ /* 0x002f220000300800 */
[----:B-----5:R-:W-:-:S03]  /*23cc0*/  IADD3 R8, P4, PT, R8, R132, RZ ;  /* 0x0000008408087210 */ /* 0x020fc60007f9e0ff */
[----:B------:R-:W5:Y:S02]  /*23cd0*/  LDL.LU R11, [R1+0x68] ;  /* 0x00006800010b7983 */ /* 0x000f640000300800 */
[----:B---3--:R-:W-:Y:S02]  /*23ce0*/  IMAD.X R10, R10, 0x1, R133, P4 ;  /* 0x000000010a0a7824 */ /* 0x008fe400020e0685 */
[----:B------:R-:W-:Y:S01]  /*23cf0*/  STL [R1+0x50], R8 ;  /* 0x0000500801007387 */ /* 0x000fe20000100800 */
[----:B--2---:R-:W-:Y:S02]  /*23d00*/  IMAD.MOV.U32 R6, RZ, RZ, R8 ;  /* 0x000000ffff067224 */ /* 0x004fe400078e0008 */
[----:B------:R-:W-:Y:S01]  /*23d10*/  IMAD.MOV.U32 R7, RZ, RZ, R10 ;  /* 0x000000ffff077224 */ /* 0x000fe200078e000a */
[----:B------:R1:W-:Y:S04]  /*23d20*/  STL [R1+0x4c], R10 ;  /* 0x00004c0a01007387 */ /* 0x0003e80000100800 */
[----:B-1----:R-:W2:Y:S04]  /*23d30*/  LDL.LU R10, [R1+0x6c] ;  /* 0x00006c00010a7983 */ /* 0x002ea80000300800 */
[----:B------:R-:W3:Y:S01]  /*23d40*/  LDL.LU R8, [R1+0x70] ;  /* 0x0000700001087983 */ /* 0x000ee20000300800 */
        /* <DEDUP_REMOVED lines=12> */
[----:B-1----:R-:W-:Y:S02]  /*23e10*/  MOV R6, R15 ;  /* 0x0000000f00067202 */ /* 0x002fe40000000f00 */
[----:B------:R-:W-:Y:S01]  /*23e20*/  IMAD.MOV.U32 R7, RZ, RZ, R16 ;  /* 0x000000ffff077224 */ /* 0x000fe200078e0010 */
[----:B------:R1:W-:Y:S05]  /*23e30*/  STL [R1+0x54], R16 ;  /* 0x0000541001007387 */ /* 0x0003ea0000100800 */
[----:B------:R1:W-:Y:S04]  /*23e40*/  LDGSTS.E [R249+0x110], desc[UR22][R6.64], P3 ;  /* 0x0011000006f97fae */ /* 0x0003e800099a1016 */
[----:B-1----:R-:W2:Y:S04]  /*23e50*/  LDL.LU R16, [R1+0x74] ;  /* 0x0000740001107983 */ /* 0x002ea80000300800 */
[----:B------:R-:W2:Y:S01]  /*23e60*/  LDL.LU R15, [R1+0x78] ;  /* 0x00007800010f7983 */ /* 0x000ea20000300800 */
[----:B------:R-:W-:-:S04]  /*23e70*/  ISETP.GT.AND P3, PT, R4, 0x45, PT ;  /* 0x000000450400780c */ /* 0x000fc80003f64270 */
[----:B------:R-:W-:-:S04]  /*23e80*/  SEL R5, RZ, 0x4, !P3 ;  /* 0x00000004ff057807 */ /* 0x000fc80005800000 */
[----:B------:R-:W-:-:S04]  /*23e90*/  SEL R5, R5, RZ, !P1 ;  /* 0x000000ff05057207 */ /* 0x000fc80004800000 */
[----:B------:R-:W-:Y:S02]  /*23ea0*/  ISETP.NE.U32.AND P3, PT, R5, RZ, PT ;  /* 0x000000ff0500720c */ /* 0x000fe40003f65070 */
[----:B------:R-:W-:-:S05]  /*23eb0*/  IADD3 R12, P4, PT, R12, R132, RZ ;  /* 0x000000840c0c7210 */ /* 0x000fca0007f9e0ff */
[----:B------:R-:W-:Y:S01]  /*23ec0*/  IMAD.X R13, R13, 0x1, R133, P4 ;  /* 0x000000010d0d7824 */ /* 0x000fe200020e0685 */
[----:B------:R-:W-:Y:S01]  /*23ed0*/  STL [R1+0x60], R12 ;  /* 0x0000600c01007387 */ /* 0x000fe20000100800 */
[----:B------:R-:W-:Y:S02]  /*23ee0*/  IMAD.MOV.U32 R6, RZ, RZ, R12 ;  /* 0x000000ffff067224 */ /* 0x000fe400078e000c */
[----:B------:R-:W-:Y:S01]  /*23ef0*/  IMAD.MOV.U32 R7, RZ, RZ, R13 ;  /* 0x000000ffff077224 */ /* 0x000fe200078e000d */
[----:B------:R1:W-:Y:S04]  /*23f00*/  STL [R1+0x5c], R13 ;  /* 0x00005c0d01007387 */ /* 0x0003e80000100800 */
[----:B------:R4:W-:Y:S04]  /*23f10*/  LDGSTS.E [R249+0x114], desc[UR22][R6.64], P3 ;  /* 0x0011400006f97fae */ /* 0x0009e800099a1016 */
[----:B-1----:R-:W2:Y:S04]  /*23f20*/  LDL.LU R13, [R1+0x7c] ;  /* 0x00007c00010d7983 */ /* 0x002ea80000300800 */
[----:B------:R-:W2:Y:S01]  /*23f30*/  LDL.LU R12, [R1+0x80] ;  /* 0x00008000010c7983 */ /* 0x000ea20000300800 */
[----:B------:R-:W-:-:S04]  /*23f40*/  ISETP.GT.AND P3, PT, R4, 0x46, PT ;  /* 0x000000460400780c */ /* 0x000fc80003f64270 */
[----:B------:R-:W-:-:S04]  /*23f50*/  SEL R5, RZ, 0x4, !P3 ;  /* 0x00000004ff057807 */ /* 0x000fc80005800000 */
[----:B------:R-:W-:Y:S02]  /*23f60*/  SEL R5, R5, RZ, !P1 ;  /* 0x000000ff05057207 */ /* 0x000fe40004800000 */
[----:B-----5:R-:W-:Y:S02]  /*23f70*/  IADD3 R11, P4, PT, R11, R132, RZ ;  /* 0x000000840b0b7210 */ /* 0x020fe40007f9e0ff */
[----:B------:R-:W-:Y:S02]  /*23f80*/  ISETP.NE.U32.AND P3, PT, R5, RZ, PT ;  /* 0x000000ff0500720c */ /* 0x000fe40003f65070 */
[----:B----4-:R-:W-:Y:S01]  /*23f90*/  IADD3.X R14, PT, PT, R14, R133, RZ, P4, !PT ;  /* 0x000000850e0e7210 */ /* 0x010fe200027fe4ff */
[----:B------:R-:W-:Y:S01]  /*23fa0*/  STL [R1+0x68], R11 ;  /* 0x0000680b01007387 */ /* 0x000fe20000100800 */
[----:B------:R-:W-:-:S03]  /*23fb0*/  IMAD.MOV.U32 R6, RZ, RZ, R11 ;  /* 0x000000ffff067224 */ /* 0x000fc600078e000b */
[----:B------:R1:W-:Y:S01]  /*23fc0*/  STL [R1+0x64], R14 ;  /* 0x0000640e01007387 */ /* 0x0003e20000100800 */
[----:B------:R-:W-:-:S05]  /*23fd0*/  IMAD.MOV.U32 R7, RZ, RZ, R14 ;  /* 0x000000ffff077224 */ /* 0x000fca00078e000e */
[----:B------:R4:W-:Y:S04]  /*23fe0*/  LDGSTS.E [R249+0x118], desc[UR22][R6.64], P3 ;  /* 0x0011800006f97fae */ /* 0x0009e800099a1016 */
[----:B-1----:R-:W5:Y:S01]  /*23ff0*/  LDL.LU R14, [R1+0x84] ;  /* 0x00008400010e7983 */ /* 0x002f620000300800 */
[----:B---3--:R-:W-:-:S03]  /*24000*/  IADD3 R8, P4, PT, R8, R132, RZ ;  /* 0x0000008408087210 */ /* 0x008fc60007f9e0ff */
[----:B------:R-:W3:Y:S02]  /*24010*/  LDL.LU R11, [R1+0x88] ;  /* 0x00008800010b7983 */ /* 0x000ee40000300800 */
[----:B--2---:R-:W-:Y:S02]  /*24020*/  IMAD.X R10, R10, 0x1, R133, P4 ;  /* 0x000000010a0a7824 */ /* 0x004fe400020e0685 */
[----:B------:R-:W-:Y:S01]  /*24030*/  STL [R1+0x70], R8 ;  /* 0x0000700801007387 */ /* 0x000fe20000100800 */
[----:B----4-:R-:W-:-:S03]  /*24040*/  IMAD.MOV.U32 R6, RZ, RZ, R8 ;  /* 0x000000ffff067224 */ /* 0x010fc600078e0008 */
[----:B------:R1:W-:Y:S01]  /*24050*/  STL [R1+0x6c], R10 ;  /* 0x00006c0a01007387 */ /* 0x0003e20000100800 */
[----:B------:R-:W-:-:S03]  /*24060*/  MOV R7, R10 ;  /* 0x0000000a00077202 */ /* 0x000fc60000000f00 */
[----:B-1----:R-:W2:Y:S04]  /*24070*/  LDL.LU R10, [R1+0x8c] ;  /* 0x00008c00010a7983 */ /* 0x002ea80000300800 */
[----:B------:R-:W4:Y:S01]  /*24080*/  LDL.LU R8, [R1+0x90] ;  /* 0x0000900001087983 */ /* 0x000f220000300800 */
        /* <DEDUP_REMOVED lines=25> */
[----:B------:R-:W-:Y:S02]  /*24220*/  MOV R6, R12 ;  /* 0x0000000c00067202 */ /* 0x000fe40000000f00 */
[----:B------:R-:W-:Y:S01]  /*24230*/  IMAD.MOV.U32 R7, RZ, RZ, R13 ;  /* 0x000000ffff077224 */ /* 0x000fe200078e000d */
[----:B------:R1:W-:Y:S04]  /*24240*/  STL [R1+0x7c], R13 ;  /* 0x00007c0d01007387 */ /* 0x0003e80000100800 */
[----:B------:R3:W-:Y:S01]  /*24250*/  LDGSTS.E [R249+0x124], desc[UR22][R6.64], P3 ;  /* 0x0012400006f97fae */ /* 0x0007e200099a1016 */
[----:B------:R-:W-:-:S03]  /*24260*/  ISETP.GT.AND P3, PT, R4, 0x4a, PT ;  /* 0x0000004a0400780c */ /* 0x000fc60003f64270 */
[----:B-1----:R-:W2:Y:S04]  /*24270*/  LDL.LU R13, [R1+0x9c] ;  /* 0x00009c00010d7983 */ /* 0x002ea80000300800 */
[----:B------:R-:W2:Y:S01]  /*24280*/  LDL.LU R12, [R1+0xa0] ;  /* 0x0000a000010c7983 */ /* 0x000ea20000300800 */
[----:B------:R-:W-:-:S04]  /*24290*/  SEL R5, RZ, 0x4, !P3 ;  /* 0x00000004ff057807 */ /* 0x000fc80005800000 */
[----:B------:R-:W-:-:S04]  /*242a0*/  SEL R5, R5, RZ, !P1 ;  /* 0x000000ff05057207 */ /* 0x000fc80004800000 */
[----:B------:R-:W-:Y:S02]  /*242b0*/  ISETP.NE.U32.AND P3, PT, R5, RZ, PT ;  /* 0x000000ff0500720c */ /* 0x000fe40003f65070 */
[----:B---3--:R-:W-:-:S05]  /*242c0*/  IADD3 R11, P4, PT, R11, R132, RZ ;  /* 0x000000840b0b7210 */ /* 0x008fca0007f9e0ff */
[----:B-----5:R-:W-:Y:S01]  /*242d0*/  IMAD.X R14, R14, 0x1, R133, P4 ;  /* 0x000000010e0e7824 */ /* 0x020fe200020e0685 */
[----:B------:R-:W-:Y:S01]  /*242e0*/  STL [R1+0x88], R11 ;  /* 0x0000880b01007387 */ /* 0x000fe20000100800 */
[----:B------:R-:W-:Y:S02]  /*242f0*/  IMAD.MOV.U32 R6, RZ, RZ, R11 ;  /* 0x000000ffff067224 */ /* 0x000fe400078e000b */
[----:B------:R-:W-:Y:S01]  /*24300*/  IMAD.MOV.U32 R7, RZ, RZ, R14 ;  /* 0x000000ffff077224 */ /* 0x000fe200078e000e */
[----:B------:R1:W-:Y:S04]  /*24310*/  STL [R1+0x84], R14 ;  /* 0x0000840e01007387 */ /* 0x0003e80000100800 */
[----:B------:R3:W-:Y:S04]  /*24320*/  LDGSTS.E [R249+0x128], desc[UR22][R6.64], P3 ;  /* 0x0012800006f97fae */ /* 0x0007e800099a1016 */
[----:B-1----:R-:W5:Y:S01]  /*24330*/  LDL.LU R14, [R1+0xa4] ;  /* 0x0000a400010e7983 */ /* 0x002f620000300800 */
[----:B----4-:R-:W-:-:S03]  /*24340*/  IADD3 R8, P4, PT, R8, R132, RZ ;  /* 0x0000008408087210 */ /* 0x010fc60007f9e0ff */
[----:B------:R-:W4:Y:S01]  /*24350*/  LDL.LU R11, [R1+0xa8] ;  /* 0x0000a800010b7983 */ /* 0x000f220000300800 */
[----:B--2---:R-:W-:-:S03]  /*24360*/  IADD3.X R10, PT, PT, R10, R133, RZ, P4, !PT ;  /* 0x000000850a0a7210 */ /* 0x004fc600027fe4ff */
[----:B------:R-:W-:Y:S01]  /*24370*/  STL [R1+0x90], R8 ;  /* 0x0000900801007387 */ /* 0x000fe20000100800 */
[----:B---3--:R-:W-:-:S03]  /*24380*/  IMAD.MOV.U32 R6, RZ, RZ, R8 ;  /* 0x000000ffff067224 */ /* 0x008fc600078e0008 */
[----:B------:R1:W-:Y:S01]  /*24390*/  STL [R1+0x8c], R10 ;  /* 0x00008c0a01007387 */ /* 0x0003e20000100800 */
[----:B------:R-:W-:-:S03]  /*243a0*/  IMAD.MOV.U32 R7, RZ, RZ, R10 ;  /* 0x000000ffff077224 */ /* 0x000fc600078e000a */
        /* <DEDUP_REMOVED lines=14> */
[----:B-1----:R-:W-:-:S03]  /*24490*/  IMAD.MOV.U32 R6, RZ, RZ, R15 ;  /* 0x000000ffff067224 */ /* 0x002fc600078e000f */
[----:B------:R1:W-:Y:S01]  /*244a0*/  STL [R1+0x94], R16 ;  /* 0x0000941001007387 */ /* 0x0003e20000100800 */
[----:B------:R-:W-:-:S05]  /*244b0*/  MOV R7, R16 ;  /* 0x0000001000077202 */ /* 0x000fca0000000f00 */
        /* <DEDUP_REMOVED lines=20> */
[----:B----4-:R-:W-:-:S05]  /*24600*/  IADD3 R11, P4, PT, R11, R132, RZ ;  /* 0x000000840b0b7210 */ /* 0x010fca0007f9e0ff */
[----:B-----5:R-:W-:Y:S01]  /*24610*/  IMAD.X R14, R14, 0x1, R133, P4 ;  /* 0x000000010e0e7824 */ /* 0x020fe200020e0685 */
[----:B------:R-:W-:Y:S01]  /*24620*/  STL [R1+0xa8], R11 ;  /* 0x0000a80b01007387 */ /* 0x000fe20000100800 */
[----:B------:R-:W-:Y:S02]  /*24630*/  MOV R6, R11 ;  /* 0x0000000b00067202 */ /* 0x000fe40000000f00 */
[----:B------:R-:W-:Y:S01]  /*24640*/  IMAD.MOV.U32 R7, RZ, RZ, R14 ;  /* 0x000000ffff077224 */ /* 0x000fe200078e000e */
[----:B------:R1:W-:Y:S04]  /*24650*/  STL [R1+0xa4], R14 ;  /* 0x0000a40e01007387 */ /* 0x0003e80000100800 */
[----:B------:R4:W-:Y:S04]  /*24660*/  LDGSTS.E [R249+0x138], desc[UR22][R6.64], P3 ;  /* 0x0013800006f97fae */ /* 0x0009e800099a1016 */
[----:B-1----:R-:W5:Y:S01]  /*24670*/  LDL.LU R14, [R1+0xc4] ;  /* 0x0000c400010e7983 */ /* 0x002f620000300800 */
[----:B---3--:R-:W-:-:S03]  /*24680*/  IADD3 R8, P4, PT, R8, R132, RZ ;  /* 0x0000008408087210 */ /* 0x008fc60007f9e0ff */
[----:B------:R-:W3:Y:S02]  /*24690*/  LDL.LU R11, [R1+0xc8] ;  /* 0x0000c800010b7983 */ /* 0x000ee40000300800 */
[----:B--2---:R-:W-:Y:S02]  /*246a0*/  IMAD.X R10, R10, 0x1, R133, P4 ;  /* 0x000000010a0a7824 */ /* 0x004fe400020e0685 */
[----:B------:R-:W-:Y:S01]  /*246b0*/  STL [R1+0xb0], R8 ;  /* 0x0000b00801007387 */ /* 0x000fe20000100800 */
[----:B----4-:R-:W-:Y:S02]  /*246c0*/  IMAD.MOV.U32 R6, RZ, RZ, R8 ;  /* 0x000000ffff067224 */ /* 0x010fe400078e0008 */
[----:B------:R-:W-:Y:S01]  /*246d0*/  IMAD.MOV.U32 R7, RZ, RZ, R10 ;  /* 0x000000ffff077224 */ /* 0x000fe200078e000a */
[----:B------:R1:W-:Y:S04]  /*246e0*/  STL [R1+0xac], R10 ;  /* 0x0000ac0a01007387 */ /* 0x0003e80000100800 */
        /* <DEDUP_REMOVED lines=11> */
[----:B------:R-:W-:Y:S02]  /*247a0*/  ISETP.NE.U32.AND P3, PT, R5, RZ, PT ;  /* 0x000000ff0500720c */ /* 0x000fe40003f65070 */
[----:B------:R-:W-:Y:S01]  /*247b0*/  IADD3.X R16, PT, PT, R16, R133, RZ, P4, !PT ;  /* 0x0000008510107210 */ /* 0x000fe200027fe4ff */
[----:B------:R-:W-:Y:S01]  /*247c0*/  STL [R1+0xb8], R15 ;  /* 0x0000b80f01007387 */ /* 0x000fe20000100800 */
[----:B-1----:R-:W-:-:S03]  /*247d0*/  IMAD.MOV.U32 R6, RZ, RZ, R15 ;  /* 0x000000ffff067224 */ /* 0x002fc600078e000f */
[----:B------:R1:W-:Y:S01]  /*247e0*/  STL [R1+0xb4], R16 ;  /* 0x0000b41001007387 */ /* 0x0003e20000100800 */
[----:B------:R-:W-:-:S05]  /*247f0*/  IMAD.MOV.U32 R7, RZ, RZ, R16 ;  /* 0x000000ffff077224 */ /* 0x000fca00078e0010 */
        /* <DEDUP_REMOVED lines=19> */
[----:B---3--:R-:W-:Y:S02]  /*24930*/  IADD3 R11, P4, PT, R11, R132, RZ ;  /* 0x000000840b0b7210 */ /* 0x008fe40007f9e0ff */
[----:B------:R-:W-:-:S03]  /*24940*/  ISETP.NE.U32.AND P3, PT, R5, RZ, PT ;  /* 0x000000ff0500720c */ /* 0x000fc60003f65070 */
[----:B-----5:R-:W-:Y:S01]  /*24950*/  IMAD.X R14, R14, 0x1, R133, P4 ;  /* 0x000000010e0e7824 */ /* 0x020fe200020e0685 */
[----:B------:R-:W-:Y:S01]  /*24960*/  STL [R1+0xc8], R11 ;  /* 0x0000c80b01007387 */ /* 0x000fe20000100800 */
[----:B------:R-:W-:Y:S02]  /*24970*/  IMAD.MOV.U32 R6, RZ, RZ, R11 ;  /* 0x000000ffff067224 */ /* 0x000fe400078e000b */
[----:B------:R-:W-:Y:S01]  /*24980*/  IMAD.MOV.U32 R7, RZ, RZ, R14 ;  /* 0x000000ffff077224 */ /* 0x000fe200078e000e */
[----:B------:R1:W-:Y:S05]  /*24990*/  STL [R1+0xc4], R14 ;  /* 0x0000c40e01007387 */ /* 0x0003ea0000100800 */
[----:B------:R3:W-:Y:S04]  /*249a0*/  LDGSTS.E [R249+0x148], desc[UR22][R6.64], P3 ;  /* 0x0014800006f97fae */ /* 0x0007e800099a1016 */
[----:B-1----:R-:W5:Y:S01]  /*249b0*/  LDL.LU R14, [R1+0xe4] ;  /* 0x0000e400010e7983 */ /* 0x002f620000300800 */
[----:B----4-:R-:W-:-:S03]  /*249c0*/  IADD3 R8, P4, PT, R8, R132, RZ ;  /* 0x0000008408087210 */ /* 0x010fc60007f9e0ff */
[----:B------:R-:W4:Y:S02]  /*249d0*/  LDL.LU R11, [R1+0xe8] ;  /* 0x0000e800010b7983 */ /* 0x000f240000300800 */
[----:B--2---:R-:W-:Y:S02]  /*249e0*/  IMAD.X R10, R10, 0x1, R133, P4 ;  /* 0x000000010a0a7824 */ /* 0x004fe400020e0685 */
[----:B------:R-:W-:Y:S01]  /*249f0*/  STL [R1+0xd0], R8 ;  /* 0x0000d00801007387 */ /* 0x000fe20000100800 */
[----:B---3--:R-:W-:Y:S01]  /*24a00*/  MOV R6, R8 ;  /* 0x0000000800067202 */ /* 0x008fe20000000f00 */
[----:B------:R-:W-:Y:S02]  /*24a10*/  IMAD.MOV.U32 R7, RZ, RZ, R10 ;  /* 0x000000ffff077224 */ /* 0x000fe400078e000a */
        /* <DEDUP_REMOVED lines=32> */
[----:B-1----:R-:W2:Y:S04]  /*24c20*/  LDL.LU R13, [R1+0xfc] ;  /* 0x0000fc00010d7983 */ /* 0x002ea80000300800 */
[----:B------:R-:W2:Y:S01]  /*24c30*/  LDL.LU R12, [R1+0x100] ;  /* 0x00010000010c7983 */ /* 0x000ea20000300800 */
[----:B------:R-:W-:-:S04]  /*24c40*/  ISETP.GT.AND P3, PT, R4, 0x56, PT ;  /* 0x000000560400780c */ /* 0x000fc80003f64270 */
[----:B------:R-:W-:-:S04]  /*24c50*/  SEL R5, RZ, 0x4, !P3 ;  /* 0x00000004ff057807 */ /* 0x000fc80005800000 */
[----:B------:R-:W-:Y:S02]  /*24c60*/  SEL R5, R5, RZ, !P1 ;  /* 0x000000ff05057207 */ /* 0x000fe40004800000 */
[----:B----4-:R-:W-:Y:S02]  /*24c70*/  IADD3 R11, P4, PT, R11, R132, RZ ;  /* 0x000000840b0b7210 */ /* 0x010fe40007f9e0ff */
[----:B------:R-:W-:-:S03]  /*24c80*/  ISETP.NE.U32.AND P3, PT, R5, RZ, PT ;  /* 0x000000ff0500720c */ /* 0x000fc60003f65070 */
[----:B-----5:R-:W-:Y:S01]  /*24c90*/  IMAD.X R14, R14, 0x1, R133, P4 ;  /* 0x000000010e0e7824 */ /* 0x020fe200020e0685 */
[----:B------:R-:W-:Y:S01]  /*24ca0*/  STL [R1+0xe8], R11 ;  /* 0x0000e80b01007387 */ /* 0x000fe20000100800 */
[----:B------:R-:W-:-:S03]  /*24cb0*/  IMAD.MOV.U32 R6, RZ, RZ, R11 ;  /* 0x000000ffff067224 */ /* 0x000fc600078e000b */
[----:B------:R1:W-:Y:S01]  /*24cc0*/  STL [R1+0xe4], R14 ;  /* 0x0000e40e01007387 */ /* 0x0003e20000100800 */
[----:B------:R-:W-:-:S05]  /*24cd0*/  MOV R7, R14 ;  /* 0x0000000e00077202 */ /* 0x000fca0000000f00 */
        /* <DEDUP_REMOVED lines=45> */
[----:B---3--:R-:W-:Y:S02]  /*24fb0*/  IADD3 R11, P4, PT, R11, R132, RZ ;  /* 0x000000840b0b7210 */ /* 0x008fe40007f9e0ff */
[----:B------:R-:W-:Y:S02]  /*24fc0*/  ISETP.NE.U32.AND P3, PT, R5, RZ, PT ;  /* 0x000000ff0500720c */ /* 0x000fe40003f65070 */
[----:B-----5:R-:W-:Y:S01]  /*24fd0*/  IADD3.X R14, PT, PT, R14, R133, RZ, P4, !PT ;  /* 0x000000850e0e7210 */ /* 0x020fe200027fe4ff */
[----:B------:R-:W-:Y:S01]  /*24fe0*/  STL [R1+0x108], R11 ;  /* 0x0001080b01007387 */ /* 0x000fe20000100800 */
[----:B------:R-:W-:-:S03]  /*24ff0*/  IMAD.MOV.U32 R6, RZ, RZ, R11 ;  /* 0x000000ffff067224 */ /* 0x000fc600078e000b */
[----:B------:R1:W-:Y:S01]  /*25000*/  STL [R1+0x104], R14 ;  /* 0x0001040e01007387 */ /* 0x0003e20000100800 */
[----:B------:R-:W-:-:S05]  /*25010*/  IMAD.MOV.U32 R7, RZ, RZ, R14 ;  /* 0x000000ffff077224 */ /* 0x000fca00078e000e */
[----:B------:R3:W-:Y:S04]  /*25020*/  LDGSTS.E [R249+0x168], desc[UR22][R6.64], P3 ;  /* 0x0016800006f97fae */ /* 0x0007e800099a1016 */
[----:B-1----:R-:W5:Y:S01]  /*25030*/  LDL.LU R14, [R1+0x124] ;  /* 0x00012400010e7983 */ /* 0x002f620000300800 */
[----:B----4-:R-:W-:-:S03]  /*25040*/  IADD3 R8, P4, PT, R8, R132, RZ ;  /* 0x0000008408087210 */ /* 0x010fc60007f9e0ff */
[----:B------:R-:W4:Y:S02]  /*25050*/  LDL.LU R11, [R1+0x128] ;  /* 0x00012800010b7983 */ /* 0x000f240000300800 */
[----:B--2---:R-:W-:Y:S02]  /*25060*/  IMAD.X R10, R10, 0x1, R133, P4 ;  /* 0x000000010a0a7824 */ /* 0x004fe400020e0685 */
[----:B------:R-:W-:Y:S01]  /*25070*/  STL [R1+0x110], R8 ;  /* 0x0001100801007387 */ /* 0x000fe20000100800 */
[----:B---3--:R-:W-:-:S03]  /*25080*/  IMAD.MOV.U32 R6, RZ, RZ, R8 ;  /* 0x000000ffff067224 */ /* 0x008fc600078e0008 */
[----:B------:R1:W-:Y:S01]  /*25090*/  STL [R1+0x10c], R10 ;  /* 0x00010c0a01007387 */ /* 0x0003e20000100800 */
[----:B------:R-:W-:-:S03]  /*250a0*/  MOV R7, R10 ;  /* 0x0000000a00077202 */ /* 0x000fc60000000f00 */
        /* <DEDUP_REMOVED lines=40> */
[----:B------:R-:W-:Y:S02]  /*25330*/  IMAD.MOV.U32 R6, RZ, RZ, R11 ;  /* 0x000000ffff067224 */ /* 0x000fe400078e000b */
[----:B------:R-:W-:Y:S01]  /*25340*/  IMAD.MOV.U32 R7, RZ, RZ, R14 ;  /* 0x000000ffff077224 */ /* 0x000fe200078e000e */
[----:B------:R1:W-:Y:S04]  /*25350*/  STL [R1+0x124], R14 ;  /* 0x0001240e01007387 */ /* 0x0003e80000100800 */
[----:B------:R4:W-:Y:S04]  /*25360*/  LDGSTS.E [R249+0x178], desc[UR22][R6.64], P3 ;  /* 0x0017800006f97fae */ /* 0x0009e800099a1016 */
[----:B-1----:R-:W5:Y:S01]  /*25370*/  LDL.LU R14, [R1+0x144] ;  /* 0x00014400010e7983 */ /* 0x002f620000300800 */
[----:B---3--:R-:W-:-:S03]  /*25380*/  IADD3 R8, P4, PT, R8, R132, RZ ;  /* 0x0000008408087210 */ /* 0x008fc60007f9e0ff */
[----:B------:R-:W3:Y:S01]  /*25390*/  LDL.LU R11, [R1+0x148] ;  /* 0x00014800010b7983 */ /* 0x000ee20000300800 */
[----:B--2---:R-:W-:-:S03]  /*253a0*/  IADD3.X R10, PT, PT, R10, R133, RZ, P4, !PT ;  /* 0x000000850a0a7210 */ /* 0x004fc600027fe4ff */
[----:B------:R-:W-:Y:S01]  /*253b0*/  STL [R1+0x130], R8 ;  /* 0x0001300801007387 */ /* 0x000fe20000100800 */
[----:B----4-:R-:W-:-:S03]  /*253c0*/  IMAD.MOV.U32 R6, RZ, RZ, R8 ;  /* 0x000000ffff067224 */ /* 0x010fc600078e0008 */
[----:B------:R1:W-:Y:S01]  /*253d0*/  STL [R1+0x12c], R10 ;  /* 0x00012c0a01007387 */ /* 0x0003e20000100800 */
[----:B------:R-:W-:-:S03]  /*253e0*/  IMAD.MOV.U32 R7, RZ, RZ, R10 ;  /* 0x000000ffff077224 */ /* 0x000fc600078e000a */
        /* <DEDUP_REMOVED lines=40> */
[----:B------:R-:W-:Y:S02]  /*25670*/  MOV R6, R11 ;  /* 0x0000000b00067202 */ /* 0x000fe40000000f00 */
[----:B------:R-:W-:Y:S01]  /*25680*/  IMAD.MOV.U32 R7, RZ, RZ, R14 ;  /* 0x000000ffff077224 */ /* 0x000fe200078e000e */
[----:B------:R1:W-:Y:S04]  /*25690*/  STL [R1+0x144], R14 ;  /* 0x0001440e01007387 */ /* 0x0003e80000100800 */
[----:B------:R3:W-:Y:S04]  /*256a0*/  LDGSTS.E [R249+0x188], desc[UR22][R6.64], P3 ;  /* 0x0018800006f97fae */ /* 0x0007e800099a1016 */
[----:B-1----:R-:W5:Y:S01]  /*256b0*/  LDL.LU R14, [R1+0x164] ;  /* 0x00016400010e7983 */ /* 0x002f620000300800 */
[----:B----4-:R-:W-:-:S03]  /*256c0*/  IADD3 R8, P4, PT, R8, R132, RZ ;  /* 0x0000008408087210 */ /* 0x010fc60007f9e0ff */
[----:B------:R-:W4:Y:S02]  /*256d0*/  LDL.LU R11, [R1+0x168] ;  /* 0x00016800010b7983 */ /* 0x000f240000300800 */
[----:B--2---:R-:W-:Y:S02]  /*256e0*/  IMAD.X R10, R10, 0x1, R133, P4 ;  /* 0x000000010a0a7824 */ /* 0x004fe400020e0685 */
[----:B------:R-:W-:Y:S01]  /*256f0*/  STL [R1+0x150], R8 ;  /* 0x0001500801007387 */ /* 0x000fe20000100800 */
[----:B---3--:R-:W-:Y:S02]  /*25700*/  IMAD.MOV.U32 R6, RZ, RZ, R8 ;  /* 0x000000ffff067224 */ /* 0x008fe400078e0008 */
        /* <DEDUP_REMOVED lines=30> */
[----:B------:R-:W-:Y:S01]  /*258f0*/  MOV R7, R13 ;  /* 0x0000000d00077202 */ /* 0x000fe20000000f00 */
[----:B------:R1:W-:Y:S04]  /*25900*/  STL [R1+0x15c], R13 ;  /* 0x00015c0d01007387 */ /* 0x0003e80000100800 */
[----:B------:R4:W-:Y:S01]  /*25910*/  LDGSTS.E [R249+0x194], desc[UR22][R6.64], P3 ;  /* 0x0019400006f97fae */ /* 0x0009e200099a1016 */
[----:B------:R-:W-:-:S03]  /*25920*/  ISETP.GT.AND P3, PT, R4, 0x66, PT ;  /* 0x000000660400780c */ /* 0x000fc60003f64270 */
[----:B-1----:R-:W2:Y:S04]  /*25930*/  LDL.LU R13, [R1+0x17c] ;  /* 0x00017c00010d7983 */ /* 0x002ea80000300800 */
[----:B------:R-:W2:Y:S01]  /*25940*/  LDL.LU R12, [R1+0x180] ;  /* 0x00018000010c7983 */ /* 0x000ea20000300800 */
[----:B------:R-:W-:-:S04]  /*25950*/  SEL R5, RZ, 0x4, !P3 ;  /* 0x00000004ff057807 */ /* 0x000fc80005800000 */
[----:B------:R-:W-:Y:S02]  /*25960*/  SEL R5, R5, RZ, !P1 ;  /* 0x000000ff05057207 */ /* 0x000fe40004800000 */
[----:B----4-:R-:W-:Y:S02]  /*25970*/  IADD3 R11, P4, PT, R11, R132, RZ ;  /* 0x000000840b0b7210 */ /* 0x010fe40007f9e0ff */
        /* <DEDUP_REMOVED lines=8> */
[----:B---3--:R-:W-:-:S03]  /*25a00*/  IADD3 R8, P4, PT, R8, R132, RZ ;  /* 0x0000008408087210 */ /* 0x008fc60007f9e0ff */
[----:B------:R-:W3:Y:S02]  /*25a10*/  LDL.LU R11, [R1+0x188] ;  /* 0x00018800010b7983 */ /* 0x000ee40000300800 */
[----:B--2---:R-:W-:Y:S02]  /*25a20*/  IMAD.X R10, R10, 0x1, R133, P4 ;  /* 0x000000010a0a7824 */ /* 0x004fe400020e0685 */
[----:B------:R-:W-:Y:S01]  /*25a30*/  STL [R1+0x170], R8 ;  /* 0x0001700801007387 */ /* 0x000fe20000100800 */
[----:B----4-:R-:W-:Y:S01]  /*25a40*/  MOV R6, R8 ;  /* 0x0000000800067202 */ /* 0x010fe20000000f00 */
[----:B------:R-:W-:Y:S02]  /*25a50*/  IMAD.MOV.U32 R7, RZ, RZ, R10 ;  /* 0x000000ffff077224 */ /* 0x000fe400078e000a */
        /* <DEDUP_REMOVED lines=90> */
[----:B----4-:R-:W-:-:S04]  /*26000*/  IADD3 R11, P4, PT, R11, R132, RZ ;  /* 0x000000840b0b7210 */ /* 0x010fc80007f9e0ff */
[----:B-----5:R-:W-:Y:S01]  /*26010*/  IADD3.X R14, PT, PT, R14, R133, RZ, P4, !PT ;  /* 0x000000850e0e7210 */ /* 0x020fe200027fe4ff */
        /* <DEDUP_REMOVED lines=77> */
[----:B------:R-:W-:Y:S02]  /*264f0*/  IMAD.X R16, R16, 0x1, R133, P4 ;  /* 0x0000000110107824 */ /* 0x000fe400020e0685 */
[----:B-1----:R-:W-:-:S03]  /*26500*/  IMAD.MOV.U32 R6, RZ, RZ, R15 ;  /* 0x000000ffff067224 */ /* 0x002fc600078e000f */
[----:B------:R-:W-:Y:S01]  /*26510*/  MOV R7, R16 ;  /* 0x0000001000077202 */ /* 0x000fe20000000f00 */
[----:B------:R-:W-:Y:S04]  /*26520*/  STL [R1+0x1d8], R15 ;  /* 0x0001d80f01007387 */ /* 0x000fe80000100800 */
[----:B------:R1:W-:Y:S01]  /*26530*/  LDGSTS.E [R249+0x1d0], desc[UR22][R6.64], P3 ;  /* 0x001d000006f97fae */ /* 0x0003e200099a1016 */
[----:B------:R-:W-:-:S03]  /*26540*/  ISETP.GT.AND P3, PT, R4, 0x75, PT ;  /* 0x000000750400780c */ /* 0x000fc60003f64270 */
[----:B------:R1:W-:Y:S01]  /*26550*/  STL [R1+0x1d4], R16 ;  /* 0x0001d41001007387 */ /* 0x0003e20000100800 */
[----:B------:R-:W-:-:S03]  /*26560*/  SEL R5, RZ, 0x4, !P3 ;  /* 0x00000004ff057807 */ /* 0x000fc60005800000 */
[----:B-1----:R-:W2:Y:S04]  /*26570*/  LDL.LU R16, [R1+0x1f4] ;  /* 0x0001f40001107983 */ /* 0x002ea80000300800 */
[----:B------:R-:W2:Y:S01]  /*26580*/  LDL.LU R15, [R1+0x1f8] ;  /* 0x0001f800010f7983 */ /* 0x000ea20000300800 */
[----:B------:R-:W-:-:S04]  /*26590*/  SEL R5, R5, RZ, !P1 ;  /* 0x000000ff05057207 */ /* 0x000fc80004800000 */
[----:B------:R-:W-:Y:S02]  /*265a0*/  ISETP.NE.U32.AND P3, PT, R5, RZ, PT ;  /* 0x000000ff0500720c */ /* 0x000fe40003f65070 */
[----:B------:R-:W-:-:S05]  /*265b0*/  IADD3 R12, P4, PT, R12, R132, RZ ;  /* 0x000000840c0c7210 */ /* 0x000fca0007f9e0ff */
[----:B------:R-:W-:Y:S02]  /*265c0*/  IMAD.X R13, R13, 0x1, R133, P4 ;  /* 0x000000010d0d7824 */ /* 0x000fe400020e0685 */
[----:B------:R-:W-:Y:S02]  /*265d0*/  IMAD.MOV.U32 R6, RZ, RZ, R12 ;  /* 0x000000ffff067224 */ /* 0x000fe400078e000c */
[----:B------:R-:W-:Y:S01]  /*265e0*/  IMAD.MOV.U32 R7, RZ, RZ, R13 ;  /* 0x000000ffff077224 */ /* 0x000fe200078e000d */
[----:B------:R-:W-:Y:S04]  /*265f0*/  STL [R1+0x1e0], R12 ;  /* 0x0001e00c01007387 */ /* 0x000fe80000100800 */
[----:B------:R1:W-:Y:S01]  /*26600*/  LDGSTS.E [R249+0x1d4], desc[UR22][R6.64], P3 ;  /* 0x001d400006f97fae */ /* 0x0003e200099a1016 */
[----:B------:R-:W-:-:S03]  /*26610*/  ISETP.GT.AND P3, PT, R4, 0x76, PT ;  /* 0x000000760400780c */ /* 0x000fc60003f64270 */
[----:B------:R1:W-:Y:S01]  /*26620*/  STL [R1+0x1dc], R13 ;  /* 0x0001dc0d01007387 */ /* 0x0003e20000100800 */
[----:B------:R-:W-:-:S03]  /*26630*/  SEL R5, RZ, 0x4, !P3 ;  /* 0x00000004ff057807 */ /* 0x000fc60005800000 */
[----:B-1----:R-:W2:Y:S04]  /*26640*/  LDL.LU R13, [R1+0x1fc] ;  /* 0x0001fc00010d7983 */ /* 0x002ea80000300800 */
[----:B------:R-:W2:Y:S01]  /*26650*/  LDL.LU R12, [R1+0x200] ;  /* 0x00020000010c7983 */ /* 0x000ea20000300800 */
[----:B------:R-:W-:Y:S02]  /*26660*/  SEL R5, R5, RZ, !P1 ;  /* 0x000000ff05057207 */ /* 0x000fe40004800000 */
[----:B----4-:R-:W-:Y:S02]  /*26670*/  IADD3 R11, P4, PT, R11, R132, RZ ;  /* 0x000000840b0b7210 */ /* 0x010fe40007f9e0ff */
[----:B------:R-:W-:-:S03]  /*26680*/  ISETP.NE.U32.AND P3, PT, R5, RZ, PT ;  /* 0x000000ff0500720c */ /* 0x000fc60003f65070 */
[----:B-----5:R-:W-:Y:S01]  /*26690*/  IMAD.X R14, R14, 0x1, R133, P4 ;  /* 0x000000010e0e7824 */ /* 0x020fe200020e0685 */
[----:B------:R-:W-:Y:S01]  /*266a0*/  STL [R1+0x1e8], R11 ;  /* 0x0001e80b01007387 */ /* 0x000fe20000100800 */
[----:B------:R-:W-:Y:S02]  /*266b0*/  MOV R6, R11 ;  /* 0x0000000b00067202 */ /* 0x000fe40000000f00 */
        /* <DEDUP_REMOVED lines=20> */
[----:B------:R-:W-:-:S04]  /*26800*/  SEL R5, R5, RZ, !P1 ;  /* 0x000000ff05057207 */ /* 0x000fc80004800000 */
[----:B------:R-:W-:Y:S02]  /*26810*/  ISETP.NE.U32.AND P3, PT, R5, RZ, PT ;  /* 0x000000ff0500720c */ /* 0x000fe40003f65070 */
[----:B------:R-:W-:-:S04]  /*26820*/  IADD3 R15, P4, PT, R15, R132, RZ ;  /* 0x000000840f0f7210 */ /* 0x000fc80007f9e0ff */
[----:B------:R-:W-:Y:S01]  /*26830*/  IADD3.X R16, PT, PT, R16, R133, RZ, P4, !PT ;  /* 0x0000008510107210 */ /* 0x000fe200027fe4ff */
[----:B-1----:R-:W-:-:S04]  /*26840*/  IMAD.MOV.U32 R6, RZ, RZ, R15 ;  /* 0x000000ffff067224 */ /* 0x002fc800078e000f */
[----:B------:R-:W-:Y:S01]  /*26850*/  IMAD.MOV.U32 R7, RZ, RZ, R16 ;  /* 0x000000ffff077224 */ /* 0x000fe200078e0010 */
[----:B------:R-:W-:Y:S04]  /*26860*/  STL [R1+0x1f8], R15 ;  /* 0x0001f80f01007387 */ /* 0x000fe80000100800 */
[----:B------:R1:W-:Y:S04]  /*26870*/  STL [R1+0x1f4], R16 ;  /* 0x0001f41001007387 */ /* 0x0003e80000100800 */
[----:B------:R1:W-:Y:S01]  /*26880*/  LDGSTS.E [R249+0x1e0], desc[UR22][R6.64], P3 ;  /* 0x001e000006f97fae */ /* 0x0003e200099a1016 */
[----:B------:R-:W-:-:S03]  /*26890*/  ISETP.GT.AND P3, PT, R4, 0x79, PT ;  /* 0x000000790400780c */ /* 0x000fc60003f64270 */
[----:B-1----:R-:W2:Y:S01]  /*268a0*/  LDL.LU R16, [R1+0x214] ;  /* 0x0002140001107983 */ /* 0x002ea20000300800 */
[----:B------:R-:W-:-:S03]  /*268b0*/  SEL R5, RZ, 0x4, !P3 ;  /* 0x00000004ff057807 */ /* 0x000fc60005800000 */
[----:B------:R-:W2:Y:S01]  /*268c0*/  LDL.LU R15, [R1+0x218] ;  /* 0x00021800010f7983 */ /* 0x000ea20000300800 */
[----:B------:R-:W-:-:S04]  /*268d0*/  SEL R5, R5, RZ, !P1 ;  /* 0x000000ff05057207 */ /* 0x000fc80004800000 */
[----:B------:R-:W-:Y:S02]  /*268e0*/  ISETP.NE.U32.AND P3, PT, R5, RZ, PT ;  /* 0x000000ff0500720c */ /* 0x000fe40003f65070 */
[----:B------:R-:W-:-:S05]  /*268f0*/  IADD3 R12, P4, PT, R12, R132, RZ ;  /* 0x000000840c0c7210 */ /* 0x000fca0007f9e0ff */
[----:B------:R-:W-:Y:S02]  /*26900*/  IMAD.X R13, R13, 0x1, R133, P4 ;  /* 0x000000010d0d7824 */ /* 0x000fe400020e0685 */
[----:B------:R-:W-:-:S03]  /*26910*/  IMAD.MOV.U32 R6, RZ, RZ, R12 ;  /* 0x000000ffff067224 */ /* 0x000fc600078e000c */
[----:B------:R-:W-:Y:S01]  /*26920*/  MOV R7, R13 ;  /* 0x0000000d00077202 */ /* 0x000fe20000000f00 */
[----:B------:R-:W-:Y:S04]  /*26930*/  STL [R1+0x200], R12 ;  /* 0x0002000c01007387 */ /* 0x000fe80000100800 */
[----:B------:R1:W-:Y:S04]  /*26940*/  STL [R1+0x1fc], R13 ;  /* 0x0001fc0d01007387 */ /* 0x0003e80000100800 */
[----:B------:R2:W-:Y:S01]  /*26950*/  LDGSTS.E [R249+0x1e4], desc[UR22][R6.64], P3 ;  /* 0x001e400006f97fae */ /* 0x0005e200099a1016 */
[----:B------:R-:W-:-:S03]  /*26960*/  ISETP.GT.AND P3, PT, R4, 0x7a, PT ;  /* 0x0000007a0400780c */ /* 0x000fc60003f64270 */
[----:B-1----:R-:W2:Y:S04]  /*26970*/  LDL.LU R13, [R1+0x21c] ;  /* 0x00021c00010d7983 */ /* 0x002ea80000300800 */
[----:B------:R-:W2:Y:S01]  /*26980*/  LDL.LU R12, [R1+0x220] ;  /* 0x00022000010c7983 */ /* 0x000ea20000300800 */
[----:B------:R-:W-:Y:S02]  /*26990*/  SEL R5, RZ, 0x4, !P3 ;  /* 0x00000004ff057807 */ /* 0x000fe40005800000 */
[----:B---3--:R-:W-:Y:S02]  /*269a0*/  IADD3 R11, P4, PT, R11, R132, RZ ;  /* 0x000000840b0b7210 */ /* 0x008fe40007f9e0ff */
[----:B------:R-:W-:-:S03]  /*269b0*/  SEL R5, R5, RZ, !P1 ;  /* 0x000000ff05057207 */ /* 0x000fc60004800000 */
[----:B-----5:R-:W-:Y:S01]  /*269c0*/  IMAD.X R14, R14, 0x1, R133, P4 ;  /* 0x000000010e0e7824 */ /* 0x020fe200020e0685 */
[----:B------:R-:W-:Y:S01]  /*269d0*/  ISETP.NE.U32.AND P3, PT, R5, RZ, PT ;  /* 0x000000ff0500720c */ /* 0x000fe20003f65070 */
[----:B------:R-:W-:Y:S01]  /*269e0*/  STL [R1+0x208], R11 ;  /* 0x0002080b01007387 */ /* 0x000fe20000100800 */
[----:B----4-:R-:W-:-:S03]  /*269f0*/  IADD3 R8, P4, PT, R8, R132, RZ ;  /* 0x0000008408087210 */ /* 0x010fc60007f9e0ff */
[----:B------:R1:W-:Y:S02]  /*26a00*/  STL [R1+0x204], R14 ;  /* 0x0002040e01007387 */ /* 0x0003e40000100800 */
[----:B--2---:R-:W-:Y:S02]  /*26a10*/  IMAD.X R10, R10, 0x1, R133, P4 ;  /* 0x000000010a0a7824 */ /* 0x004fe400020e0685 */
[----:B------:R-:W-:Y:S01]  /*26a20*/  STL [R1+0x210], R8 ;  /* 0x0002100801007387 */ /* 0x000fe20000100800 */
[----:B------:R-:W-:Y:S02]  /*26a30*/  IMAD.MOV.U32 R6, RZ, RZ, R11 ;  /* 0x000000ffff067224 */ /* 0x000fe400078e000b */
[----:B------:R-:W-:Y:S01]  /*26a40*/  IMAD.MOV.U32 R7, RZ, RZ, R14 ;  /* 0x000000ffff077224 */ /* 0x000fe200078e000e */
[----:B------:R2:W-:Y:S04]  /*26a50*/  STL [R1+0x20c], R10 ;  /* 0x00020c0a01007387 */ /* 0x0005e80000100800 */
[----:B-1----:R-:W3:Y:S04]  /*26a60*/  LDL.LU R14, [R1+0x224] ;  /* 0x00022400010e7983 */ /* 0x002ee80000300800 */
[----:B------:R-:W4:Y:S04]  /*26a70*/  LDL.LU R11, [R1+0x228] ;  /* 0x00022800010b7983 */ /* 0x000f280000300800 */
[----:B------:R1:W-:Y:S02]  /*26a80*/  LDGSTS.E [R249+0x1e8], desc[UR22][R6.64], P3 ;  /* 0x001e800006f97fae */ /* 0x0003e400099a1016 */
[----:B-1----:R-:W-:Y:S01]  /*26a90*/  IMAD.MOV.U32 R7, RZ, RZ, R10 ;  /* 0x000000ffff077224 */ /* 0x002fe200078e000a */
[----:B------:R-:W-:Y:S01]  /*26aa0*/  MOV R6, R8 ;  /* 0x0000000800067202 */ /* 0x000fe20000000f00 */
[----:B--2---:R-:W2:Y:S04]  /*26ab0*/  LDL.LU R10, [R1+0x22c] ;  /* 0x00022c00010a7983 */ /* 0x004ea80000300800 */
        /* <DEDUP_REMOVED lines=14> */
[----:B------:R-:W-:Y:S01]  /*26ba0*/  LDGSTS.E [R249+0x1f0], desc[UR22][R6.64], P3 ;  /* 0x001f000006f97fae */ /* 0x000fe200099a1016 */
[----:B------:R-:W-:-:S04]  /*26bb0*/  ISETP.GT.AND P3, PT, R4, 0x7d, PT ;  /* 0x0000007d0400780c */ /* 0x000fc80003f64270 */
[----:B------:R-:W-:-:S04]  /*26bc0*/  SEL R5, RZ, 0x4, !P3 ;  /* 0x00000004ff057807 */ /* 0x000fc80005800000 */
[----:B------:R-:W-:-:S04]  /*26bd0*/  SEL R5, R5, RZ, !P1 ;  /* 0x000000ff05057207 */ /* 0x000fc80004800000 */
[----:B------:R-:W-:Y:S01]  /*26be0*/  ISETP.NE.U32.AND P3, PT, R5, RZ, PT ;  /* 0x000000ff0500720c */ /* 0x000fe20003f65070 */
[----:B------:R-:W-:Y:S01]  /*26bf0*/  STL [R1+0x218], R15 ;  /* 0x0002180f01007387 */ /* 0x000fe20000100800 */
[----:B------:R-:W-:-:S03]  /*26c00*/  ISETP.GT.AND P6, PT, R4, 0x7f, PT ;  /* 0x0000007f0400780c */ /* 0x000fc60003fc4270 */
[----:B------:R-:W-:Y:S01]  /*26c10*/  STL [R1+0x214], R16 ;  /* 0x0002141001007387 */ /* 0x000fe20000100800 */
[----:B------:R-:W-:-:S04]  /*26c20*/  IADD3 R12, P4, PT, R12, R132, RZ ;  /* 0x000000840c0c7210 */ /* 0x000fc80007f9e0ff */
[----:B------:R-:W-:Y:S01]  /*26c30*/  IADD3.X R13, PT, PT, R13, R133, RZ, P4, !PT ;  /* 0x000000850d0d7210 */ /* 0x000fe200027fe4ff */
[----:B------:R-:W-:Y:S01]  /*26c40*/  STL [R1+0x220], R12 ;  /* 0x0002200c01007387 */ /* 0x000fe20000100800 */
[----:B------:R-:W-:Y:S01]  /*26c50*/  ISETP.GT.AND P4, PT, R4, 0x7e, PT ;  /* 0x0000007e0400780c */ /* 0x000fe20003f84270 */
[----:B------:R-:W-:Y:S02]  /*26c60*/  IMAD.MOV.U32 R4, RZ, RZ, R12 ;  /* 0x000000ffff047224 */ /* 0x000fe400078e000c */
[----:B------:R1:W-:Y:S01]  /*26c70*/  STL [R1+0x21c], R13 ;  /* 0x00021c0d01007387 */ /* 0x0003e20000100800 */
[----:B------:R-:W-:-:S05]  /*26c80*/  IMAD.MOV.U32 R5, RZ, RZ, R13 ;  /* 0x000000ffff057224 */ /* 0x000fca00078e000d */
[----:B------:R1:W-:Y:S04]  /*26c90*/  LDGSTS.E [R249+0x1f4], desc[UR22][R4.64], P3 ;  /* 0x001f400004f97fae */ /* 0x0003e800099a1016 */
[----:B-1----:R-:W2:Y:S04]  /*26ca0*/  LDL.LU R13, [R1+0x234] ;  /* 0x00023400010d7983 */ /* 0x002ea80000300800 */
[----:B------:R-:W2:Y:S04]  /*26cb0*/  LDL.LU R12, [R1+0x238] ;  /* 0x00023800010c7983 */ /* 0x000ea80000300800 */
[----:B------:R-:W2:Y:S01]  /*26cc0*/  LDL.LU R20, [R1+0x274] ;  /* 0x0002740001147983 */ /* 0x000ea20000300800 */
[----:B------:R-:W-:-:S03]  /*26cd0*/  SEL R5, RZ, 0x4, !P4 ;  /* 0x00000004ff057807 */ /* 0x000fc60006000000 */
[----:B------:R-:W2:Y:S01]  /*26ce0*/  LDL.LU R19, [R1+0x278] ;  /* 0x0002780001137983 */ /* 0x000ea20000300800 */
[----:B------:R-:W-:Y:S02]  /*26cf0*/  SEL R5, R5, RZ, !P1 ;  /* 0x000000ff05057207 */ /* 0x000fe40004800000 */
[----:B------:R-:W-:Y:S02]  /*26d00*/  SEL R4, RZ, 0x4, !P6 ;  /* 0x00000004ff047807 */ /* 0x000fe40007000000 */
[----:B------:R-:W-:Y:S02]  /*26d10*/  ISETP.NE.U32.AND P4, PT, R5, RZ, PT ;  /* 0x000000ff0500720c */ /* 0x000fe40003f85070 */
[----:B----4-:R-:W-:Y:S02]  /*26d20*/  IADD3 R11, P6, PT, R11, R132, RZ ;  /* 0x000000840b0b7210 */ /* 0x010fe40007fde0ff */
[----:B------:R-:W-:-:S03]  /*26d30*/  SEL R4, R4, RZ, !P1 ;  /* 0x000000ff04047207 */ /* 0x000fc60004800000 */
[----:B---3--:R-:W-:Y:S01]  /*26d40*/  IMAD.X R14, R14, 0x1, R133, P6 ;  /* 0x000000010e0e7824 */ /* 0x008fe200030e0685 */
[----:B------:R-:W-:Y:S02]  /*26d50*/  ISETP.NE.U32.AND P3, PT, R4, RZ, PT ;  /* 0x000000ff0400720c */ /* 0x000fe40003f65070 */
[----:B------:R-:W-:Y:S01]  /*26d60*/  MOV R4, R11 ;  /* 0x0000000b00047202 */ /* 0x000fe20000000f00 */
[----:B------:R-:W-:Y:S01]  /*26d70*/  IMAD.MOV.U32 R5, RZ, RZ, R14 ;  /* 0x000000ffff057224 */ /* 0x000fe200078e000e */
[----:B------:R-:W-:Y:S04]  /*26d80*/  STL [R1+0x228], R11 ;  /* 0x0002280b01007387 */ /* 0x000fe80000100800 */
[----:B------:R-:W-:Y:S04]  /*26d90*/  STL [R1+0x224], R14 ;  /* 0x0002240e01007387 */ /* 0x000fe80000100800 */
[----:B------:R1:W-:Y:S01]  /*26da0*/  LDGSTS.E [R249+0x1f8], desc[UR22][R4.64], P4 ;  /* 0x001f800004f97fae */ /* 0x0003e2000a1a1016 */
[----:B-----5:R-:W-:-:S05]  /*26db0*/  IADD3 R8, P6, PT, R8, R132, RZ ;  /* 0x0000008408087210 */ /* 0x020fca0007fde0ff */
[----:B--2---:R-:W-:Y:S01]  /*26dc0*/  IMAD.X R10, R10, 0x1, R133, P6 ;  /* 0x000000010a0a7824 */ /* 0x004fe200030e0685 */
[----:B------:R2:W-:Y:S01]  /*26dd0*/  STL [R1+0x230], R8 ;  /* 0x0002300801007387 */ /* 0x0005e20000100800 */
[----:B-1----:R-:W-:-:S03]  /*26de0*/  IMAD.MOV.U32 R4, RZ, RZ, R8 ;  /* 0x000000ffff047224 */ /* 0x002fc600078e0008 */
[----:B------:R1:W-:Y:S04]  /*26df0*/  STL [R1+0x22c], R10 ;  /* 0x00022c0a01007387 */ /* 0x0003e80000100800 */
[----:B--2---:R-:W2:Y:S04]  /*26e00*/  LDL.LU R8, [R1+0x2b8] ;  /* 0x0002b80001087983 */ /* 0x004ea80000300800 */
[----:B------:R-:W3:Y:S04]  /*26e10*/  LDL.LU R14, [R1+0x2f8] ;  /* 0x0002f800010e7983 */ /* 0x000ee80000300800 */
[----:B------:R-:W4:Y:S04]  /*26e20*/  LDL.LU R18, [R1+0x2b4] ;  /* 0x0002b40001127983 */ /* 0x000f280000300800 */
[----:B------:R-:W5:Y:S01]  /*26e30*/  LDL.LU R17, [R1+0x2f4] ;  /* 0x0002f40001117983 */ /* 0x000f620000300800 */
[----:B------:R-:W-:-:S03]  /*26e40*/  IMAD.MOV.U32 R5, RZ, RZ, R10 ;  /* 0x000000ffff057224 */ /* 0x000fc600078e000a */
[----:B-1----:R-:W5:Y:S04]  /*26e50*/  LDL.LU R10, [R1+0x334] ;  /* 0x00033400010a7983 */ /* 0x002f680000300800 */
[----:B------:R1:W-:Y:S01]  /*26e60*/  LDGSTS.E [R249+0x1fc], desc[UR22][R4.64], P3 ;  /* 0x001fc00004f97fae */ /* 0x0003e200099a1016 */
[----:B------:R-:W-:-:S03]  /*26e70*/  UIADD3 UR14, UPT, UPT, UR14, 0x1, URZ ;  /* 0x000000010e0e7890 */ /* 0x000fc6000fffe0ff */
[----:B------:R-:W0:Y:S01]  /*26e80*/  LDGDEPBAR ;  /* 0x00000000000079af */ /* 0x000e220000000000 */
[----:B-1----:R-:W-:-:S03]  /*26e90*/  IMAD R4, R250, -0x80, R9 ;  /* 0xffffff80fa047824 */ /* 0x002fc600078e0209 */
[----:B------:R-:W5:Y:S02]  /*26ea0*/  LDL.LU R9, [R1+0x338] ;  /* 0x0003380001097983 */ /* 0x000f640000300800 */
[----:B------:R-:W-:Y:S02]  /*26eb0*/  ISETP.GE.AND P3, PT, R2, R4, PT ;  /* 0x000000040200720c */ /* 0x000fe40003f66270 */
[----:B------:R-:W5:Y:S02]  /*26ec0*/  LDL.LU R16, [R1+0x374] ;  /* 0x0003740001107983 */ /* 0x000f640000300800 */
[----:B------:R-:W-:Y:S02]  /*26ed0*/  SEL R4, RZ, 0x4, P3 ;  /* 0x00000004ff047807 */ /* 0x000fe40001800000 */
[----:B------:R-:W5:Y:S04]  /*26ee0*/  LDL.LU R15, [R1+0x378] ;  /* 0x00037800010f7983 */ /* 0x000f680000300800 */
[----:B------:R-:W5:Y:S04]  /*26ef0*/  LDL.LU R11, [R1+0x3b8] ;  /* 0x0003b800010b7983 */ /* 0x000f680000300800 */
[----:B------:R-:W5:Y:S01]  /*26f00*/  LDL.LU R7, [R1+0x3f8] ;  /* 0x0003f80001077983 */ /* 0x000f620000300800 */
[----:B------:R-:W-:Y:S01]  /*26f10*/  SEL R4, R4, RZ, !P1 ;  /* 0x000000ff04047207 */ /* 0x000fe20004800000 */
[----:B------:R-:W-:-:S03]  /*26f20*/  UISETP.GT.AND UP1, UPT, UR14, 0x5, UPT ;  /* 0x000000050e00788c */ /* 0x000fc6000bf24270 */
[----:B------:R-:W-:Y:S01]  /*26f30*/  ISETP.NE.U32.AND P1, PT, R4, RZ, PT ;  /* 0x000000ff0400720c */ /* 0x000fe20003f25070 */
[----:B------:R-:W-:-:S04]  /*26f40*/  USEL UR14, UR14, URZ, !UP1 ;  /* 0x000000ff0e0e7287 */ /* 0x000fc8000c800000 */
[----:B------:R-:W-:-:S06]  /*26f50*/  ULEA UR5, UR14, UR9, 0xf ;  /* 0x000000090e057291 */ /* 0x000fcc000f8e78ff */
[----:B------:R-:W-:Y:S01]  /*26f60*/  VIADD R6, R0, UR5 ;  /* 0x0000000500067c36 */ /* 0x000fe20008000000 */
[----:B------:R-:W-:-:S05]  /*26f70*/  IADD3 R12, P3, PT, R12, R135, RZ ;  /* 0x000000870c0c7210 */ /* 0x000fca0007f7e0ff */
[----:B------:R-:W-:Y:S01]  /*26f80*/  IMAD.X R13, R13, 0x1, R134, P3 ;  /* 0x000000010d0d7824 */ /* 0x000fe200018e0686 */
[----:B------:R-:W-:Y:S01]  /*26f90*/  IADD3 R19, P4, PT, R19, R135, RZ ;  /* 0x0000008713137210 */ /* 0x000fe20007f9e0ff */
[----:B------:R-:W-:Y:S03]  /*26fa0*/  STL [R1+0x238], R12 ;  /* 0x0002380c01007387 */ /* 0x000fe60000100800 */
[----:B------:R-:W-:Y:S01]  /*26fb0*/  IADD3.X R20, PT, PT, R20, R134, RZ, P4, !PT ;  /* 0x0000008614147210 */ /* 0x000fe200027fe4ff */
[----:B------:R1:W-:Y:S01]  /*26fc0*/  STL [R1+0x234], R13 ;  /* 0x0002340d01007387 */ /* 0x0003e20000100800 */
[----:B------:R-:W-:-:S03]  /*26fd0*/  IMAD.MOV.U32 R5, RZ, RZ, R13 ;  /* 0x000000ffff057224 */ /* 0x000fc600078e000d */
[----:B------:R-:W-:Y:S04]  /*26fe0*/  STL [R1+0x278], R19 ;  /* 0x0002781301007387 */ /* 0x000fe80000100800 */
[----:B------:R-:W-:Y:S04]  /*26ff0*/  STL [R1+0x274], R20 ;  /* 0x0002741401007387 */ /* 0x000fe80000100800 */
[----:B-1----:R-:W5:Y:S01]  /*27000*/  LDL.LU R13, [R1+0x3b4] ;  /* 0x0003b400010d7983 */ /* 0x002f620000300800 */
[----:B------:R-:W-:-:S03]  /*27010*/  IMAD.MOV.U32 R4, RZ, RZ, R12 ;  /* 0x000000ffff047224 */ /* 0x000fc600078e000c */
[----:B------:R-:W5:Y:S04]  /*27020*/  LDL.LU R12, [R1+0x3f4] ;  /* 0x0003f400010c7983 */ /* 0x000f680000300800 */
[----:B------:R1:W-:Y:S02]  /*27030*/  LDGSTS.E [R6+0x50000], desc[UR22][R4.64], P1 ;  /* 0x5000000004067fae */ /* 0x0003e400089a1016 */
[----:B-1----:R-:W-:Y:S01]  /*27040*/  IMAD.MOV.U32 R4, RZ, RZ, R19 ;  /* 0x000000ffff047224 */ /* 0x002fe200078e0013 */
[----:B------:R-:W-:-:S05]  /*27050*/  MOV R5, R20 ;  /* 0x0000001400057202 */ /* 0x000fca0000000f00 */
[----:B------:R1:W-:Y:S01]  /*27060*/  LDGSTS.E [R6+0x50400], desc[UR22][R4.64], P1 ;  /* 0x5040000004067fae */ /* 0x0003e200089a1016 */
[-C--:B--2---:R-:W-:Y:S02]  /*27070*/  IADD3 R8, P3, PT, R8, R135.reuse, RZ ;  /* 0x0000008708087210 */ /* 0x084fe40007f7e0ff */
[----:B---3--:R-:W-:-:S03]  /*27080*/  IADD3 R14, P4, PT, R14, R135, RZ ;  /* 0x000000870e0e7210 */ /* 0x008fc60007f9e0ff */
[----:B----4-:R-:W-:Y:S01]  /*27090*/  IMAD.X R18, R18, 0x1, R134, P3 ;  /* 0x0000000112127824 */ /* 0x010fe200018e0686 */
[----:B------:R2:W-:Y:S01]  /*270a0*/  STL [R1+0x2b8], R8 ;  /* 0x0002b80801007387 */ /* 0x0005e20000100800 */
[----:B-1----:R-:W-:Y:S02]  /*270b0*/  IMAD.MOV.U32 R4, RZ, RZ, R8 ;  /* 0x000000ffff047224 */ /* 0x002fe400078e0008 */
[----:B-----5:R-:W-:Y:S01]  /*270c0*/  IMAD.X R17, R17, 0x1, R134, P4 ;  /* 0x0000000111117824 */ /* 0x020fe200020e0686 */
[----:B------:R-:W-:Y:S01]  /*270d0*/  STL [R1+0x2b4], R18 ;  /* 0x0002b41201007387 */ /* 0x000fe20000100800 */
[----:B------:R-:W-:-:S03]  /*270e0*/  IMAD.MOV.U32 R5, RZ, RZ, R18 ;  /* 0x000000ffff057224 */ /* 0x000fc600078e0012 */
[----:B------:R1:W-:Y:S04]  /*270f0*/  STL [R1+0x2f8], R14 ;  /* 0x0002f80e01007387 */ /* 0x0003e80000100800 */
[----:B--2---:R-:W2:Y:S04]  /*27100*/  LDL.LU R8, [R1+0x240] ;  /* 0x0002400001087983 */ /* 0x004ea80000300800 */
[----:B------:R-:W-:Y:S04]  /*27110*/  STL [R1+0x2f4], R17 ;  /* 0x0002f41101007387 */ /* 0x000fe80000100800 */
[----:B------:R3:W-:Y:S04]  /*27120*/  LDGSTS.E [R6+0x50800], desc[UR22][R4.64], P1 ;  /* 0x5080000004067fae */ /* 0x0007e800089a1016 */
[----:B------:R-:W4:Y:S01]  /*27130*/  LDL.LU R19, [R1+0x280] ;  /* 0x0002800001137983 */ /* 0x000f220000300800 */
[----:B---3--:R-:W-:-:S03]  /*27140*/  MOV R4, R14 ;  /* 0x0000000e00047202 */ /* 0x008fc60000000f00 */
[----:B-1----:R-:W3:Y:S01]  /*27150*/  LDL.LU R14, [R1+0x23c] ;  /* 0x00023c00010e7983 */ /* 0x002ee20000300800 */
[-C--:B------:R-:W-:Y:S01]  /*27160*/  IADD3 R9, P3, PT, R9, R135.reuse, RZ ;  /* 0x0000008709097210 */ /* 0x080fe20007f7e0ff */
[----:B------:R-:W-:Y:S01]  /*27170*/  IMAD.MOV.U32 R5, RZ, RZ, R17 ;  /* 0x000000ffff057224 */ /* 0x000fe200078e0011 */
[----:B------:R-:W-:Y:S01]  /*27180*/  IADD3 R15, P4, PT, R15, R135, RZ ;  /* 0x000000870f0f7210 */ /* 0x000fe20007f9e0ff */
[----:B------:R-:W5:Y:S02]  /*27190*/  LDL.LU R20, [R1+0x27c] ;  /* 0x00027c0001147983 */ /* 0x000f640000300800 */
[--C-:B------:R-:W-:Y:S02]  /*271a0*/  IMAD.X R10, R10, 0x1, R134.reuse, P3 ;  /* 0x000000010a0a7824 */ /* 0x100fe400018e0686 */
[----:B------:R1:W-:Y:S01]  /*271b0*/  STL [R1+0x338], R9 ;  /* 0x0003380901007387 */ /* 0x0003e20000100800 */
[----:B------:R-:W-:-:S03]  /*271c0*/  IMAD.X R16, R16, 0x1, R134, P4 ;  /* 0x0000000110107824 */ /* 0x000fc600020e0686 */
[----:B------:R1:W-:Y:S01]  /*271d0*/  LDGSTS.E [R6+0x50c00], desc[UR22][R4.64], P1 ;  /* 0x50c0000004067fae */ /* 0x0003e200089a1016 */
[----:B------:R-:W-:-:S03]  /*271e0*/  IADD3 R11, P3, PT, R11, R135, RZ ;  /* 0x000000870b0b7210 */ /* 0x000fc60007f7e0ff */
[----:B------:R1:W-:Y:S04]  /*271f0*/  STL [R1+0x334], R10 ;  /* 0x0003340a01007387 */ /* 0x0003e80000100800 */
[----:B------:R-:W-:Y:S01]  /*27200*/  STL [R1+0x378], R15 ;  /* 0x0003780f01007387 */ /* 0x000fe20000100800 */
[----:B-1----:R-:W-:Y:S01]  /*27210*/  IMAD.MOV.U32 R4, RZ, RZ, R9 ;  /* 0x000000ffff047224 */ /* 0x002fe200078e0009 */
[----:B------:R-:W-:Y:S02]  /*27220*/  MOV R5, R10 ;  /* 0x0000000a00057202 */ /* 0x000fe40000000f00 */
[----:B------:R-:W5:Y:S01]  /*27230*/  LDL.LU R9, [R1+0x2c0] ;  /* 0x0002c00001097983 */ /* 0x000f620000300800 */
[----:B------:R-:W-:-:S03]  /*27240*/  IADD3 R7, P4, PT, R7, R135, RZ ;  /* 0x0000008707077210 */ /* 0x000fc60007f9e0ff */
[----:B------:R-:W-:Y:S04]  /*27250*/  STL [R1+0x374], R16 ;  /* 0x0003741001007387 */ /* 0x000fe80000100800 */
[----:B------:R-:W5:Y:S04]  /*27260*/  LDL.LU R10, [R1+0x300] ;  /* 0x00030000010a7983 */ /* 0x000f680000300800 */
[----:B------:R1:W-:Y:S04]  /*27270*/  LDGSTS.E [R6+0x51000], desc[UR22][R4.64], P1 ;  /* 0x5100000004067fae */ /* 0x0003e800089a1016 */
[----:B------:R-:W5:Y:S04]  /*27280*/  LDL.LU R18, [R1+0x2bc] ;  /* 0x0002bc0001127983 */ /* 0x000f680000300800 */
[----:B------:R-:W5:Y:S01]  /*27290*/  LDL.LU R17, [R1+0x2fc] ;  /* 0x0002fc0001117983 */ /* 0x000f620000300800 */
[----:B-1----:R-:W-:-:S02]  /*272a0*/  IMAD.MOV.U32 R4, RZ, RZ, R15 ;  /* 0x000000ffff047224 */ /* 0x002fc400078e000f */
[----:B------:R-:W-:Y:S01]  /*272b0*/  IMAD.MOV.U32 R5, RZ, RZ, R16 ;  /* 0x000000ffff057224 */ /* 0x000fe200078e0010 */
[----:B------:R1:W-:Y:S04]  /*272c0*/  STL [R1+0x3b8], R11 ;  /* 0x0003b80b01007387 */ /* 0x0003e80000100800 */
[----:B------:R1:W-:Y:S02]  /*272d0*/  LDGSTS.E [R6+0x51400], desc[UR22][R4.64], P1 ;  /* 0x5140000004067fae */ /* 0x0003e400089a1016 */
[----:B-1----:R-:W-:Y:S01]  /*272e0*/  MOV R4, R11 ;  /* 0x0000000b00047202 */ /* 0x002fe20000000f00 */
[--C-:B------:R-:W-:Y:S02]  /*272f0*/  IMAD.X R13, R13, 0x1, R134.reuse, P3 ;  /* 0x000000010d0d7824 */ /* 0x100fe400018e0686 */
[----:B------:R-:W-:-:S03]  /*27300*/  IMAD.X R12, R12, 0x1, R134, P4 ;  /* 0x000000010c0c7824 */ /* 0x000fc600020e0686 */
[----:B------:R-:W-:Y:S01]  /*27310*/  STL [R1+0x3b4], R13 ;  /* 0x0003b40d01007387 */ /* 0x000fe20000100800 */
[----:B------:R-:W-:-:S03]  /*27320*/  IMAD.MOV.U32 R5, RZ, RZ, R13 ;  /* 0x000000ffff057224 */ /* 0x000fc600078e000d */
[----:B------:R-:W-:Y:S04]  /*27330*/  STL [R1+0x3f8], R7 ;  /* 0x0003f80701007387 */ /* 0x000fe80000100800 */
[----:B------:R-:W5:Y:S04]  /*27340*/  LDL.LU R11, [R1+0x340] ;  /* 0x00034000010b7983 */ /* 0x000f680000300800 */
[----:B------:R1:W-:Y:S04]  /*27350*/  STL [R1+0x3f4], R12 ;  /* 0x0003f40c01007387 */ /* 0x0003e80000100800 */
[----:B------:R1:W-:Y:S04]  /*27360*/  LDGSTS.E [R6+0x51800], desc[UR22][R4.64], P1 ;  /* 0x5180000004067fae */ /* 0x0003e800089a1016 */
[----:B------:R-:W5:Y:S01]  /*27370*/  LDL.LU R15, [R1+0x380] ;  /* 0x00038000010f7983 */ /* 0x000f620000300800 */
[----:B-1----:R-:W-:-:S03]  /*27380*/  IMAD.MOV.U32 R5, RZ, RZ, R12 ;  /* 0x000000ffff057224 */ /* 0x002fc600078e000c */
[----:B------:R-:W5:Y:S04]  /*27390*/  LDL.LU R12, [R1+0x33c] ;  /* 0x00033c00010c7983 */ /* 0x000f680000300800 */
[----:B------:R-:W5:Y:S01]  /*273a0*/  LDL.LU R16, [R1+0x37c] ;  /* 0x00037c0001107983 */ /* 0x000f620000300800 */
[----:B------:R-:W-:-:S03]  /*273b0*/  IMAD.MOV.U32 R4, RZ, RZ, R7 ;  /* 0x000000ffff047224 */ /* 0x000fc600078e0007 */
[----:B------:R-:W5:Y:S04]  /*273c0*/  LDL.LU R13, [R1+0x3c0] ;  /* 0x0003c000010d7983 */ /* 0x000f680000300800 */
[----:B------:R-:W5:Y:S01]  /*273d0*/  LDL.LU R7, [R1+0x400] ;  /* 0x0004000001077983 */ /* 0x000f620000300800 */
[----:B--2---:R-:W-:-:S03]  /*273e0*/  IADD3 R8, P3, PT, R8, R135, RZ ;  /* 0x0000008708087210 */ /* 0x004fc60007f7e0ff */
[----:B------:R1:W-:Y:S04]  /*273f0*/  LDGSTS.E [R6+0x51c00], desc[UR22][R4.64], P1 ;  /* 0x51c0000004067fae */ /* 0x0003e800089a1016 */
[----:B------:R-:W-:Y:S01]  /*27400*/  STL [R1+0x240], R8 ;  /* 0x0002400801007387 */ /* 0x000fe20000100800 */
[----:B----4-:R-:W-:-:S05]  /*27410*/  IADD3 R19, P4, PT, R19, R135, RZ ;  /* 0x0000008713137210 */ /* 0x010fca0007f9e0ff */
[----:B------:R-:W-:Y:S01]  /*27420*/  STL [R1+0x280], R19 ;  /* 0x0002801301007387 */ /* 0x000fe20000100800 */
[----:B---3--:R-:W-:-:S04]  /*27430*/  IMAD.X R14, R14, 0x1, R134, P3 ;  /* 0x000000010e0e7824 */ /* 0x008fc800018e0686 */
[----:B-1----:R-:W-:Y:S01]  /*27440*/  IMAD.MOV.U32 R5, RZ, RZ, R14 ;  /* 0x000000ffff057224 */ /* 0x002fe200078e000e */
[----:B------:R1:W-:Y:S01]  /*27450*/  STL [R1+0x23c], R14 ;  /* 0x00023c0e01007387 */ /* 0x0003e20000100800 */
[----:B------:R-:W-:-:S03]  /*27460*/  IMAD.MOV.U32 R4, RZ, RZ, R8 ;  /* 0x000000ffff047224 */ /* 0x000fc600078e0008 */
[----:B-1----:R-:W2:Y:S04]  /*27470*/  LDL.LU R14, [R1+0x3bc] ;  /* 0x0003bc00010e7983 */ /* 0x002ea80000300800 */
[----:B------:R-:W3:Y:S01]  /*27480*/  LDL.LU R8, [R1+0x3fc] ;  /* 0x0003fc0001087983 */ /* 0x000ee20000300800 */
[----:B------:R-:W-:Y:S01]  /*27490*/  LOP3.LUT R6, R0, 0x10, RZ, 0x3c, !PT ;  /* 0x0000001000067812 */ /* 0x000fe200078e3cff */
[----:B-----5:R-:W-:-:S03]  /*274a0*/  IMAD.X R20, R20, 0x1, R134, P4 ;  /* 0x0000000114147824 */ /* 0x020fc600020e0686 */
[----:B------:R-:W-:Y:S02]  /*274b0*/  IADD3 R6, PT, PT, R6, UR5, RZ ;  /* 0x0000000506067c10 */ /* 0x000fe4000fffe0ff */
[----:B------:R-:W-:-:S03]  /*274c0*/  IADD3 R9, P3, PT, R9, R135, RZ ;  /* 0x0000008709097210 */ /* 0x000fc60007f7e0ff */
[----:B------:R1:W-:Y:S01]  /*274d0*/  LDGSTS.E [R6+0x50080], desc[UR22][R4.64], P1 ;  /* 0x5008000004067fae */ /* 0x0003e200089a1016 */
[----:B------:R-:W-:-:S03]  /*274e0*/  IADD3 R10, P4, PT, R10, R135, RZ ;  /* 0x000000870a0a7210 */ /* 0x000fc60007f9e0ff */
[----:B------:R-:W-:Y:S01]  /*274f0*/  STL [R1+0x27c], R20 ;  /* 0x00027c1401007387 */ /* 0x000fe20000100800 */
[----:B-1----:R-:W-:Y:S01]  /*27500*/  IMAD.MOV.U32 R4, RZ, RZ, R19 ;  /* 0x000000ffff047224 */ /* 0x002fe200078e0013 */
[----:B------:R-:W-:Y:S01]  /*27510*/  MOV R5, R20 ;  /* 0x0000001400057202 */ /* 0x000fe20000000f00 */
[--C-:B------:R-:W-:Y:S01]  /*27520*/  IMAD.X R18, R18, 0x1, R134.reuse, P3 ;  /* 0x0000000112127824 */ /* 0x100fe200018e0686 */
[----:B------:R1:W-:Y:S01]  /*27530*/  STL [R1+0x2c0], R9 ;  /* 0x0002c00901007387 */ /* 0x0003e20000100800 */
[----:B------:R-:W-:-:S03]  /*27540*/  IMAD.X R17, R17, 0x1, R134, P4 ;  /* 0x0000000111117824 */ /* 0x000fc600020e0686 */
[----:B------:R4:W-:Y:S04]  /*27550*/  LDGSTS.E [R6+0x50480], desc[UR22][R4.64], P1 ;  /* 0x5048000004067fae */ /* 0x0009e800089a1016 */
[----:B------:R-:W-:Y:S04]  /*27560*/  STL [R1+0x2bc], R18 ;  /* 0x0002bc1201007387 */ /* 0x000fe80000100800 */
[----:B------:R5:W-:Y:S01]  /*27570*/  STL [R1+0x300], R10 ;  /* 0x0003000a01007387 */ /* 0x000be20000100800 */
[----:B----4-:R-:W-:Y:S02]  /*27580*/  IMAD.MOV.U32 R4, RZ, RZ, R9 ;  /* 0x000000ffff047224 */ /* 0x010fe400078e0009 */
[----:B------:R-:W-:Y:S01]  /*27590*/  IMAD.MOV.U32 R5, RZ, RZ, R18 ;  /* 0x000000ffff057224 */ /* 0x000fe200078e0012 */
[----:B-1----:R-:W4:Y:S04]  /*275a0*/  LDL.LU R9, [R1+0x248] ;  /* 0x0002480001097983 */ /* 0x002f280000300800 */
[----:B------:R-:W-:Y:S04]  /*275b0*/  STL [R1+0x2fc], R17 ;  /* 0x0002fc1101007387 */ /* 0x000fe80000100800 */
[----:B------:R1:W-:Y:S04]  /*275c0*/  LDGSTS.E [R6+0x50880], desc[UR22][R4.64], P1 ;  /* 0x5088000004067fae */ /* 0x0003e800089a1016 */
[----:B------:R-:W4:Y:S01]  /*275d0*/  LDL.LU R19, [R1+0x288] ;  /* 0x0002880001137983 */ /* 0x000f220000300800 */
[----:B-1----:R-:W-:Y:S01]  /*275e0*/  MOV R4, R10 ;  /* 0x0000000a00047202 */ /* 0x002fe20000000f00 */
[----:B------:R-:W-:-:S02]  /*275f0*/  IMAD.MOV.U32 R5, RZ, RZ, R17 ;  /* 0x000000ffff057224 */ /* 0x000fc400078e0011 */
[----:B-----5:R-:W5:Y:S04]  /*27600*/  LDL.LU R10, [R1+0x244] ;  /* 0x00024400010a7983 */ /* 0x020f680000300800 */
[----:B------:R-:W5:Y:S04]  /*27610*/  LDL.LU R20, [R1+0x284] ;  /* 0x0002840001147983 */ /* 0x000f680000300800 */
[----:B------:R1:W-:Y:S01]  /*27620*/  LDGSTS.E [R6+0x50c80], desc[UR22][R4.64], P1 ;  /* 0x50c8000004067fae */ /* 0x0003e200089a1016 */
[----:B------:R-:W-:-:S05]  /*27630*/  IADD3 R11, P3, PT, R11, R135, RZ ;  /* 0x000000870b0b7210 */ /* 0x000fca0007f7e0ff */
[----:B------:R1:W-:Y:S02]  /*27640*/  STL [R1+0x340], R11 ;  /* 0x0003400b01007387 */ /* 0x0003e40000100800 */
[----:B-1----:R-:W-:Y:S01]  /*27650*/  IMAD.MOV.U32 R4, RZ, RZ, R11 ;  /* 0x000000ffff047224 */ /* 0x002fe200078e000b */
[----:B------:R-:W-:Y:S01]  /*27660*/  IADD3 R15, P4, PT, R15, R135, RZ ;  /* 0x000000870f0f7210 */ /* 0x000fe20007f9e0ff */
[----:B------:R-:W-:-:S04]  /*27670*/  IMAD.X R12, R12, 0x1, R134, P3 ;  /* 0x000000010c0c7824 */ /* 0x000fc800018e0686 */
[----:B------:R-:W-:Y:S01]  /*27680*/  IMAD.X R16, R16, 0x1, R134, P4 ;  /* 0x0000000110107824 */ /* 0x000fe200020e0686 */
[----:B------:R1:W-:Y:S04]  /*27690*/  STL [R1+0x33c], R12 ;  /* 0x00033c0c01007387 */ /* 0x0003e80000100800 */
[----:B------:R-:W-:Y:S01]  /*276a0*/  STL [R1+0x380], R15 ;  /* 0x0003800f01007387 */ /* 0x000fe20000100800 */
[----:B------:R-:W-:-:S03]  /*276b0*/  MOV R5, R12 ;  /* 0x0000000c00057202 */ /* 0x000fc60000000f00 */
[----:B------:R-:W5:Y:S04]  /*276c0*/  LDL.LU R11, [R1+0x2c8] ;  /* 0x0002c800010b7983 */ /* 0x000f680000300800 */
[----:B------:R-:W-:Y:S04]  /*276d0*/  STL [R1+0x37c], R16 ;  /* 0x00037c1001007387 */ /* 0x000fe80000100800 */
[----:B-1----:R-:W5:Y:S04]  /*276e0*/  LDL.LU R12, [R1+0x308] ;  /* 0x00030800010c7983 */ /* 0x002f680000300800 */
[----:B------:R-:W5:Y:S04]  /*276f0*/  LDL.LU R18, [R1+0x2c4] ;  /* 0x0002c40001127983 */ /* 0x000f680000300800 */
[----:B------:R-:W5:Y:S01]  /*27700*/  LDL.LU R17, [R1+0x304] ;  /* 0x0003040001117983 */ /* 0x000f620000300800 */
[----:B------:R-:W-:-:S02]  /*27710*/  IADD3 R13, P3, PT, R13, R135, RZ ;  /* 0x000000870d0d7210 */ /* 0x000fc40007f7e0ff */
[----:B------:R-:W-:Y:S01]  /*27720*/  IADD3 R7, P4, PT, R7, R135, RZ ;  /* 0x0000008707077210 */ /* 0x000fe20007f9e0ff */
[----:B------:R1:W-:Y:S04]  /*27730*/  LDGSTS.E [R6+0x51080], desc[UR22][R4.64], P1 ;  /* 0x5108000004067fae */ /* 0x0003e800089a1016 */
[----:B------:R2:W-:Y:S01]  /*27740*/  STL [R1+0x3c0], R13 ;  /* 0x0003c00d01007387 */ /* 0x0005e20000100800 */
[----:B-1----:R-:W-:Y:S02]  /*27750*/  IMAD.MOV.U32 R4, RZ, RZ, R15 ;  /* 0x000000ffff047224 */ /* 0x002fe400078e000f */
[----:B------:R-:W-:Y:S02]  /*27760*/  IMAD.MOV.U32 R5, RZ, RZ, R16 ;  /* 0x000000ffff057224 */ /* 0x000fe400078e0010 */
[----:B--2---:R-:W-:-:S03]  /*27770*/  IMAD.X R14, R14, 0x1, R134, P3 ;  /* 0x000000010e0e7824 */ /* 0x004fc600018e0686 */
[----:B------:R1:W-:Y:S01]  /*27780*/  LDGSTS.E [R6+0x51480], desc[UR22][R4.64], P1 ;  /* 0x5148000004067fae */ /* 0x0003e200089a1016 */
[----:B---3--:R-:W-:-:S03]  /*27790*/  IMAD.X R8, R8, 0x1, R134, P4 ;  /* 0x0000000108087824 */ /* 0x008fc600020e0686 */
[----:B------:R2:W-:Y:S04]  /*277a0*/  STL [R1+0x3bc], R14 ;  /* 0x0003bc0e01007387 */ /* 0x0005e80000100800 */
[----:B------:R-:W-:Y:S01]  /*277b0*/  STL [R1+0x400], R7 ;  /* 0x0004000701007387 */ /* 0x000fe20000100800 */
[----:B-1----:R-:W-:-:S03]  /*277c0*/  MOV R4, R13 ;  /* 0x0000000d00047202 */ /* 0x002fc60000000f00 */
[----:B------:R-:W3:Y:S01]  /*277d0*/  LDL.LU R13, [R1+0x348] ;  /* 0x00034800010d7983 */ /* 0x000ee20000300800 */
[----:B------:R-:W-:-:S03]  /*277e0*/  IMAD.MOV.U32 R5, RZ, RZ, R14 ;  /* 0x000000ffff057224 */ /* 0x000fc600078e000e */
[----:B------:R1:W-:Y:S04]  /*277f0*/  STL [R1+0x3fc], R8 ;  /* 0x0003fc0801007387 */ /* 0x0003e80000100800 */
[----:B--2---:R-:W2:Y:S04]  /*27800*/  LDL.LU R14, [R1+0x388] ;  /* 0x00038800010e7983 */ /* 0x004ea80000300800 */
[----:B------:R-:W2:Y:S04]  /*27810*/  LDL.LU R16, [R1+0x344] ;  /* 0x0003440001107983 */ /* 0x000ea80000300800 */
[----:B------:R-:W2:Y:S04]  /*27820*/  LDL.LU R15, [R1+0x384] ;  /* 0x00038400010f7983 */ /* 0x000ea80000300800 */
[----:B------:R1:W-:Y:S02]  /*27830*/  LDGSTS.E [R6+0x51880], desc[UR22][R4.64], P1 ;  /* 0x5188000004067fae */ /* 0x0003e400089a1016 */
[----:B-1----:R-:W-:Y:S01]  /*27840*/  IMAD.MOV.U32 R4, RZ, RZ, R7 ;  /* 0x000000ffff047224 */ /* 0x002fe200078e0007 */
[----:B----4-:R-:W-:Y:S01]  /*27850*/  IADD3 R9, P3, PT, R9, R135, RZ ;  /* 0x0000008709097210 */ /* 0x010fe20007f7e0ff */
[----:B------:R-:W-:-:S02]  /*27860*/  IMAD.MOV.U32 R5, RZ, RZ, R8 ;  /* 0x000000ffff057224 */ /* 0x000fc400078e0008 */
[----:B------:R-:W4:Y:S04]  /*27870*/  LDL.LU R8, [R1+0x3c8] ;  /* 0x0003c80001087983 */ /* 0x000f280000300800 */
[----:B------:R1:W-:Y:S04]  /*27880*/  LDGSTS.E [R6+0x51c80], desc[UR22][R4.64], P1 ;  /* 0x51c8000004067fae */ /* 0x0003e800089a1016 */
[----:B------:R-:W4:Y:S01]  /*27890*/  LDL.LU R7, [R1+0x408] ;  /* 0x0004080001077983 */ /* 0x000f220000300800 */
[----:B------:R-:W-:-:S03]  /*278a0*/  IADD3 R19, P4, PT, R19, R135, RZ ;  /* 0x0000008713137210 */ /* 0x000fc60007f9e0ff */
[----:B------:R-:W-:Y:S01]  /*278b0*/  STL [R1+0x248], R9 ;  /* 0x0002480901007387 */ /* 0x000fe20000100800 */
[----:B-1----:R-:W-:Y:S01]  /*278c0*/  LOP3.LUT R6, R0, 0x20, RZ, 0x3c, !PT ;  /* 0x0000002000067812 */ /* 0x002fe200078e3cff */
[----:B-----5:R-:W-:Y:S02]  /*278d0*/  IMAD.X R10, R10, 0x1, R134, P3 ;  /* 0x000000010a0a7824 */ /* 0x020fe400018e0686 */
[----:B------:R-:W-:Y:S01]  /*278e0*/  STL [R1+0x288], R19 ;  /* 0x0002881301007387 */ /* 0x000fe20000100800 */
[----:B------:R-:W-:Y:S01]  /*278f0*/  IADD3 R6, PT, PT, R6, UR5, RZ ;  /* 0x0000000506067c10 */ /* 0x000fe2000fffe0ff */
[----:B------:R-:W-:Y:S02]  /*27900*/  IMAD.MOV.U32 R4, RZ, RZ, R9 ;  /* 0x000000ffff047224 */ /* 0x000fe400078e0009 */
[----:B------:R1:W-:Y:S01]  /*27910*/  STL [R1+0x244], R10 ;  /* 0x0002440a01007387 */ /* 0x0003e20000100800 */
[----:B------:R-:W-:Y:S02]  /*27920*/  IMAD.MOV.U32 R5, RZ, RZ, R10 ;  /* 0x000000ffff057224 */ /* 0x000fe400078e000a */
[----:B------:R-:W-:-:S03]  /*27930*/  IMAD.X R20, R20, 0x1, R134, P4 ;  /* 0x0000000114147824 */ /* 0x000fc600020e0686 */
[----:B------:R5:W-:Y:S04]  /*27940*/  LDGSTS.E [R6+0x50100], desc[UR22][R4.64], P1 ;  /* 0x5010000004067fae */ /* 0x000be800089a1016 */
[----:B-1----:R-:W4:Y:S04]  /*27950*/  LDL.LU R10, [R1+0x3c4] ;  /* 0x0003c400010a7983 */ /* 0x002f280000300800 */
[----:B------:R-:W4:Y:S01]  /*27960*/  LDL.LU R9, [R1+0x404] ;  /* 0x0004040001097983 */ /* 0x000f220000300800 */
[----:B-----5:R-:W-:Y:S01]  /*27970*/  IMAD.MOV.U32 R4, RZ, RZ, R19 ;  /* 0x000000ffff047224 */ /* 0x020fe200078e0013 */
[----:B------:R-:W-:-:S02]  /*27980*/  MOV R5, R20 ;  /* 0x0000001400057202 */ /* 0x000fc40000000f00 */
[----:B------:R-:W-:Y:S04]  /*27990*/  STL [R1+0x284], R20 ;  /* 0x0002841401007387 */ /* 0x000fe80000100800 */
[----:B------:R1:W-:Y:S01]  /*279a0*/  LDGSTS.E [R6+0x50500], desc[UR22][R4.64], P1 ;  /* 0x5050000004067fae */ /* 0x0003e200089a1016 */
[-C--:B------:R-:W-:Y:S02]  /*279b0*/  IADD3 R11, P3, PT, R11, R135.reuse, RZ ;  /* 0x000000870b0b7210 */ /* 0x080fe40007f7e0ff */
[----:B------:R-:W-:-:S03]  /*279c0*/  IADD3 R12, P4, PT, R12, R135, RZ ;  /* 0x000000870c0c7210 */ /* 0x000fc60007f9e0ff */
[--C-:B------:R-:W-:Y:S01]  /*279d0*/  IMAD.X R18, R18, 0x1, R134.reuse, P3 ;  /* 0x0000000112127824 */ /* 0x100fe200018e0686 */
[----:B------:R5:W-:Y:S01]  /*279e0*/  STL [R1+0x2c8], R11 ;  /* 0x0002c80b01007387 */ /* 0x000be20000100800 */
[----:B-1----:R-:W-:Y:S02]  /*279f0*/  IMAD.MOV.U32 R4, RZ, RZ, R11 ;  /* 0x000000ffff047224 */ /* 0x002fe400078e000b */
[----:B------:R-:W-:Y:S01]  /*27a00*/  IMAD.X R17, R17, 0x1, R134, P4 ;  /* 0x0000000111117824 */ /* 0x000fe200020e0686 */
[----:B------:R-:W-:Y:S01]  /*27a10*/  STL [R1+0x2c4], R18 ;  /* 0x0002c41201007387 */ /* 0x000fe20000100800 */
[----:B------:R-:W-:-:S03]  /*27a20*/  IMAD.MOV.U32 R5, RZ, RZ, R18 ;  /* 0x000000ffff057224 */ /* 0x000fc600078e0012 */
[----:B------:R1:W-:Y:S04]  /*27a30*/  STL [R1+0x308], R12 ;  /* 0x0003080c01007387 */ /* 0x0003e80000100800 */
[----:B-----5:R-:W5:Y:S04]  /*27a40*/  LDL.LU R11, [R1+0x250] ;  /* 0x00025000010b7983 */ /* 0x020f680000300800 */
[----:B------:R-:W-:Y:S04]  /*27a50*/  STL [R1+0x304], R17 ;  /* 0x0003041101007387 */ /* 0x000fe80000100800 */
[----:B------:R1:W-:Y:S04]  /*27a60*/  LDGSTS.E [R6+0x50900], desc[UR22][R4.64], P1 ;  /* 0x5090000004067fae */ /* 0x0003e800089a1016 */
[----:B------:R-:W5:Y:S01]  /*27a70*/  LDL.LU R19, [R1+0x290] ;  /* 0x0002900001137983 */ /* 0x000f620000300800 */
[----:B-1----:R-:W-:-:S03]  /*27a80*/  MOV R4, R12 ;  /* 0x0000000c00047202 */ /* 0x002fc60000000f00 */
[----:B------:R-:W5:Y:S01]  /*27a90*/  LDL.LU R12, [R1+0x24c] ;  /* 0x00024c00010c7983 */ /* 0x000f620000300800 */
[----:B------:R-:W-:-:S03]  /*27aa0*/  IMAD.MOV.U32 R5, RZ, RZ, R17 ;  /* 0x000000ffff057224 */ /* 0x000fc600078e0011 */
[----:B------:R-:W5:Y:S01]  /*27ab0*/  LDL.LU R20, [R1+0x28c] ;  /* 0x00028c0001147983 */ /* 0x000f620000300800 */
[----:B---3--:R-:W-:-:S03]  /*27ac0*/  IADD3 R13, P3, PT, R13, R135, RZ ;  /* 0x000000870d0d7210 */ /* 0x008fc60007f7e0ff */
[----:B------:R1:W-:Y:S01]  /*27ad0*/  LDGSTS.E [R6+0x50d00], desc[UR22][R4.64], P1 ;  /* 0x50d0000004067fae */ /* 0x0003e200089a1016 */
[----:B--2---:R-:W-:Y:S01]  /*27ae0*/  IADD3 R14, P4, PT, R14, R135, RZ ;  /* 0x000000870e0e7210 */ /* 0x004fe20007f9e0ff */
[--C-:B------:R-:W-:Y:S02]  /*27af0*/  IMAD.X R16, R16, 0x1, R134.reuse, P3 ;  /* 0x0000000110107824 */ /* 0x100fe400018e0686 */
[----:B------:R2:W-:Y:S01]  /*27b00*/  STL [R1+0x348], R13 ;  /* 0x0003480d01007387 */ /* 0x0005e20000100800 */
[----:B-1----:R-:W-:Y:S02]  /*27b10*/  IMAD.MOV.U32 R4, RZ, RZ, R13 ;  /* 0x000000ffff047224 */ /* 0x002fe400078e000d */
[----:B------:R-:W-:Y:S01]  /*27b20*/  IMAD.X R15, R15, 0x1, R134, P4 ;  /* 0x000000010f0f7824 */ /* 0x000fe200020e0686 */
[----:B------:R1:W-:Y:S04]  /*27b30*/  STL [R1+0x344], R16 ;  /* 0x0003441001007387 */ /* 0x0003e80000100800 */
[----:B------:R-:W-:Y:S01]  /*27b40*/  STL [R1+0x388], R14 ;  /* 0x0003880e01007387 */ /* 0x000fe20000100800 */
[----:B------:R-:W-:-:S03]  /*27b50*/  MOV R5, R16 ;  /* 0x0000001000057202 */ /* 0x000fc60000000f00 */
[----:B--2---:R-:W2:Y:S04]  /*27b60*/  LDL.LU R13, [R1+0x2d0] ;  /* 0x0002d000010d7983 */ /* 0x004ea80000300800 */
[----:B------:R-:W-:Y:S04]  /*27b70*/  STL [R1+0x384], R15 ;  /* 0x0003840f01007387 */ /* 0x000fe80000100800 */
[----:B-1----:R-:W3:Y:S04]  /*27b80*/  LDL.LU R16, [R1+0x310] ;  /* 0x0003100001107983 */ /* 0x002ee80000300800 */
[----:B------:R-:W3:Y:S04]  /*27b90*/  LDL.LU R18, [R1+0x2cc] ;  /* 0x0002cc0001127983 */ /* 0x000ee80000300800 */
[----:B------:R-:W3:Y:S01]  /*27ba0*/  LDL.LU R17, [R1+0x30c] ;  /* 0x00030c0001117983 */ /* 0x000ee20000300800 */
[----:B----4-:R-:W-:-:S03]  /*27bb0*/  IADD3 R8, P3, PT, R8, R135, RZ ;  /* 0x0000008708087210 */ /* 0x010fc60007f7e0ff */
[----:B------:R1:W-:Y:S01]  /*27bc0*/  LDGSTS.E [R6+0x51100], desc[UR22][R4.64], P1 ;  /* 0x5110000004067fae */ /* 0x0003e200089a1016 */
[----:B------:R-:W-:-:S03]  /*27bd0*/  IADD3 R7, P4, PT, R7, R135, RZ ;  /* 0x0000008707077210 */ /* 0x000fc60007f9e0ff */
[----:B------:R4:W-:Y:S01]  /*27be0*/  STL [R1+0x3c8], R8 ;  /* 0x0003c80801007387 */ /* 0x0009e20000100800 */
[----:B-1----:R-:W-:Y:S02]  /*27bf0*/  IMAD.MOV.U32 R4, RZ, RZ, R14 ;  /* 0x000000ffff047224 */ /* 0x002fe400078e000e */
[----:B------:R-:W-:-:S05]  /*27c00*/  IMAD.MOV.U32 R5, RZ, RZ, R15 ;  /* 0x000000ffff057224 */ /* 0x000fca00078e000f */
[----:B------:R1:W-:Y:S01]  /*27c10*/  LDGSTS.E [R6+0x51500], desc[UR22][R4.64], P1 ;  /* 0x5150000004067fae */ /* 0x0003e200089a1016 */
[--C-:B------:R-:W-:Y:S02]  /*27c20*/  IMAD.X R10, R10, 0x1, R134.reuse, P3 ;  /* 0x000000010a0a7824 */ /* 0x100fe400018e0686 */
[----:B------:R-:W-:-:S03]  /*27c30*/  IMAD.X R9, R9, 0x1, R134, P4 ;  /* 0x0000000109097824 */ /* 0x000fc600020e0686 */
[----:B------:R-:W-:Y:S01]  /*27c40*/  STL [R1+0x3c4], R10 ;  /* 0x0003c40a01007387 */ /* 0x000fe20000100800 */
[----:B-1----:R-:W-:Y:S01]  /*27c50*/  MOV R4, R8 ;  /* 0x0000000800047202 */ /* 0x002fe20000000f00 */
[----:B------:R-:W-:Y:S02]  /*27c60*/  IMAD.MOV.U32 R5, RZ, RZ, R10 ;  /* 0x000000ffff057224 */ /* 0x000fe400078e000a */
[----:B------:R-:W-:Y:S04]  /*27c70*/  STL [R1+0x408], R7 ;  /* 0x0004080701007387 */ /* 0x000fe80000100800 */
[----:B----4-:R-:W4:Y:S04]  /*27c80*/  LDL.LU R8, [R1+0x350] ;  /* 0x0003500001087983 */ /* 0x010f280000300800 */
[----:B------:R1:W-:Y:S04]  /*27c90*/  STL [R1+0x404], R9 ;  /* 0x0004040901007387 */ /* 0x0003e80000100800 */
[----:B------:R1:W-:Y:S04]  /*27ca0*/  LDGSTS.E [R6+0x51900], desc[UR22][R4.64], P1 ;  /* 0x5190000004067fae */ /* 0x0003e800089a1016 */
[----:B------:R-:W4:Y:S01]  /*27cb0*/  LDL.LU R14, [R1+0x390] ;  /* 0x00039000010e7983 */ /* 0x000f220000300800 */
[----:B-1----:R-:W-:-:S03]  /*27cc0*/  IMAD.MOV.U32 R5, RZ, RZ, R9 ;  /* 0x000000ffff057224 */ /* 0x002fc600078e0009 */
[----:B------:R-:W4:Y:S01]  /*27cd0*/  LDL.LU R9, [R1+0x34c] ;  /* 0x00034c0001097983 */ /* 0x000f220000300800 */
[----:B------:R-:W-:-:S03]  /*27ce0*/  IMAD.MOV.U32 R4, RZ, RZ, R7 ;  /* 0x000000ffff047224 */ /* 0x000fc600078e0007 */
[----:B------:R-:W4:Y:S04]  /*27cf0*/  LDL.LU R15, [R1+0x38c] ;  /* 0x00038c00010f7983 */ /* 0x000f280000300800 */
[----:B------:R-:W4:Y:S04]  /*27d00*/  LDL.LU R10, [R1+0x3d0] ;  /* 0x0003d000010a7983 */ /* 0x000f280000300800 */
[----:B------:R-:W4:Y:S04]  /*27d10*/  LDL.LU R7, [R1+0x410] ;  /* 0x0004100001077983 */ /* 0x000f280000300800 */
[----:B------:R1:W-:Y:S02]  /*27d20*/  LDGSTS.E [R6+0x51d00], desc[UR22][R4.64], P1 ;  /* 0x51d0000004067fae */ /* 0x0003e400089a1016 */
[----:B-1----:R-:W-:-:S04]  /*27d30*/  LOP3.LUT R6, R0, 0x30, RZ, 0x3c, !PT ;  /* 0x0000003000067812 */ /* 0x002fc800078e3cff */
[----:B------:R-:W-:Y:S02]  /*27d40*/  IADD3 R6, PT, PT, R6, UR5, RZ ;  /* 0x0000000506067c10 */ /* 0x000fe4000fffe0ff */
[----:B-----5:R-:W-:-:S05]  /*27d50*/  IADD3 R11, P3, PT, R11, R135, RZ ;  /* 0x000000870b0b7210 */ /* 0x020fca0007f7e0ff */
[----:B------:R-:W-:Y:S01]  /*27d60*/  STL [R1+0x250], R11 ;  /* 0x0002500b01007387 */ /* 0x000fe20000100800 */
[----:B------:R-:W-:Y:S01]  /*27d70*/  IADD3 R19, P4, PT, R19, R135, RZ ;  /* 0x0000008713137210 */ /* 0x000fe20007f9e0ff */
[----:B------:R-:W-:-:S04]  /*27d80*/  IMAD.MOV.U32 R4, RZ, RZ, R11 ;  /* 0x000000ffff047224 */ /* 0x000fc800078e000b */
[----:B------:R-:W-:Y:S01]  /*27d90*/  STL [R1+0x290], R19 ;  /* 0x0002901301007387 */ /* 0x000fe20000100800 */
[----:B------:R-:W-:-:S04]  /*27da0*/  IMAD.X R12, R12, 0x1, R134, P3 ;  /* 0x000000010c0c7824 */ /* 0x000fc800018e0686 */
[----:B------:R-:W-:Y:S01]  /*27db0*/  IMAD.MOV.U32 R5, RZ, RZ, R12 ;  /* 0x000000ffff057224 */ /* 0x000fe200078e000c */
[----:B------:R1:W-:Y:S01]  /*27dc0*/  STL [R1+0x24c], R12 ;  /* 0x00024c0c01007387 */ /* 0x0003e20000100800 */
        /* <DEDUP_REMOVED lines=8> */
[-C--:B--2---:R-:W-:Y:S02]  /*27e50*/  IADD3 R13, P3, PT, R13, R135.reuse, RZ ;  /* 0x000000870d0d7210 */ /* 0x084fe40007f7e0ff */
[----:B---3--:R-:W-:-:S03]  /*27e60*/  IADD3 R16, P4, PT, R16, R135, RZ ;  /* 0x0000008710107210 */ /* 0x008fc60007f9e0ff */
[--C-:B------:R-:W-:Y:S01]  /*27e70*/  IMAD.X R18, R18, 0x1, R134.reuse, P3 ;  /* 0x0000000112127824 */ /* 0x100fe200018e0686 */
[----:B------:R2:W-:Y:S01]  /*27e80*/  STL [R1+0x2d0], R13 ;  /* 0x0002d00d01007387 */ /* 0x0005e20000100800 */
[----:B-1----:R-:W-:Y:S02]  /*27e90*/  IMAD.MOV.U32 R4, RZ, RZ, R13 ;  /* 0x000000ffff047224 */ /* 0x002fe400078e000d */
[----:B------:R-:W-:Y:S01]  /*27ea0*/  IMAD.X R17, R17, 0x1, R134, P4 ;  /* 0x0000000111117824 */ /* 0x000fe200020e0686 */
[----:B------:R-:W-:Y:S01]  /*27eb0*/  STL [R1+0x2cc], R18 ;  /* 0x0002cc1201007387 */ /* 0x000fe20000100800 */
[----:B------:R-:W-:-:S03]  /*27ec0*/  IMAD.MOV.U32 R5, RZ, RZ, R18 ;  /* 0x000000ffff057224 */ /* 0x000fc600078e0012 */
[----:B------:R1:W-:Y:S04]  /*27ed0*/  STL [R1+0x310], R16 ;  /* 0x0003101001007387 */ /* 0x0003e80000100800 */
[----:B--2---:R-:W2:Y:S04]  /*27ee0*/  LDL.LU R13, [R1+0x258] ;  /* 0x00025800010d7983 */ /* 0x004ea80000300800 */
[----:B------:R-:W-:Y:S04]  /*27ef0*/  STL [R1+0x30c], R17 ;  /* 0x00030c1101007387 */ /* 0x000fe80000100800 */
[----:B------:R3:W-:Y:S04]  /*27f00*/  LDGSTS.E [R6+0x50980], desc[UR22][R4.64], P1 ;  /* 0x5098000004067fae */ /* 0x0007e800089a1016 */
[----:B------:R-:W5:Y:S01]  /*27f10*/  LDL.LU R19, [R1+0x298] ;  /* 0x0002980001137983 */ /* 0x000f620000300800 */
[----:B---3--:R-:W-:-:S03]  /*27f20*/  MOV R4, R16 ;  /* 0x0000001000047202 */ /* 0x008fc60000000f00 */
[----:B-1----:R-:W3:Y:S01]  /*27f30*/  LDL.LU R16, [R1+0x254] ;  /* 0x0002540001107983 */ /* 0x002ee20000300800 */
[----:B------:R-:W-:-:S03]  /*27f40*/  IMAD.MOV.U32 R5, RZ, RZ, R17 ;  /* 0x000000ffff057224 */ /* 0x000fc600078e0011 */
[----:B------:R-:W3:Y:S04]  /*27f50*/  LDL.LU R20, [R1+0x294] ;  /* 0x0002940001147983 */ /* 0x000ee80000300800 */
[----:B------:R1:W-:Y:S01]  /*27f60*/  LDGSTS.E [R6+0x50d80], desc[UR22][R4.64], P1 ;  /* 0x50d8000004067fae */ /* 0x0003e200089a1016 */
[----:B----4-:R-:W-:-:S05]  /*27f70*/  IADD3 R8, P3, PT, R8, R135, RZ ;  /* 0x0000008708087210 */ /* 0x010fca0007f7e0ff */
[----:B------:R4:W-:Y:S01]  /*27f80*/  STL [R1+0x350], R8 ;  /* 0x0003500801007387 */ /* 0x0009e20000100800 */
[----:B------:R-:W-:Y:S01]  /*27f90*/  IADD3 R14, P4, PT, R14, R135, RZ ;  /* 0x000000870e0e7210 */ /* 0x000fe20007f9e0ff */
[----:B-1----:R-:W-:Y:S02]  /*27fa0*/  IMAD.MOV.U32 R4, RZ, RZ, R8 ;  /* 0x000000ffff047224 */ /* 0x002fe400078e0008 */
[--C-:B------:R-:W-:Y:S02]  /*27fb0*/  IMAD.X R9, R9, 0x1, R134.reuse, P3 ;  /* 0x0000000109097824 */ /* 0x100fe400018e0686 */
[----:B------:R-:W-:-:S03]  /*27fc0*/  IMAD.X R15, R15, 0x1, R134, P4 ;  /* 0x000000010f0f7824 */ /* 0x000fc600020e0686 */
[----:B------:R1:W-:Y:S01]  /*27fd0*/  STL [R1+0x34c], R9 ;  /* 0x00034c0901007387 */ /* 0x0003e20000100800 */
[----:B------:R-:W-:-:S03]  /*27fe0*/  MOV R5, R9 ;  /* 0x0000000900057202 */ /* 0x000fc60000000f00 */
[----:B------:R1:W-:Y:S01]  /*27ff0*/  STL [R1+0x390], R14 ;  /* 0x0003900e01007387 */ /* 0x0003e20000100800 */
[----:B------:R-:W-:-:S03]  /*28000*/  IADD3 R10, P3, PT, R10, R135, RZ ;  /* 0x000000870a0a7210 */ /* 0x000fc60007f7e0ff */
[----:B----4-:R-:W4:Y:S01]  /*28010*/  LDL.LU R8, [R1+0x2d8] ;  /* 0x0002d80001087983 */ /* 0x010f220000300800 */
[----:B------:R-:W-:-:S03]  /*28020*/  IADD3 R7, P4, PT, R7, R135, RZ ;  /* 0x0000008707077210 */ /* 0x000fc60007f9e0ff */
[----:B------:R1:W-:Y:S04]  /*28030*/  STL [R1+0x38c], R15 ;  /* 0x00038c0f01007387 */ /* 0x0003e80000100800 */
[----:B------:R1:W-:Y:S04]  /*28040*/  LDGSTS.E [R6+0x51180], desc[UR22][R4.64], P1 ;  /* 0x5118000004067fae */ /* 0x0003e800089a1016 */
[----:B-1----:R-:W4:Y:S01]  /*28050*/  LDL.LU R9, [R1+0x318] ;  /* 0x0003180001097983 */ /* 0x002f220000300800 */
[----:B------:R-:W-:-:S03]  /*28060*/  IMAD.MOV.U32 R4, RZ, RZ, R14 ;  /* 0x000000ffff047224 */ /* 0x000fc600078e000e */
[----:B------:R-:W4:Y:S01]  /*28070*/  LDL.LU R14, [R1+0x2d4] ;  /* 0x0002d400010e7983 */ /* 0x000f220000300800 */
[----:B------:R-:W-:-:S03]  /*28080*/  IMAD.MOV.U32 R5, RZ, RZ, R15 ;  /* 0x000000ffff057224 */ /* 0x000fc600078e000f */
[----:B------:R-:W4:Y:S04]  /*28090*/  LDL.LU R15, [R1+0x314] ;  /* 0x00031400010f7983 */ /* 0x000f280000300800 */
[----:B------:R1:W-:Y:S04]  /*280a0*/  STL [R1+0x3d0], R10 ;  /* 0x0003d00a01007387 */ /* 0x0003e80000100800 */
[----:B------:R1:W-:Y:S02]  /*280b0*/  LDGSTS.E [R6+0x51580], desc[UR22][R4.64], P1 ;  /* 0x5158000004067fae */ /* 0x0003e400089a1016 */
[----:B-1----:R-:W-:Y:S01]  /*280c0*/  MOV R4, R10 ;  /* 0x0000000a00047202 */ /* 0x002fe20000000f00 */
[----:B------:R-:W-:-:S02]  /*280d0*/  IMAD.X R12, R12, 0x1, R134, P3 ;  /* 0x000000010c0c7824 */ /* 0x000fc400018e0686 */
[----:B------:R-:W-:-:S03]  /*280e0*/  IMAD.X R11, R11, 0x1, R134, P4 ;  /* 0x000000010b0b7824 */ /* 0x000fc600020e0686 */
[----:B------:R-:W-:Y:S01]  /*280f0*/  STL [R1+0x3cc], R12 ;  /* 0x0003cc0c01007387 */ /* 0x000fe20000100800 */
[----:B------:R-:W-:-:S03]  /*28100*/  IMAD.MOV.U32 R5, RZ, RZ, R12 ;  /* 0x000000ffff057224 */ /* 0x000fc600078e000c */
[----:B------:R-:W-:Y:S04]  /*28110*/  STL [R1+0x410], R7 ;  /* 0x0004100701007387 */ /* 0x000fe80000100800 */
[----:B------:R-:W4:Y:S04]  /*28120*/  LDL.LU R17, [R1+0x358] ;  /* 0x0003580001117983 */ /* 0x000f280000300800 */
[----:B------:R1:W-:Y:S04]  /*28130*/  STL [R1+0x40c], R11 ;  /* 0x00040c0b01007387 */ /* 0x0003e80000100800 */
[----:B------:R-:W4:Y:S04]  /*28140*/  LDL.LU R10, [R1+0x398] ;  /* 0x00039800010a7983 */ /* 0x000f280000300800 */
[----:B------:R1:W-:Y:S04]  /*28150*/  LDGSTS.E [R6+0x51980], desc[UR22][R4.64], P1 ;  /* 0x5198000004067fae */ /* 0x0003e800089a1016 */
[----:B------:R-:W4:Y:S01]  /*28160*/  LDL.LU R18, [R1+0x354] ;  /* 0x0003540001127983 */ /* 0x000f220000300800 */
[----:B-1----:R-:W-:-:S03]  /*28170*/  IMAD.MOV.U32 R5, RZ, RZ, R11 ;  /* 0x000000ffff057224 */ /* 0x002fc600078e000b */
[----:B------:R-:W4:Y:S01]  /*28180*/  LDL.LU R11, [R1+0x394] ;  /* 0x00039400010b7983 */ /* 0x000f220000300800 */
[-C--:B--2---:R-:W-:Y:S01]  /*28190*/  IADD3 R13, P3, PT, R13, R135.reuse, RZ ;  /* 0x000000870d0d7210 */ /* 0x084fe20007f7e0ff */
[----:B------:R-:W-:Y:S02]  /*281a0*/  IMAD.MOV.U32 R4, RZ, RZ, R7 ;  /* 0x000000ffff047224 */ /* 0x000fe400078e0007 */
[----:B------:R-:W2:Y:S04]  /*281b0*/  LDL.LU R7, [R1+0x3d8] ;  /* 0x0003d80001077983 */ /* 0x000ea80000300800 */
[----:B------:R-:W2:Y:S01]  /*281c0*/  LDL.LU R12, [R1+0x418] ;  /* 0x00041800010c7983 */ /* 0x000ea20000300800 */
[----:B-----5:R-:W-:-:S03]  /*281d0*/  IADD3 R19, P4, PT, R19, R135, RZ ;  /* 0x0000008713137210 */ /* 0x020fc60007f9e0ff */
[----:B------:R-:W-:Y:S04]  /*281e0*/  STL [R1+0x258], R13 ;  /* 0x0002580d01007387 */ /* 0x000fe80000100800 */
[----:B------:R1:W-:Y:S01]  /*281f0*/  LDGSTS.E [R6+0x51d80], desc[UR22][R4.64], P1 ;  /* 0x51d8000004067fae */ /* 0x0003e200089a1016 */
[----:B---3--:R-:W-:-:S03]  /*28200*/  IMAD.X R16, R16, 0x1, R134, P3 ;  /* 0x0000000110107824 */ /* 0x008fc600018e0686 */
[----:B------:R-:W-:Y:S04]  /*28210*/  STL [R1+0x298], R19 ;  /* 0x0002981301007387 */ /* 0x000fe80000100800 */
[----:B------:R3:W-:Y:S01]  /*28220*/  STL [R1+0x254], R16 ;  /* 0x0002541001007387 */ /* 0x0007e20000100800 */
[----:B-1----:R-:W-:Y:S02]  /*28230*/  IMAD.MOV.U32 R5, RZ, RZ, R16 ;  /* 0x000000ffff057224 */ /* 0x002fe400078e0010 */
[----:B------:R-:W-:Y:S01]  /*28240*/  IMAD.MOV.U32 R4, RZ, RZ, R13 ;  /* 0x000000ffff047224 */ /* 0x000fe200078e000d */
[----:B---3--:R-:W3:Y:S04]  /*28250*/  LDL.LU R16, [R1+0x3d4] ;  /* 0x0003d40001107983 */ /* 0x008ee80000300800 */
[----:B------:R-:W5:Y:S01]  /*28260*/  LDL.LU R13, [R1+0x414] ;  /* 0x00041400010d7983 */ /* 0x000f620000300800 */
[----:B------:R-:W-:Y:S01]  /*28270*/  LOP3.LUT R6, R0, 0x40, RZ, 0x3c, !PT ;  /* 0x0000004000067812 */ /* 0x000fe200078e3cff */
[----:B------:R-:W-:-:S03]  /*28280*/  IMAD.X R20, R20, 0x1, R134, P4 ;  /* 0x0000000114147824 */ /* 0x000fc600020e0686 */
[----:B------:R-:W-:-:S05]  /*28290*/  IADD3 R6, PT, PT, R6, UR5, RZ ;  /* 0x0000000506067c10 */ /* 0x000fca000fffe0ff */
[----:B------:R1:W-:Y:S04]  /*282a0*/  LDGSTS.E [R6+0x50200], desc[UR22][R4.64], P1 ;  /* 0x5020000004067fae */ /* 0x0003e800089a1016 */
[----:B------:R-:W-:Y:S01]  /*282b0*/  STL [R1+0x294], R20 ;  /* 0x0002941401007387 */ /* 0x000fe20000100800 */
[----:B-1----:R-:W-:Y:S01]  /*282c0*/  IMAD.MOV.U32 R4, RZ, RZ, R19 ;  /* 0x000000ffff047224 */ /* 0x002fe200078e0013 */
[----:B------:R-:W-:Y:S02]  /*282d0*/  MOV R5, R20 ;  /* 0x0000001400057202 */ /* 0x000fe40000000f00 */
[----:B----4-:R-:W-:-:S03]  /*282e0*/  IADD3 R8, P3, PT, R8, R135, RZ ;  /* 0x0000008708087210 */ /* 0x010fc60007f7e0ff */
[----:B------:R1:W-:Y:S04]  /*282f0*/  LDGSTS.E [R6+0x50600], desc[UR22][R4.64], P1 ;  /* 0x5060000004067fae */ /* 0x0003e800089a1016 */
[----:B------:R-:W-:Y:S01]  /*28300*/  STL [R1+0x2d8], R8 ;  /* 0x0002d80801007387 */ /* 0x000fe20000100800 */
[----:B------:R-:W-:Y:S01]  /*28310*/  IADD3 R9, P4, PT, R9, R135, RZ ;  /* 0x0000008709097210 */ /* 0x000fe20007f9e0ff */
[----:B-1----:R-:W-:Y:S02]  /*28320*/  IMAD.MOV.U32 R4, RZ, RZ, R8 ;  /* 0x000000ffff047224 */ /* 0x002fe400078e0008 */
[--C-:B------:R-:W-:Y:S02]  /*28330*/  IMAD.X R14, R14, 0x1, R134.reuse, P3 ;  /* 0x000000010e0e7824 */ /* 0x100fe400018e0686 */
[----:B------:R-:W-:-:S03]  /*28340*/  IMAD.X R15, R15, 0x1, R134, P4 ;  /* 0x000000010f0f7824 */ /* 0x000fc600020e0686 */
[----:B------:R1:W-:Y:S01]  /*28350*/  STL [R1+0x2d4], R14 ;  /* 0x0002d40e01007387 */ /* 0x0003e20000100800 */
[----:B------:R-:W-:-:S03]  /*28360*/  IMAD.MOV.U32 R5, RZ, RZ, R14 ;  /* 0x000000ffff057224 */ /* 0x000fc600078e000e */
[----:B------:R-:W-:Y:S04]  /*28370*/  STL [R1+0x318], R9 ;  /* 0x0003180901007387 */ /* 0x000fe80000100800 */
[----:B------:R4:W-:Y:S04]  /*28380*/  LDGSTS.E [R6+0x50a00], desc[UR22][R4.64], P1 ;  /* 0x50a0000004067fae */ /* 0x0009e800089a1016 */
[----:B-1----:R-:W5:Y:S04]  /*28390*/  LDL.LU R14, [R1+0x260] ;  /* 0x00026000010e7983 */ /* 0x002f680000300800 */
[----:B------:R1:W-:Y:S04]  /*283a0*/  STL [R1+0x314], R15 ;  /* 0x0003140f01007387 */ /* 0x0003e80000100800 */
[----:B------:R-:W5:Y:S01]  /*283b0*/  LDL.LU R8, [R1+0x2a0] ;  /* 0x0002a00001087983 */ /* 0x000f620000300800 */
[----:B----4-:R-:W-:Y:S01]  /*283c0*/  IMAD.MOV.U32 R5, RZ, RZ, R15 ;  /* 0x000000ffff057224 */ /* 0x010fe200078e000f */
[----:B------:R-:W-:-:S02]  /*283d0*/  MOV R4, R9 ;  /* 0x0000000900047202 */ /* 0x000fc40000000f00 */
[----:B-1----:R-:W4:Y:S04]  /*283e0*/  LDL.LU R15, [R1+0x25c] ;  /* 0x00025c00010f7983 */ /* 0x002f280000300800 */
[----:B------:R-:W4:Y:S04]  /*283f0*/  LDL.LU R9, [R1+0x29c] ;  /* 0x00029c0001097983 */ /* 0x000f280000300800 */
[----:B------:R1:W-:Y:S01]  /*28400*/  LDGSTS.E [R6+0x50e00], desc[UR22][R4.64], P1 ;  /* 0x50e0000004067fae */ /* 0x0003e200089a1016 */
[-C--:B------:R-:W-:Y:S02]  /*28410*/  IADD3 R17, P3, PT, R17, R135.reuse, RZ ;  /* 0x0000008711117210 */ /* 0x080fe40007f7e0ff */
[----:B------:R-:W-:-:S03]  /*28420*/  IADD3 R10, P4, PT, R10, R135, RZ ;  /* 0x000000870a0a7210 */ /* 0x000fc60007f9e0ff */
[----:B------:R-:W-:Y:S01]  /*28430*/  STL [R1+0x358], R17 ;  /* 0x0003581101007387 */ /* 0x000fe20000100800 */
[----:B-1----:R-:W-:Y:S02]  /*28440*/  IMAD.MOV.U32 R4, RZ, RZ, R17 ;  /* 0x000000ffff047224 */ /* 0x002fe400078e0011 */
[----:B------:R-:W-:-:S05]  /*28450*/  IMAD.X R18, R18, 0x1, R134, P3 ;  /* 0x0000000112127824 */ /* 0x000fca00018e0686 */
[----:B------:R-:W-:Y:S01]  /*28460*/  STL [R1+0x354], R18 ;  /* 0x0003541201007387 */ /* 0x000fe20000100800 */
[----:B------:R-:W-:Y:S01]  /*28470*/  MOV R5, R18 ;  /* 0x0000001200057202 */ /* 0x000fe20000000f00 */
[----:B------:R-:W-:Y:S02]  /*28480*/  IMAD.X R11, R11, 0x1, R134, P4 ;  /* 0x000000010b0b7824 */ /* 0x000fe400020e0686 */
[----:B------:R-:W-:Y:S04]  /*28490*/  STL [R1+0x398], R10 ;  /* 0x0003980a01007387 */ /* 0x000fe80000100800 */
[----:B------:R1:W-:Y:S04]  /*284a0*/  STL [R1+0x394], R11 ;  /* 0x0003940b01007387 */ /* 0x0003e80000100800 */
[----:B------:R-:W4:Y:S04]  /*284b0*/  LDL.LU R20, [R1+0x2dc] ;  /* 0x0002dc0001147983 */ /* 0x000f280000300800 */
[----:B------:R-:W4:Y:S04]  /*284c0*/  LDL.LU R19, [R1+0x2e0] ;  /* 0x0002e00001137983 */ /* 0x000f280000300800 */
[----:B------:R1:W-:Y:S01]  /*284d0*/  LDGSTS.E [R6+0x51200], desc[UR22][R4.64], P1 ;  /* 0x5120000004067fae */ /* 0x0003e200089a1016 */
[----:B--2---:R-:W-:Y:S01]  /*284e0*/  IADD3 R7, P3, PT, R7, R135, RZ ;  /* 0x0000008707077210 */ /* 0x004fe20007f7e0ff */
[----:B-1----:R-:W-:-:S02]  /*284f0*/  IMAD.MOV.U32 R5, RZ, RZ, R11 ;  /* 0x000000ffff057224 */ /* 0x002fc400078e000b */
[----:B------:R-:W-:Y:S01]  /*28500*/  IMAD.MOV.U32 R4, RZ, RZ, R10 ;  /* 0x000000ffff047224 */ /* 0x000fe200078e000a */
[----:B------:R-:W2:Y:S04]  /*28510*/  LDL.LU R11, [R1+0x31c] ;  /* 0x00031c00010b7983 */ /* 0x000ea80000300800 */
[----:B------:R-:W2:Y:S01]  /*28520*/  LDL.LU R10, [R1+0x320] ;  /* 0x00032000010a7983 */ /* 0x000ea20000300800 */
[----:B------:R-:W-:Y:S01]  /*28530*/  IADD3 R12, P4, PT, R12, R135, RZ ;  /* 0x000000870c0c7210 */ /* 0x000fe20007f9e0ff */
[--C-:B---3--:R-:W-:Y:S02]  /*28540*/  IMAD.X R16, R16, 0x1, R134.reuse, P3 ;  /* 0x0000000110107824 */ /* 0x108fe400018e0686 */
[----:B------:R1:W-:Y:S02]  /*28550*/  STL [R1+0x3d8], R7 ;  /* 0x0003d80701007387 */ /* 0x0003e40000100800 */
[----:B-----5:R-:W-:-:S02]  /*28560*/  IMAD.X R13, R13, 0x1, R134, P4 ;  /* 0x000000010d0d7824 */ /* 0x020fc400020e0686 */
[----:B------:R3:W-:Y:S04]  /*28570*/  LDGSTS.E [R6+0x51600], desc[UR22][R4.64], P1 ;  /* 0x5160000004067fae */ /* 0x0007e800089a1016 */
[----:B------:R5:W-:Y:S04]  /*28580*/  STL [R1+0x3d4], R16 ;  /* 0x0003d41001007387 */ /* 0x000be80000100800 */
[----:B------:R5:W-:Y:S01]  /*28590*/  STL [R1+0x418], R12 ;  /* 0x0004180c01007387 */ /* 0x000be20000100800 */
[----:B---3--:R-:W-:-:S03]  /*285a0*/  MOV R4, R7 ;  /* 0x0000000700047202 */ /* 0x008fc60000000f00 */
[----:B-1----:R-:W3:Y:S01]  /*285b0*/  LDL.LU R7, [R1+0x360] ;  /* 0x0003600001077983 */ /* 0x002ee20000300800 */
[----:B------:R-:W-:-:S03]  /*285c0*/  IMAD.MOV.U32 R5, RZ, RZ, R16 ;  /* 0x000000ffff057224 */ /* 0x000fc600078e0010 */
[----:B------:R1:W-:Y:S04]  /*285d0*/  STL [R1+0x414], R13 ;  /* 0x0004140d01007387 */ /* 0x0003e80000100800 */
[----:B-----5:R-:W5:Y:S04]  /*285e0*/  LDL.LU R16, [R1+0x3a0] ;  /* 0x0003a00001107983 */ /* 0x020f680000300800 */
[----:B------:R-:W5:Y:S04]  /*285f0*/  LDL.LU R17, [R1+0x35c] ;  /* 0x00035c0001117983 */ /* 0x000f680000300800 */
[----:B------:R-:W5:Y:S04]  /*28600*/  LDL.LU R18, [R1+0x39c] ;  /* 0x00039c0001127983 */ /* 0x000f680000300800 */
[----:B------:R1:W-:Y:S02]  /*28610*/  LDGSTS.E [R6+0x51a00], desc[UR22][R4.64], P1 ;  /* 0x51a0000004067fae */ /* 0x0003e400089a1016 */
[----:B-1----:R-:W-:-:S02]  /*28620*/  IMAD.MOV.U32 R4, RZ, RZ, R12 ;  /* 0x000000ffff047224 */ /* 0x002fc400078e000c */
[----:B------:R-:W-:Y:S01]  /*28630*/  IMAD.MOV.U32 R5, RZ, RZ, R13 ;  /* 0x000000ffff057224 */ /* 0x000fe200078e000d */
[----:B------:R-:W5:Y:S04]  /*28640*/  LDL.LU R12, [R1+0x3e0] ;  /* 0x0003e000010c7983 */ /* 0x000f680000300800 */
[----:B------:R-:W5:Y:S04]  /*28650*/  LDL.LU R13, [R1+0x420] ;  /* 0x00042000010d7983 */ /* 0x000f680000300800 */
[----:B------:R1:W-:Y:S01]  /*28660*/  LDGSTS.E [R6+0x51e00], desc[UR22][R4.64], P1 ;  /* 0x51e0000004067fae */ /* 0x0003e200089a1016 */
[----:B------:R-:W-:-:S02]  /*28670*/  IADD3 R14, P3, PT, R14, R135, RZ ;  /* 0x000000870e0e7210 */ /* 0x000fc40007f7e0ff */
[----:B-1----:R-:W-:Y:S02]  /*28680*/  LOP3.LUT R6, R0, 0x50, RZ, 0x3c, !PT ;  /* 0x0000005000067812 */ /* 0x002fe400078e3cff */
[----:B------:R-:W-:Y:S01]  /*28690*/  IADD3 R8, P4, PT, R8, R135, RZ ;  /* 0x0000008708087210 */ /* 0x000fe20007f9e0ff */
[----:B------:R1:W-:Y:S01]  /*286a0*/  STL [R1+0x260], R14 ;  /* 0x0002600e01007387 */ /* 0x0003e20000100800 */
[----:B----4-:R-:W-:-:S03]  /*286b0*/  IMAD.X R15, R15, 0x1, R134, P3 ;  /* 0x000000010f0f7824 */ /* 0x010fc600018e0686 */
[----:B------:R-:W-:Y:S01]  /*286c0*/  STL [R1+0x2a0], R8 ;  /* 0x0002a00801007387 */ /* 0x000fe20000100800 */
[----:B------:R-:W-:Y:S01]  /*286d0*/  IMAD.MOV.U32 R4, RZ, RZ, R14 ;  /* 0x000000ffff047224 */ /* 0x000fe200078e000e */
[----:B------:R-:W-:Y:S02]  /*286e0*/  IADD3 R6, PT, PT, R6, UR5, RZ ;  /* 0x0000000506067c10 */ /* 0x000fe4000fffe0ff */
[----:B------:R4:W-:Y:S01]  /*286f0*/  STL [R1+0x25c], R15 ;  /* 0x00025c0f01007387 */ /* 0x0009e20000100800 */
[----:B------:R-:W-:-:S03]  /*28700*/  IMAD.MOV.U32 R5, RZ, RZ, R15 ;  /* 0x000000ffff057224 */ /* 0x000fc600078e000f */
[----:B-1----:R-:W5:Y:S01]  /*28710*/  LDL.LU R14, [R1+0x3dc] ;  /* 0x0003dc00010e7983 */ /* 0x002f620000300800 */
[----:B------:R-:W-:-:S03]  /*28720*/  IMAD.X R9, R9, 0x1, R134, P4 ;  /* 0x0000000109097824 */ /* 0x000fc600020e0686 */
[----:B------:R1:W-:Y:S04]  /*28730*/  LDGSTS.E [R6+0x50280], desc[UR22][R4.64], P1 ;  /* 0x5028000004067fae */ /* 0x0003e800089a1016 */
[----:B----4-:R-:W4:Y:S01]  /*28740*/  LDL.LU R15, [R1+0x41c] ;  /* 0x00041c00010f7983 */ /* 0x010f220000300800 */
[----:B-1----:R-:W-:Y:S01]  /*28750*/  IMAD.MOV.U32 R4, RZ, RZ, R8 ;  /* 0x000000ffff047224 */ /* 0x002fe200078e0008 */
[----:B------:R-:W-:Y:S02]  /*28760*/  MOV R5, R9 ;  /* 0x0000000900057202 */ /* 0x000fe40000000f00 */
[----:B------:R1:W-:Y:S04]  /*28770*/  STL [R1+0x29c], R9 ;  /* 0x00029c0901007387 */ /* 0x0003e80000100800 */
[----:B------:R1:W-:Y:S04]  /*28780*/  LDGSTS.E [R6+0x50680], desc[UR22][R4.64], P1 ;  /* 0x5068000004067fae */ /* 0x0003e800089a1016 */
[----:B------:R-:W4:Y:S04]  /*28790*/  LDL.LU R8, [R1+0x268] ;  /* 0x0002680001087983 */ /* 0x000f280000300800 */
[----:B-1----:R-:W4:Y:S01]  /*287a0*/  LDL.LU R9, [R1+0x2a8] ;  /* 0x0002a80001097983 */ /* 0x002f220000300800 */
[----:B------:R-:W-:-:S05]  /*287b0*/  IADD3 R19, P3, PT, R19, R135, RZ ;  /* 0x0000008713137210 */ /* 0x000fca0007f7e0ff */
[----:B------:R-:W-:Y:S02]  /*287c0*/  IMAD.X R20, R20, 0x1, R134, P3 ;  /* 0x0000000114147824 */ /* 0x000fe400018e0686 */
[----:B------:R-:W-:Y:S02]  /*287d0*/  IMAD.MOV.U32 R4, RZ, RZ, R19 ;  /* 0x000000ffff047224 */ /* 0x000fe400078e0013 */
[----:B------:R-:W-:Y:S01]  /*287e0*/  IMAD.MOV.U32 R5, RZ, RZ, R20 ;  /* 0x000000ffff057224 */ /* 0x000fe200078e0014 */
[----:B------:R-:W-:Y:S04]  /*287f0*/  STL [R1+0x2e0], R19 ;  /* 0x0002e01301007387 */ /* 0x000fe80000100800 */
[----:B------:R-:W-:Y:S04]  /*28800*/  STL [R1+0x2dc], R20 ;  /* 0x0002dc1401007387 */ /* 0x000fe80000100800 */
[----:B------:R1:W-:Y:S01]  /*28810*/  LDGSTS.E [R6+0x50a80], desc[UR22][R4.64], P1 ;  /* 0x50a8000004067fae */ /* 0x0003e200089a1016 */
[----:B--2---:R-:W-:-:S05]  /*28820*/  IADD3 R10, P4, PT, R10, R135, RZ ;  /* 0x000000870a0a7210 */ /* 0x004fca0007f9e0ff */
[----:B------:R-:W-:Y:S01]  /*28830*/  IMAD.X R11, R11, 0x1, R134, P4 ;  /* 0x000000010b0b7824 */ /* 0x000fe200020e0686 */
[----:B------:R2:W-:Y:S01]  /*28840*/  STL [R1+0x320], R10 ;  /* 0x0003200a01007387 */ /* 0x0005e20000100800 */
[----:B-1----:R-:W-:-:S03]  /*28850*/  MOV R4, R10 ;  /* 0x0000000a00047202 */ /* 0x002fc60000000f00 */
[----:B------:R1:W-:Y:S01]  /*28860*/  STL [R1+0x31c], R11 ;  /* 0x00031c0b01007387 */ /* 0x0003e20000100800 */
[----:B------:R-:W-:-:S03]  /*28870*/  IMAD.MOV.U32 R5, RZ, RZ, R11 ;  /* 0x000000ffff057224 */ /* 0x000fc600078e000b */
[----:B--2---:R-:W2:Y:S04]  /*28880*/  LDL.LU R10, [R1+0x264] ;  /* 0x00026400010a7983 */ /* 0x004ea80000300800 */
[----:B-1----:R-:W2:Y:S01]  /*28890*/  LDL.LU R11, [R1+0x2a4] ;  /* 0x0002a400010b7983 */ /* 0x002ea20000300800 */
[----:B---3--:R-:W-:-:S03]  /*288a0*/  IADD3 R7, P3, PT, R7, R135, RZ ;  /* 0x0000008707077210 */ /* 0x008fc60007f7e0ff */
[----:B------:R1:W-:Y:S01]  /*288b0*/  LDGSTS.E [R6+0x50e80], desc[UR22][R4.64], P1 ;  /* 0x50e8000004067fae */ /* 0x0003e200089a1016 */
[----:B-----5:R-:W-:Y:S01]  /*288c0*/  IADD3 R16, P4, PT, R16, R135, RZ ;  /* 0x0000008710107210 */ /* 0x020fe20007f9e0ff */
[--C-:B------:R-:W-:Y:S02]  /*288d0*/  IMAD.X R17, R17, 0x1, R134.reuse, P3 ;  /* 0x0000000111117824 */ /* 0x100fe400018e0686 */
[----:B------:R-:W-:Y:S01]  /*288e0*/  STL [R1+0x360], R7 ;  /* 0x0003600701007387 */ /* 0x000fe20000100800 */
[----:B-1----:R-:W-:Y:S02]  /*288f0*/  IMAD.MOV.U32 R4, RZ, RZ, R7 ;  /* 0x000000ffff047224 */ /* 0x002fe400078e0007 */
[----:B------:R-:W-:Y:S01]  /*28900*/  IMAD.X R18, R18, 0x1, R134, P4 ;  /* 0x0000000112127824 */ /* 0x000fe200020e0686 */
[----:B------:R1:W-:Y:S01]  /*28910*/  STL [R1+0x35c], R17 ;  /* 0x00035c1101007387 */ /* 0x0003e20000100800 */
[----:B------:R-:W-:-:S03]  /*28920*/  MOV R5, R17 ;  /* 0x0000001100057202 */ /* 0x000fc60000000f00 */
[----:B------:R-:W-:Y:S04]  /*28930*/  STL [R1+0x3a0], R16 ;  /* 0x0003a01001007387 */ /* 0x000fe80000100800 */
[----:B------:R3:W-:Y:S04]  /*28940*/  LDGSTS.E [R6+0x51280], desc[UR22][R4.64], P1 ;  /* 0x5128000004067fae */ /* 0x0007e800089a1016 */
[----:B-1----:R-:W5:Y:S04]  /*28950*/  LDL.LU R17, [R1+0x2e8] ;  /* 0x0002e80001117983 */ /* 0x002f680000300800 */
[----:B------:R1:W-:Y:S04]  /*28960*/  STL [R1+0x39c], R18 ;  /* 0x00039c1201007387 */ /* 0x0003e80000100800 */
[----:B------:R-:W5:Y:S01]  /*28970*/  LDL.LU R7, [R1+0x328] ;  /* 0x0003280001077983 */ /* 0x000f620000300800 */
[----:B---3--:R-:W-:-:S02]  /*28980*/  IMAD.MOV.U32 R5, RZ, RZ, R18 ;  /* 0x000000ffff057224 */ /* 0x008fc400078e0012 */
[----:B------:R-:W-:Y:S01]  /*28990*/  IMAD.MOV.U32 R4, RZ, RZ, R16 ;  /* 0x000000ffff047224 */ /* 0x000fe200078e0010 */
[----:B-1----:R-:W3:Y:S04]  /*289a0*/  LDL.LU R18, [R1+0x2e4] ;  /* 0x0002e40001127983 */ /* 0x002ee80000300800 */
[----:B------:R-:W3:Y:S01]  /*289b0*/  LDL.LU R16, [R1+0x324] ;  /* 0x0003240001107983 */ /* 0x000ee20000300800 */
[-C--:B------:R-:W-:Y:S02]  /*289c0*/  IADD3 R12, P3, PT, R12, R135.reuse, RZ ;  /* 0x000000870c0c7210 */ /* 0x080fe40007f7e0ff */
[----:B------:R-:W-:Y:S01]  /*289d0*/  IADD3 R13, P4, PT, R13, R135, RZ ;  /* 0x000000870d0d7210 */ /* 0x000fe20007f9e0ff */
[----:B------:R1:W-:Y:S04]  /*289e0*/  LDGSTS.E [R6+0x51680], desc[UR22][R4.64], P1 ;  /* 0x5168000004067fae */ /* 0x0003e800089a1016 */
[----:B------:R-:W-:Y:S01]  /*289f0*/  STL [R1+0x3e0], R12 ;  /* 0x0003e00c01007387 */ /* 0x000fe20000100800 */
[----:B-1----:R-:W-:Y:S01]  /*28a00*/  MOV R4, R12 ;  /* 0x0000000c00047202 */ /* 0x002fe20000000f00 */
[----:B------:R-:W-:-:S04]  /*28a10*/  IMAD.X R14, R14, 0x1, R134, P3 ;  /* 0x000000010e0e7824 */ /* 0x000fc800018e0686 */
[----:B------:R-:W-:Y:S01]  /*28a20*/  IMAD.MOV.U32 R5, RZ, RZ, R14 ;  /* 0x000000ffff057224 */ /* 0x000fe200078e000e */
[----:B------:R1:W-:Y:S01]  /*28a30*/  STL [R1+0x3dc], R14 ;  /* 0x0003dc0e01007387 */ /* 0x0003e20000100800 */
[----:B----4-:R-:W-:-:S03]  /*28a40*/  IMAD.X R15, R15, 0x1, R134, P4 ;  /* 0x000000010f0f7824 */ /* 0x010fc600020e0686 */
[----:B------:R-:W-:Y:S04]  /*28a50*/  STL [R1+0x420], R13 ;  /* 0x0004200d01007387 */ /* 0x000fe80000100800 */
[----:B------:R4:W-:Y:S04]  /*28a60*/  LDGSTS.E [R6+0x51a80], desc[UR22][R4.64], P1 ;  /* 0x51a8000004067fae */ /* 0x0009e800089a1016 */
[----:B-1----:R-:W3:Y:S04]  /*28a70*/  LDL.LU R14, [R1+0x368] ;  /* 0x00036800010e7983 */ /* 0x002ee80000300800 */
[----:B------:R1:W-:Y:S04]  /*28a80*/  STL [R1+0x41c], R15 ;  /* 0x00041c0f01007387 */ /* 0x0003e80000100800 */
[----:B------:R-:W3:Y:S01]  /*28a90*/  LDL.LU R12, [R1+0x3a8] ;  /* 0x0003a800010c7983 */ /* 0x000ee20000300800 */
[----:B----4-:R-:W-:Y:S01]  /*28aa0*/  IMAD.MOV.U32 R5, RZ, RZ, R15 ;  /* 0x000000ffff057224 */ /* 0x010fe200078e000f */
[-C--:B------:R-:W-:Y:S01]  /*28ab0*/  IADD3 R8, P3, PT, R8, R135.reuse, RZ ;  /* 0x0000008708087210 */ /* 0x080fe20007f7e0ff */
[----:B------:R-:W-:Y:S01]  /*28ac0*/  IMAD.MOV.U32 R4, RZ, RZ, R13 ;  /* 0x000000ffff047224 */ /* 0x000fe200078e000d */
[----:B-1----:R-:W4:Y:S04]  /*28ad0*/  LDL.LU R15, [R1+0x364] ;  /* 0x00036400010f7983 */ /* 0x002f280000300800 */
[----:B------:R-:W4:Y:S01]  /*28ae0*/  LDL.LU R13, [R1+0x3a4] ;  /* 0x0003a400010d7983 */ /* 0x000f220000300800 */
[----:B------:R-:W-:-:S03]  /*28af0*/  IADD3 R9, P4, PT, R9, R135, RZ ;  /* 0x0000008709097210 */ /* 0x000fc60007f9e0ff */
[----:B------:R1:W-:Y:S04]  /*28b00*/  LDGSTS.E [R6+0x51e80], desc[UR22][R4.64], P1 ;  /* 0x51e8000004067fae */ /* 0x0003e800089a1016 */
[----:B------:R-:W-:Y:S04]  /*28b10*/  STL [R1+0x268], R8 ;  /* 0x0002680801007387 */ /* 0x000fe80000100800 */
[----:B------:R-:W-:Y:S01]  /*28b20*/  STL [R1+0x2a8], R9 ;  /* 0x0002a80901007387 */ /* 0x000fe20000100800 */
[----:B-1----:R-:W-:Y:S01]  /*28b30*/  LOP3.LUT R6, R0, 0x60, RZ, 0x3c, !PT ;  /* 0x0000006000067812 */ /* 0x002fe200078e3cff */
[----:B------:R-:W-:-:S03]  /*28b40*/  IMAD.MOV.U32 R4, RZ, RZ, R8 ;  /* 0x000000ffff047224 */ /* 0x000fc600078e0008 */
[----:B------:R-:W-:Y:S01]  /*28b50*/  IADD3 R6, PT, PT, R6, UR5, RZ ;  /* 0x0000000506067c10 */ /* 0x000fe2000fffe0ff */
[----:B--2---:R-:W-:-:S04]  /*28b60*/  IMAD.X R10, R10, 0x1, R134, P3 ;  /* 0x000000010a0a7824 */ /* 0x004fc800018e0686 */
[----:B------:R-:W-:Y:S01]  /*28b70*/  IMAD.MOV.U32 R5, RZ, RZ, R10 ;  /* 0x000000ffff057224 */ /* 0x000fe200078e000a */
[----:B------:R1:W-:Y:S01]  /*28b80*/  STL [R1+0x264], R10 ;  /* 0x0002640a01007387 */ /* 0x0003e20000100800 */
[----:B------:R-:W-:-:S03]  /*28b90*/  IMAD.X R11, R11, 0x1, R134, P4 ;  /* 0x000000010b0b7824 */ /* 0x000fc600020e0686 */
[----:B------:R2:W-:Y:S04]  /*28ba0*/  LDGSTS.E [R6+0x50300], desc[UR22][R4.64], P1 ;  /* 0x5030000004067fae */ /* 0x0005e800089a1016 */
[----:B-1----:R-:W4:Y:S04]  /*28bb0*/  LDL.LU R10, [R1+0x3e8] ;  /* 0x0003e800010a7983 */ /* 0x002f280000300800 */
[----:B------:R-:W4:Y:S01]  /*28bc0*/  LDL.LU R8, [R1+0x428] ;  /* 0x0004280001087983 */ /* 0x000f220000300800 */
[----:B--2---:R-:W-:-:S03]  /*28bd0*/  MOV R5, R11 ;  /* 0x0000000b00057202 */ /* 0x004fc60000000f00 */
[----:B------:R1:W-:Y:S01]  /*28be0*/  STL [R1+0x2a4], R11 ;  /* 0x0002a40b01007387 */ /* 0x0003e20000100800 */
[----:B------:R-:W-:-:S05]  /*28bf0*/  IMAD.MOV.U32 R4, RZ, RZ, R9 ;  /* 0x000000ffff047224 */ /* 0x000fca00078e0009 */
[----:B------:R2:W-:Y:S04]  /*28c00*/  LDGSTS.E [R6+0x50700], desc[UR22][R4.64], P1 ;  /* 0x5070000004067fae */ /* 0x0005e800089a1016 */
[----:B-1----:R-:W4:Y:S01]  /*28c10*/  LDL.LU R11, [R1+0x3e4] ;  /* 0x0003e400010b7983 */ /* 0x002f220000300800 */
[----:B-----5:R-:W-:-:S03]  /*28c20*/  IADD3 R17, P3, PT, R17, R135, RZ ;  /* 0x0000008711117210 */ /* 0x020fc60007f7e0ff */
[----:B------:R-:W5:Y:S01]  /*28c30*/  LDL.LU R9, [R1+0x424] ;  /* 0x0004240001097983 */ /* 0x000f620000300800 */
[----:B------:R-:W-:Y:S01]  /*28c40*/  IADD3 R7, P4, PT, R7, R135, RZ ;  /* 0x0000008707077210 */ /* 0x000fe20007f9e0ff */
[----:B--2---:R-:W-:Y:S02]  /*28c50*/  IMAD.MOV.U32 R4, RZ, RZ, R17 ;  /* 0x000000ffff047224 */ /* 0x004fe400078e0011 */
[--C-:B---3--:R-:W-:Y:S01]  /*28c60*/  IMAD.X R18, R18, 0x1, R134.reuse, P3 ;  /* 0x0000000112127824 */ /* 0x108fe200018e0686 */
[----:B------:R-:W-:Y:S01]  /*28c70*/  STL [R1+0x2e8], R17 ;  /* 0x0002e81101007387 */ /* 0x000fe20000100800 */
[----:B------:R-:W-:Y:S02]  /*28c80*/  IMAD.X R16, R16, 0x1, R134, P4 ;  /* 0x0000000110107824 */ /* 0x000fe400020e0686 */
[----:B------:R-:W-:Y:S01]  /*28c90*/  IMAD.MOV.U32 R5, RZ, RZ, R18 ;  /* 0x000000ffff057224 */ /* 0x000fe200078e0012 */
[----:B------:R-:W-:Y:S04]  /*28ca0*/  STL [R1+0x2e4], R18 ;  /* 0x0002e41201007387 */ /* 0x000fe80000100800 */
[----:B------:R1:W-:Y:S04]  /*28cb0*/  STL [R1+0x328], R7 ;  /* 0x0003280701007387 */ /* 0x0003e80000100800 */
[----:B------:R2:W-:Y:S04]  /*28cc0*/  LDGSTS.E [R6+0x50b00], desc[UR22][R4.64], P1 ;  /* 0x50b0000004067fae */ /* 0x0005e800089a1016 */
[----:B------:R3:W-:Y:S04]  /*28cd0*/  STL [R1+0x324], R16 ;  /* 0x0003241001007387 */ /* 0x0007e80000100800 */
[----:B------:R-:W5:Y:S01]  /*28ce0*/  LDL.LU R22, [R1+0x26c] ;  /* 0x00026c0001167983 */ /* 0x000f620000300800 */
[----:B--2---:R-:W-:-:S03]  /*28cf0*/  MOV R4, R7 ;  /* 0x0000000700047202 */ /* 0x004fc60000000f00 */
[----:B-1----:R-:W2:Y:S04]  /*28d00*/  LDL.LU R7, [R1+0x270] ;  /* 0x0002700001077983 */ /* 0x002ea80000300800 */
[----:B------:R-:W2:Y:S01]  /*28d10*/  LDL.LU R20, [R1+0x2b0] ;  /* 0x0002b00001147983 */ /* 0x000ea20000300800 */
[----:B------:R-:W-:-:S05]  /*28d20*/  IMAD.MOV.U32 R5, RZ, RZ, R16 ;  /* 0x000000ffff057224 */ /* 0x000fca00078e0010 */
[----:B------:R1:W-:Y:S01]  /*28d30*/  LDGSTS.E [R6+0x50f00], desc[UR22][R4.64], P1 ;  /* 0x50f0000004067fae */ /* 0x0003e200089a1016 */
[-C--:B------:R-:W-:Y:S02]  /*28d40*/  IADD3 R14, P3, PT, R14, R135.reuse, RZ ;  /* 0x000000870e0e7210 */ /* 0x080fe40007f7e0ff */
[----:B------:R-:W-:-:S03]  /*28d50*/  IADD3 R12, P4, PT, R12, R135, RZ ;  /* 0x000000870c0c7210 */ /* 0x000fc60007f9e0ff */
[----:B------:R1:W-:Y:S01]  /*28d60*/  STL [R1+0x368], R14 ;  /* 0x0003680e01007387 */ /* 0x0003e20000100800 */
[--C-:B----4-:R-:W-:Y:S02]  /*28d70*/  IMAD.X R15, R15, 0x1, R134.reuse, P3 ;  /* 0x000000010f0f7824 */ /* 0x110fe400018e0686 */
[----:B------:R-:W-:-:S03]  /*28d80*/  IMAD.X R13, R13, 0x1, R134, P4 ;  /* 0x000000010d0d7824 */ /* 0x000fc600020e0686 */
[----:B------:R-:W-:Y:S04]  /*28d90*/  STL [R1+0x364], R15 ;  /* 0x0003640f01007387 */ /* 0x000fe80000100800 */
[----:B------:R4:W-:Y:S04]  /*28da0*/  STL [R1+0x3a8], R12 ;  /* 0x0003a80c01007387 */ /* 0x0009e80000100800 */
[----:B------:R-:W2:Y:S04]  /*28db0*/  LDL.LU R21, [R1+0x2ac] ;  /* 0x0002ac0001157983 */ /* 0x000ea80000300800 */
[----:B------:R3:W-:Y:S04]  /*28dc0*/  STL [R1+0x3a4], R13 ;  /* 0x0003a40d01007387 */ /* 0x0007e80000100800 */
[----:B------:R-:W2:Y:S04]  /*28dd0*/  LDL.LU R19, [R1+0x2ec] ;  /* 0x0002ec0001137983 */ /* 0x000ea80000300800 */
[----:B------:R-:W2:Y:S01]  /*28de0*/  LDL.LU R18, [R1+0x2f0] ;  /* 0x0002f00001127983 */ /* 0x000ea20000300800 */
[----:B-1----:R-:W-:Y:S01]  /*28df0*/  IMAD.MOV.U32 R4, RZ, RZ, R14 ;  /* 0x000000ffff047224 */ /* 0x002fe200078e000e */
[----:B------:R-:W-:-:S02]  /*28e00*/  MOV R5, R15 ;  /* 0x0000000f00057202 */ /* 0x000fc40000000f00 */
[----:B------:R-:W2:Y:S04]  /*28e10*/  LDL.LU R17, [R1+0x32c] ;  /* 0x00032c0001117983 */ /* 0x000ea80000300800 */
[----:B---3--:R-:W3:Y:S04]  /*28e20*/  LDL.LU R16, [R1+0x330] ;  /* 0x0003300001107983 */ /* 0x008ee80000300800 */
[----:B------:R1:W-:Y:S04]  /*28e30*/  LDGSTS.E [R6+0x51300], desc[UR22][R4.64], P1 ;  /* 0x5130000004067fae */ /* 0x0003e800089a1016 */
[----:B------:R-:W3:Y:S01]  /*28e40*/  LDL.LU R14, [R1+0x370] ;  /* 0x00037000010e7983 */ /* 0x000ee20000300800 */
[----:B-1----:R-:W-:-:S03]  /*28e50*/  IMAD.MOV.U32 R4, RZ, RZ, R12 ;  /* 0x000000ffff047224 */ /* 0x002fc600078e000c */
[----:B----4-:R-:W4:Y:S01]  /*28e60*/  LDL.LU R12, [R1+0x3b0] ;  /* 0x0003b000010c7983 */ /* 0x010f220000300800 */
[----:B------:R-:W-:-:S05]  /*28e70*/  IMAD.MOV.U32 R5, RZ, RZ, R13 ;  /* 0x000000ffff057224 */ /* 0x000fca00078e000d */
[----:B------:R1:W-:Y:S01]  /*28e80*/  LDGSTS.E [R6+0x51700], desc[UR22][R4.64], P1 ;  /* 0x5170000004067fae */ /* 0x0003e200089a1016 */
[-C--:B------:R-:W-:Y:S02]  /*28e90*/  IADD3 R10, P3, PT, R10, R135.reuse, RZ ;  /* 0x000000870a0a7210 */ /* 0x080fe40007f7e0ff */
[----:B------:R-:W-:-:S03]  /*28ea0*/  IADD3 R8, P4, PT, R8, R135, RZ ;  /* 0x0000008708087210 */ /* 0x000fc60007f9e0ff */
[----:B------:R-:W-:Y:S01]  /*28eb0*/  STL [R1+0x3e8], R10 ;  /* 0x0003e80a01007387 */ /* 0x000fe20000100800 */
[----:B------:R-:W-:-:S05]  /*28ec0*/  IMAD.X R11, R11, 0x1, R134, P3 ;  /* 0x000000010b0b7824 */ /* 0x000fca00018e0686 */
[----:B------:R1:W-:Y:S01]  /*28ed0*/  STL [R1+0x3e4], R11 ;  /* 0x0003e40b01007387 */ /* 0x0003e20000100800 */
[----:B-----5:R-:W-:-:S03]  /*28ee0*/  IMAD.X R9, R9, 0x1, R134, P4 ;  /* 0x0000000109097824 */ /* 0x020fc600020e0686 */
[----:B------:R-:W-:Y:S04]  /*28ef0*/  STL [R1+0x428], R8 ;  /* 0x0004280801007387 */ /* 0x000fe80000100800 */
[----:B------:R-:W5:Y:S01]  /*28f00*/  LDL.LU R15, [R1+0x36c] ;  /* 0x00036c00010f7983 */ /* 0x000f620000300800 */
[----:B-1----:R-:W-:Y:S01]  /*28f10*/  MOV R4, R10 ;  /* 0x0000000a00047202 */ /* 0x002fe20000000f00 */
[----:B------:R-:W-:Y:S02]  /*28f20*/  IMAD.MOV.U32 R5, RZ, RZ, R11 ;  /* 0x000000ffff057224 */ /* 0x000fe400078e000b */
[----:B------:R1:W-:Y:S04]  /*28f30*/  STL [R1+0x424], R9 ;  /* 0x0004240901007387 */ /* 0x0003e80000100800 */
[----:B------:R-:W5:Y:S04]  /*28f40*/  LDL.LU R13, [R1+0x3ac] ;  /* 0x0003ac00010d7983 */ /* 0x000f680000300800 */
[----:B------:R-:W5:Y:S04]  /*28f50*/  LDL.LU R11, [R1+0x3ec] ;  /* 0x0003ec00010b7983 */ /* 0x000f680000300800 */
[----:B------:R-:W5:Y:S04]  /*28f60*/  LDL.LU R10, [R1+0x3f0] ;  /* 0x0003f000010a7983 */ /* 0x000f680000300800 */
[----:B------:R1:W-:Y:S02]  /*28f70*/  LDGSTS.E [R6+0x51b00], desc[UR22][R4.64], P1 ;  /* 0x51b0000004067fae */ /* 0x0003e400089a1016 */
[----:B-1----:R-:W-:-:S02]  /*28f80*/  IMAD.MOV.U32 R5, RZ, RZ, R9 ;  /* 0x000000ffff057224 */ /* 0x002fc400078e0009 */
[----:B------:R-:W-:Y:S01]  /*28f90*/  IMAD.MOV.U32 R4, RZ, RZ, R8 ;  /* 0x000000ffff047224 */ /* 0x000fe200078e0008 */
[----:B------:R-:W5:Y:S04]  /*28fa0*/  LDL.LU R9, [R1+0x42c] ;  /* 0x00042c0001097983 */ /* 0x000f680000300800 */
[----:B------:R-:W5:Y:S01]  /*28fb0*/  LDL.LU R8, [R1+0x430] ;  /* 0x0004300001087983 */ /* 0x000f620000300800 */
[-C--:B--2---:R-:W-:Y:S02]  /*28fc0*/  IADD3 R7, P3, PT, R7, R135.reuse, RZ ;  /* 0x0000008707077210 */ /* 0x084fe40007f7e0ff */
[----:B------:R-:W-:Y:S01]  /*28fd0*/  IADD3 R20, P4, PT, R20, R135, RZ ;  /* 0x0000008714147210 */ /* 0x000fe20007f9e0ff */
[----:B------:R1:W-:Y:S02]  /*28fe0*/  LDGSTS.E [R6+0x51f00], desc[UR22][R4.64], P1 ;  /* 0x51f0000004067fae */ /* 0x0003e400089a1016 */
[----:B------:R-:W-:-:S02]  /*28ff0*/  IMAD.X R22, R22, 0x1, R134, P3 ;  /* 0x0000000116167824 */ /* 0x000fc400018e0686 */
[----:B------:R2:W-:Y:S04]  /*29000*/  STL [R1+0x270], R7 ;  /* 0x0002700701007387 */ /* 0x0005e80000100800 */
[----:B------:R2:W-:Y:S04]  /*29010*/  STL [R1+0x2b0], R20 ;  /* 0x0002b01401007387 */ /* 0x0005e80000100800 */
[----:B------:R2:W-:Y:S01]  /*29020*/  STL [R1+0x26c], R22 ;  /* 0x00026c1601007387 */ /* 0x0005e20000100800 */
[----:B-1----:R-:W-:-:S03]  /*29030*/  IMAD.MOV.U32 R4, RZ, RZ, R7 ;  /* 0x000000ffff047224 */ /* 0x002fc600078e0007 */
[----:B--2---:R-:W2:Y:S01]  /*29040*/  LDL R7, [R1+0x434] ;  /* 0x0004340001077983 */ /* 0x004ea20000100800 */
[----:B------:R-:W-:Y:S01]  /*29050*/  LOP3.LUT R6, R0, 0x70, RZ, 0x3c, !PT ;  /* 0x0000007000067812 */ /* 0x000fe200078e3cff */
[----:B------:R-:W-:-:S03]  /*29060*/  IMAD.MOV.U32 R5, RZ, RZ, R22 ;  /* 0x000000ffff057224 */ /* 0x000fc600078e0016 */
[----:B------:R-:W-:-:S05]  /*29070*/  IADD3 R6, PT, PT, R6, UR5, RZ ;  /* 0x0000000506067c10 */ /* 0x000fca000fffe0ff */
[----:B------:R1:W-:Y:S01]  /*29080*/  LDGSTS.E [R6+0x50380], desc[UR22][R4.64], P1 ;  /* 0x5038000004067fae */ /* 0x0003e200089a1016 */
[----:B------:R-:W-:Y:S02]  /*29090*/  IMAD.X R21, R21, 0x1, R134, P4 ;  /* 0x0000000115157824 */ /* 0x000fe400020e0686 */
[----:B-1----:R-:W-:-:S03]  /*290a0*/  IMAD.MOV.U32 R4, RZ, RZ, R20 ;  /* 0x000000ffff047224 */ /* 0x002fc600078e0014 */
[----:B------:R-:W-:-:S05]  /*290b0*/  MOV R5, R21 ;  /* 0x0000001500057202 */ /* 0x000fca0000000f00 */
[----:B------:R1:W-:Y:S01]  /*290c0*/  LDGSTS.E [R6+0x50780], desc[UR22][R4.64], P1 ;  /* 0x5078000004067fae */ /* 0x0003e200089a1016 */
[----:B------:R-:W-:-:S05]  /*290d0*/  IADD3 R18, P3, PT, R18, R135, RZ ;  /* 0x0000008712127210 */ /* 0x000fca0007f7e0ff */
[----:B------:R-:W-:Y:S01]  /*290e0*/  IMAD.X R19, R19, 0x1, R134, P3 ;  /* 0x0000000113137824 */ /* 0x000fe200018e0686 */
[-C--:B---3--:R-:W-:Y:S01]  /*290f0*/  IADD3 R16, P4, PT, R16, R135.reuse, RZ ;  /* 0x0000008710107210 */ /* 0x088fe20007f9e0ff */
[----:B-1----:R-:W-:Y:S02]  /*29100*/  IMAD.MOV.U32 R4, RZ, RZ, R18 ;  /* 0x000000ffff047224 */ /* 0x002fe400078e0012 */
[----:B------:R-:W-:Y:S02]  /*29110*/  IMAD.MOV.U32 R5, RZ, RZ, R19 ;  /* 0x000000ffff057224 */ /* 0x000fe400078e0013 */
[----:B------:R-:W-:Y:S01]  /*29120*/  IMAD.X R17, R17, 0x1, R134, P4 ;  /* 0x0000000111117824 */ /* 0x000fe200020e0686 */
[-C--:B------:R-:W-:Y:S02]  /*29130*/  IADD3 R14, P3, PT, R14, R135.reuse, RZ ;  /* 0x000000870e0e7210 */ /* 0x080fe40007f7e0ff */
[----:B------:R1:W-:Y:S01]  /*29140*/  LDGSTS.E [R6+0x50b80], desc[UR22][R4.64], P1 ;  /* 0x50b8000004067fae */ /* 0x0003e200089a1016 */
[----:B----4-:R-:W-:-:S02]  /*29150*/  IADD3 R12, P4, PT, R12, R135, RZ ;  /* 0x000000870c0c7210 */ /* 0x010fc40007f9e0ff */
[----:B-1----:R-:W-:Y:S01]  /*29160*/  MOV R4, R16 ;  /* 0x0000001000047202 */ /* 0x002fe20000000f00 */
[----:B------:R-:W-:-:S05]  /*29170*/  IMAD.MOV.U32 R5, RZ, RZ, R17 ;  /* 0x000000ffff057224 */ /* 0x000fca00078e0011 */
[----:B------:R1:W-:Y:S04]  /*29180*/  LDGSTS.E [R6+0x50f80], desc[UR22][R4.64], P1 ;  /* 0x50f8000004067fae */ /* 0x0003e800089a1016 */
[----:B------:R3:W-:Y:S01]  /*29190*/  STL [R1+0x2ac], R21 ;  /* 0x0002ac1501007387 */ /* 0x0007e20000100800 */
[----:B-1----:R-:W-:-:S03]  /*291a0*/  IMAD.MOV.U32 R4, RZ, RZ, R14 ;  /* 0x000000ffff047224 */ /* 0x002fc600078e000e */
[----:B------:R3:W-:Y:S04]  /*291b0*/  STL [R1+0x2f0], R18 ;  /* 0x0002f01201007387 */ /* 0x0007e80000100800 */
[----:B------:R3:W-:Y:S04]  /*291c0*/  STL [R1+0x2ec], R19 ;  /* 0x0002ec1301007387 */ /* 0x0007e80000100800 */
[----:B------:R3:W-:Y:S04]  /*291d0*/  STL [R1+0x330], R16 ;  /* 0x0003301001007387 */ /* 0x0007e80000100800 */
[----:B------:R3:W-:Y:S04]  /*291e0*/  STL [R1+0x32c], R17 ;  /* 0x00032c1101007387 */ /* 0x0007e80000100800 */
[----:B------:R3:W-:Y:S01]  /*291f0*/  STL [R1+0x370], R14 ;  /* 0x0003700e01007387 */ /* 0x0007e20000100800 */
[----:B------:R-:W-:-:S04]  /*29200*/  UIADD3 UR13, UPT, UPT, UR13, 0x1, URZ ;  /* 0x000000010d0d7890 */ /* 0x000fc8000fffe0ff */
[----:B------:R-:W-:-:S04]  /*29210*/  UISETP.GT.AND UP1, UPT, UR13, 0x1, UPT ;  /* 0x000000010d00788c */ /* 0x000fc8000bf24270 */
[----:B------:R-:W-:Y:S02]  /*29220*/  USEL UR5, URZ, 0x1, !UP1 ;  /* 0x00000001ff057887 */ /* 0x000fe4000c800000 */
[----:B------:R-:W-:Y:S02]  /*29230*/  USEL UR13, UR13, URZ, !UP1 ;  /* 0x000000ff0d0d7287 */ /* 0x000fe4000c800000 */
[----:B------:R-:W-:Y:S01]  /*29240*/  ULOP3.LUT UR5, UR6, UR5, URZ, 0x3c, !UPT ;  /* 0x0000000506057292 */ /* 0x000fe2000f8e3cff */
[----:B-----5:R-:W-:-:S05]  /*29250*/  IMAD.X R15, R15, 0x1, R134, P3 ;  /* 0x000000010f0f7824 */ /* 0x020fca00018e0686 */
[----:B------:R-:W-:Y:S01]  /*29260*/  MOV R5, R15 ;  /* 0x0000000f00057202 */ /* 0x000fe20000000f00 */
[----:B------:R-:W-:-:S04]  /*29270*/  IMAD.X R13, R13, 0x1, R134, P4 ;  /* 0x000000010d0d7824 */ /* 0x000fc800020e0686 */
[----:B------:R1:W-:Y:S01]  /*29280*/  LDGSTS.E [R6+0x51380], desc[UR22][R4.64], P1 ;  /* 0x5138000004067fae */ /* 0x0003e200089a1016 */
[-C--:B------:R-:W-:Y:S01]  /*29290*/  IADD3 R10, P3, PT, R10, R135.reuse, RZ ;  /* 0x000000870a0a7210 */ /* 0x080fe20007f7e0ff */
[----:B-1----:R-:W-:Y:S02]  /*292a0*/  IMAD.MOV.U32 R4, RZ, RZ, R12 ;  /* 0x000000ffff047224 */ /* 0x002fe400078e000c */
[----:B------:R-:W-:Y:S02]  /*292b0*/  IMAD.MOV.U32 R5, RZ, RZ, R13 ;  /* 0x000000ffff057224 */ /* 0x000fe400078e000d */
[----:B------:R-:W-:Y:S01]  /*292c0*/  IMAD.X R11, R11, 0x1, R134, P3 ;  /* 0x000000010b0b7824 */ /* 0x000fe200018e0686 */
[----:B------:R3:W-:Y:S04]  /*292d0*/  STL [R1+0x36c], R15 ;  /* 0x00036c0f01007387 */ /* 0x0007e80000100800 */
[----:B------:R1:W-:Y:S01]  /*292e0*/  LDGSTS.E [R6+0x51780], desc[UR22][R4.64], P1 ;  /* 0x5178000004067fae */ /* 0x0003e200089a1016 */
[----:B------:R-:W-:-:S03]  /*292f0*/  IADD3 R8, P4, PT, R8, R135, RZ ;  /* 0x0000008708087210 */ /* 0x000fc60007f9e0ff */
[----:B------:R3:W-:Y:S01]  /*29300*/  STL [R1+0x3b0], R12 ;  /* 0x0003b00c01007387 */ /* 0x0007e20000100800 */
[----:B-1----:R-:W-:Y:S01]  /*29310*/  MOV R4, R10 ;  /* 0x0000000a00047202 */ /* 0x002fe20000000f00 */
[----:B------:R-:W-:Y:S02]  /*29320*/  IMAD.MOV.U32 R5, RZ, RZ, R11 ;  /* 0x000000ffff057224 */ /* 0x000fe400078e000b */
[----:B------:R3:W-:Y:S01]  /*29330*/  STL [R1+0x3ac], R13 ;  /* 0x0003ac0d01007387 */ /* 0x0007e20000100800 */
[----:B------:R-:W-:-:S03]  /*29340*/  IMAD.X R9, R9, 0x1, R134, P4 ;  /* 0x0000000109097824 */ /* 0x000fc600020e0686 */
[----:B------:R3:W-:Y:S04]  /*29350*/  STL [R1+0x3f0], R10 ;  /* 0x0003f00a01007387 */ /* 0x0007e80000100800 */
[----:B------:R3:W-:Y:S04]  /*29360*/  STL [R1+0x3ec], R11 ;  /* 0x0003ec0b01007387 */ /* 0x0007e80000100800 */
[----:B------:R1:W-:Y:S04]  /*29370*/  LDGSTS.E [R6+0x51b80], desc[UR22][R4.64], P1 ;  /* 0x51b8000004067fae */ /* 0x0003e800089a1016 */
[----:B------:R3:W-:Y:S04]  /*29380*/  STL [R1+0x430], R8 ;  /* 0x0004300801007387 */ /* 0x0007e80000100800 */
[----:B------:R3:W-:Y:S01]  /*29390*/  STL [R1+0x42c], R9 ;  /* 0x00042c0901007387 */ /* 0x0007e20000100800 */
[----:B-1----:R-:W-:-:S02]  /*293a0*/  IMAD.MOV.U32 R4, RZ, RZ, R8 ;  /* 0x000000ffff047224 */ /* 0x002fc400078e0008 */
[----:B------:R-:W-:-:S05]  /*293b0*/  IMAD.MOV.U32 R5, RZ, RZ, R9 ;  /* 0x000000ffff057224 */ /* 0x000fca00078e0009 */
[----:B------:R1:W-:Y:S01]  /*293c0*/  LDGSTS.E [R6+0x51f80], desc[UR22][R4.64], P1 ;  /* 0x51f8000004067fae */ /* 0x0003e200089a1016 */
[----:B--2---:R-:W-:-:S03]  /*293d0*/  ISETP.NE.U32.AND P1, PT, R250, R7, PT ;  /* 0x00000007fa00720c */ /* 0x004fc60003f25070 */
[----:B------:R-:W0:Y:S01]  /*293e0*/  LDGDEPBAR ;  /* 0x00000000000079af */ /* 0x000e220000000000 */
[----:B------:R-:W-:Y:S01]  /*293f0*/  VIADD R250, R250, 0x1 ;  /* 0x00000001fafa7836 */ /* 0x000fe20000000000 */
[----:B-1----:R-:W-:-:S08]  /*29400*/  MOV R4, UR6 ;  /* 0x0000000600047c02 */ /* 0x002fd00008000f00 */
[----:B---3--:R-:W-:Y:S05]  /*29410*/  @P1 BRA `(.L_x_11) ;  /* 0xffffff74008c1947 */ /* 0x008fea000383ffff */
.L_x_8:
[----:B------:R-:W2:Y:S01]  /*29420*/  LDL.LU R8, [R1+0x4d8] ;  /* 0x0004d80001087983 */ /* 0x000ea20000300800 */
[----:B------:R-:W2:Y:S03]  /*29430*/  LDCU.128 UR12, c[0x0][0x390] ;  /* 0x00007200ff0c77ac */ /* 0x000ea60008000c00 */
[----:B------:R-:W3:Y:S01]  /*29440*/  LDL.LU R7, [R1+0x4e4] ;  /* 0x0004e40001077983 */ /* 0x000ee20000300800 */
[----:B------:R-:W1:Y:S03]  /*29450*/  LDCU UR7, c[0x0][0x3b8] ;  /* 0x00007700ff0777ac */ /* 0x000e660008000800 */
[----:B------:R-:W4:Y:S01]  /*29460*/  LDL.LU R6, [R1+0x4e0] ;  /* 0x0004e00001067983 */ /* 0x000f220000300800 */
[----:B------:R-:W5:Y:S01]  /*29470*/  LDCU UR5, c[0x0][0x3b4] ;  /* 0x00007680ff0577ac */ /* 0x000f620008000800 */
[----:B-1----:R-:W-:Y:S01]  /*29480*/  IMAD R5, R3, UR7, RZ ;  /* 0x0000000703057c24 */ /* 0x002fe2000f8e02ff */
[C---:B--2---:R-:W-:Y:S01]  /*29490*/  ISETP.GE.AND P0, PT, R8.reuse, UR14, PT ;  /* 0x0000000e08007c0c */ /* 0x044fe2000bf06270 */
[----:B-----5:R-:W-:-:S03]  /*294a0*/  IMAD R0, R8, UR5, RZ ;  /* 0x0000000508007c24 */ /* 0x020fc6000f8e02ff */
[----:B---3--:R-:W-:Y:S01]  /*294b0*/  ISETP.LT.AND P1, PT, R7, UR15, !P0 ;  /* 0x0000000f07007c0c */ /* 0x008fe2000c721270 */
[----:B------:R-:W-:Y:S01]  /*294c0*/  VIADD R7, R5, UR7 ;  /* 0x0000000705077c36 */ /* 0x000fe20008000000 */
[----:B------:R-:W-:Y:S02]  /*294d0*/  ISETP.LT.AND P3, PT, R3, UR15, !P0 ;  /* 0x0000000f03007c0c */ /* 0x000fe4000c761270 */
[----:B----4-:R-:W-:Y:S01]  /*294e0*/  ISETP.LT.AND P4, PT, R6, UR15, !P0 ;  /* 0x0000000f06007c0c */ /* 0x010fe2000c781270 */
[----:B------:R-:W-:Y:S01]  /*294f0*/  VIADD R3, R7, UR7 ;  /* 0x0000000707037c36 */ /* 0x000fe20008000000 */
[----:B------:R-:W-:-:S03]  /*29500*/  LEA R2, P6, R0, UR12, 0x2 ;  /* 0x0000000c00027c11 */ /* 0x000fc6000f8c10ff */
[----:B------:R-:W-:Y:S01]  /*29510*/  VIADD R9, R3, UR7 ;  /* 0x0000000703097c36 */ /* 0x000fe20008000000 */
[----:B------:R-:W-:Y:S09]  /*29520*/  @!P5 BRA `(.L_x_12) ;  /* 0x000000000010d947 */ /* 0x000ff20003800000 */
[----:B------:R-:W-:-:S06]  /*29530*/  USHF.L.U32 UR6, UR6, 0x1f, URZ ;  /* 0x0000001f06067899 */ /* 0x000fcc00080006ff */
[----:B------:R-:W-:-:S04]  /*29540*/  IMAD.U32 R4, RZ, RZ, UR6 ;  /* 0x00000006ff047e24 */ /* 0x000fc8000f8e00ff */
[----:B------:R-:W1:Y:S02]  /*29550*/  SYNCS.PHASECHK.TRANS64.TRYWAIT P5, [UR4], R4 ;  /* 0x00000004ff0075a7 */ /* 0x000e6400080a1104 */
[----:B-1----:R-:W-:Y:S05]  /*29560*/  @!P5 BRA `(.L_x_13) ;  /* 0x0000001800b4d947 */ /* 0x002fea0003800000 */
.L_x_12:
[----:B------:R-:W2:Y:S01]  /*29570*/  LDL.LU R102, [R1+0x5d8] ;  /* 0x0005d80001667983 */ /* 0x000ea20000300800 */
[----:B------:R-:W-:-:S04]  /*29580*/  DEPBAR.LE SB0, 0x0 ;  /* 0x000080000000791a */ /* 0x000fc80000000000 */
[----:B------:R-:W3:Y:S04]  /*29590*/  LDL.LU R100, [R1+0x5d4] ;  /* 0x0005d40001647983 */ /* 0x000ee80000300800 */
[----:B------:R-:W4:Y:S04]  /*295a0*/  LDL.LU R113, [R1+0x5d0] ;  /* 0x0005d00001717983 */ /* 0x000f280000300800 */
[----:B------:R-:W5:Y:S04]  /*295b0*/  LDL.LU R112, [R1+0x5cc] ;  /* 0x0005cc0001707983 */ /* 0x000f680000300800 */
[----:B------:R-:W5:Y:S04]  /*295c0*/  LDL.LU R111, [R1+0x5c8] ;  /* 0x0005c800016f7983 */ /* 0x000f680000300800 */
[----:B------:R-:W5:Y:S04]  /*295d0*/  LDL.LU R110, [R1+0x5c4] ;  /* 0x0005c400016e7983 */ /* 0x000f680000300800 */
[----:B------:R-:W5:Y:S04]  /*295e0*/  LDL.LU R109, [R1+0x5c0] ;  /* 0x0005c000016d7983 */ /* 0x000f680000300800 */
[----:B------:R-:W5:Y:S04]  /*295f0*/  LDL.LU R108, [R1+0x5bc] ;  /* 0x0005bc00016c7983 */ /* 0x000f680000300800 */
[----:B------:R-:W5:Y:S04]  /*29600*/  LDL.LU R107, [R1+0x5b8] ;  /* 0x0005b800016b7983 */ /* 0x000f680000300800 */
[----:B------:R-:W5:Y:S04]  /*29610*/  LDL.LU R106, [R1+0x5b4] ;  /* 0x0005b400016a7983 */ /* 0x000f680000300800 */
[----:B------:R-:W5:Y:S04]  /*29620*/  LDL.LU R105, [R1+0x5b0] ;  /* 0x0005b00001697983 */ /* 0x000f680000300800 */
[----:B------:R-:W5:Y:S01]  /*29630*/  LDL.LU R104, [R1+0x5ac] ;  /* 0x0005ac0001687983 */ /* 0x000f620000300800 */
[----:B------:R-:W-:-:S02]  /*29640*/  IADD3 R11, PT, PT, R9, UR7, RZ ;  /* 0x00000007090b7c10 */ /* 0x000fc4000fffe0ff */
[----:B------:R-:W-:Y:S01]  /*29650*/  LEA.HI.X.SX32 R0, R0, UR13, 0x2, P6 ;  /* 0x0000000d00007c11 */ /* 0x000fe2000b0f16ff */
[----:B------:R-:W-:Y:S01]  /*29660*/  BAR.SYNC.DEFER_BLOCKING 0x0 ;  /* 0x0000000000007b1d */ /* 0x000fe20000010000 */
[-C--:B------:R-:W-:Y:S01]  /*29670*/  LEA R70, P6, R5, R2.reuse, 0x2 ;  /* 0x0000000205467211 */ /* 0x080fe200078c10ff */
[----:B------:R-:W-:Y:S01]  /*29680*/  VIADD R79, R11, UR7 ;  /* 0x000000070b4f7c36 */ /* 0x000fe20008000000 */
[----:B------:R-:W-:Y:S02]  /*29690*/  LEA R68, P5, R7, R2, 0x2 ;  /* 0x0000000207447211 */ /* 0x000fe400078a10ff */
[----:B------:R-:W-:Y:S01]  /*296a0*/  LEA.HI.X.SX32 R71, R5, R0, 0x2, P6 ;  /* 0x0000000005477211 */ /* 0x000fe200030f16ff */
[----:B------:R-:W-:Y:S01]  /*296b0*/  VIADD R81, R79, UR7 ;  /* 0x000000074f517c36 */ /* 0x000fe20008000000 */
[----:B------:R-:W-:Y:S01]  /*296c0*/  LEA R72, P6, R3, R2, 0x2 ;  /* 0x0000000203487211 */ /* 0x000fe200078c10ff */
[----:B------:R-:W5:Y:S01]  /*296d0*/  LDL.LU R103, [R1+0x5a8] ;  /* 0x0005a80001677983 */ /* 0x000f620000300800 */
[-C--:B------:R-:W-:Y:S01]  /*296e0*/  LEA.HI.X.SX32 R69, R7, R0.reuse, 0x2, P5 ;  /* 0x0000000007457211 */ /* 0x080fe200028f16ff */
[----:B------:R-:W-:Y:S01]  /*296f0*/  VIADD R83, R81, UR7 ;  /* 0x0000000751537c36 */ /* 0x000fe20008000000 */
[----:B------:R-:W-:-:S02]  /*29700*/  LEA.HI.X.SX32 R73, R3, R0, 0x2, P6 ;  /* 0x0000000003497211 */ /* 0x000fc400030f16ff */
[-C--:B------:R-:W-:Y:S01]  /*29710*/  LEA R74, P5, R9, R2.reuse, 0x2 ;  /* 0x00000002094a7211 */ /* 0x080fe200078a10ff */
[----:B------:R-:W-:Y:S01]  /*29720*/  VIADD R3, R83, UR7 ;  /* 0x0000000753037c36 */ /* 0x000fe20008000000 */
[----:B------:R-:W-:Y:S02]  /*29730*/  LEA R76, P6, R11, R2, 0x2 ;  /* 0x000000020b4c7211 */ /* 0x000fe400078c10ff */
[----:B------:R-:W-:Y:S02]  /*29740*/  LEA.HI.X.SX32 R75, R9, R0, 0x2, P5 ;  /* 0x00000000094b7211 */ /* 0x000fe400028f16ff */
[----:B------:R-:W-:Y:S02]  /*29750*/  IADD3 R87, PT, PT, R3, UR7, RZ ;  /* 0x0000000703577c10 */ /* 0x000fe4000fffe0ff */
[----:B------:R-:W-:Y:S02]  /*29760*/  LEA R80, P5, R81, R2, 0x2 ;  /* 0x0000000251507211 */ /* 0x000fe400078a10ff */
[-C--:B------:R-:W-:Y:S01]  /*29770*/  LEA.HI.X.SX32 R77, R11, R0.reuse, 0x2, P6 ;  /* 0x000000000b4d7211 */ /* 0x080fe200030f16ff */
[----:B------:R-:W1:Y:S02]  /*29780*/  @!P2 SYNCS.CCTL.IV [UR9+0x80000] ;  /* 0x08000000ff00a9b1 */ /* 0x000e640008000009 */
[----:B-1----:R-:W-:Y:S01]  /*29790*/  BAR.SYNC.DEFER_BLOCKING 0x0 ;  /* 0x0000000000007b1d */ /* 0x002fe20000010000 */
[----:B------:R-:W-:Y:S01]  /*297a0*/  VIADD R89, R87, UR7 ;  /* 0x0000000757597c36 */ /* 0x000fe20008000000 */
[----:B------:R-:W-:-:S02]  /*297b0*/  LEA.HI.X.SX32 R81, R81, R0, 0x2, P5 ;  /* 0x0000000051517211 */ /* 0x000fc400028f16ff */
[----:B------:R-:W-:Y:S01]  /*297c0*/  LEA R84, P5, R3, R2, 0x2 ;  /* 0x0000000203547211 */ /* 0x000fe200078a10ff */
[----:B------:R-:W-:-:S03]  /*297d0*/  VIADD R91, R89, UR7 ;  /* 0x00000007595b7c36 */ /* 0x000fc60008000000 */
[----:B------:R-:W-:Y:S01]  /*297e0*/  LEA.HI.X.SX32 R85, R3, R0, 0x2, P5 ;  /* 0x0000000003557211 */ /* 0x000fe200028f16ff */
[----:B------:R-:W-:Y:S01]  /*297f0*/  VIADD R93, R91, UR7 ;  /* 0x000000075b5d7c36 */ /* 0x000fe20008000000 */
[----:B------:R-:W1:Y:S01]  /*29800*/  LDTM.x64 R4, tmem[UR11] ;  /* 0x0000000b000479ee */ /* 0x000e620008340000 */
[----:B------:R-:W-:Y:S02]  /*29810*/  LEA R88, P5, R89, R2, 0x2 ;  /* 0x0000000259587211 */ /* 0x000fe400078a10ff */
[----:B------:R-:W-:Y:S02]  /*29820*/  VIADD R3, R93, UR7 ;  /* 0x000000075d037c36 */ /* 0x000fe40008000000 */
[----:B------:R-:W-:Y:S02]  /*29830*/  LEA.HI.X.SX32 R89, R89, R0, 0x2, P5 ;  /* 0x0000000059597211 */ /* 0x000fe400028f16ff */
[----:B------:R-:W-:Y:S02]  /*29840*/  LEA R92, P5, R93, R2, 0x2 ;  /* 0x000000025d5c7211 */ /* 0x000fe400078a10ff */
[----:B------:R-:W-:-:S02]  /*29850*/  IADD3 R97, PT, PT, R3, UR7, RZ ;  /* 0x0000000703617c10 */ /* 0x000fc4000fffe0ff */
[----:B------:R-:W-:Y:S02]  /*29860*/  LEA R94, P6, R3, R2, 0x2 ;  /* 0x00000002035e7211 */ /* 0x000fe400078c10ff */
[----:B------:R-:W-:Y:S01]  /*29870*/  LEA.HI.X.SX32 R93, R93, R0, 0x2, P5 ;  /* 0x000000005d5d7211 */ /* 0x000fe200028f16ff */
[----:B------:R-:W1:Y:S01]  /*29880*/  @!P2 SYNCS.CCTL.IV [UR9+0x80008] ;  /* 0x08000800ff00a9b1 */ /* 0x000e620008000009 */
[----:B------:R-:W-:Y:S01]  /*29890*/  LEA R78, P2, R79, R2, 0x2 ;  /* 0x000000024f4e7211 */ /* 0x000fe200078410ff */
[----:B------:R-:W-:Y:S01]  /*298a0*/  VIADD R101, R97, UR7 ;  /* 0x0000000761657c36 */ /* 0x000fe20008000000 */
[-C--:B------:R-:W-:Y:S01]  /*298b0*/  LEA.HI.X.SX32 R95, R3, R0.reuse, 0x2, P6 ;  /* 0x00000000035f7211 */ /* 0x080fe200030f16ff */
[----:B------:R-:W-:Y:S01]  /*298c0*/  NOP ;  /* 0x0000000000007918 */ /* 0x000fe20000000000 */
[----:B------:R-:W-:Y:S02]  /*298d0*/  LEA.HI.X.SX32 R79, R79, R0, 0x2, P2 ;  /* 0x000000004f4f7211 */ /* 0x000fe400010f16ff */
[----:B------:R-:W-:-:S02]  /*298e0*/  LEA R82, P2, R83, R2, 0x2 ;  /* 0x0000000253527211 */ /* 0x000fc400078410ff */
[----:B------:R-:W-:Y:S02]  /*298f0*/  LEA R98, P5, R101, R2, 0x2 ;  /* 0x0000000265627211 */ /* 0x000fe400078a10ff */
[----:B------:R-:W-:Y:S02]  /*29900*/  LEA.HI.X.SX32 R83, R83, R0, 0x2, P2 ;  /* 0x0000000053537211 */ /* 0x000fe400010f16ff */
[----:B------:R-:W-:-:S04]  /*29910*/  LEA R86, P2, R87, R2, 0x2 ;  /* 0x0000000257567211 */ /* 0x000fc800078410ff */
[----:B------:R-:W-:Y:S02]  /*29920*/  LEA.HI.X.SX32 R87, R87, R0, 0x2, P2 ;  /* 0x0000000057577211 */ /* 0x000fe400010f16ff */
[----:B------:R-:W-:-:S04]  /*29930*/  LEA R90, P2, R91, R2, 0x2 ;  /* 0x000000025b5a7211 */ /* 0x000fc800078410ff */
[----:B------:R-:W-:Y:S02]  /*29940*/  LEA.HI.X.SX32 R91, R91, R0, 0x2, P2 ;  /* 0x000000005b5b7211 */ /* 0x000fe400010f16ff */
[----:B------:R-:W-:-:S04]  /*29950*/  LEA R96, P2, R97, R2, 0x2 ;  /* 0x0000000261607211 */ /* 0x000fc800078410ff */
[-C--:B------:R-:W-:Y:S01]  /*29960*/  LEA.HI.X.SX32 R97, R97, R0.reuse, 0x2, P2 ;  /* 0x0000000061617211 */ /* 0x080fe200010f16ff */
[----:B-1----:R1:W-:Y:S01]  /*29970*/  @P3 STG.E desc[UR22][R70.64], R4 ;  /* 0x0000000446003986 */ /* 0x0023e2000c101916 */
[----:B------:R-:W-:-:S03]  /*29980*/  LEA.HI.X.SX32 R99, R101, R0, 0x2, P5 ;  /* 0x0000000065637211 */ /* 0x000fc600028f16ff */
[----:B------:R1:W-:Y:S04]  /*29990*/  @P1 STG.E desc[UR22][R68.64], R5 ;  /* 0x0000000544001986 */ /* 0x0003e8000c101916 */
[----:B------:R-:W-:Y:S01]  /*299a0*/  @P4 STG.E desc[UR22][R72.64], R6 ;  /* 0x0000000648004986 */ /* 0x000fe2000c101916 */
[----:B--2---:R-:W-:-:S03]  /*299b0*/  ISETP.LT.AND P6, PT, R102, UR15, !P0 ;  /* 0x0000000f66007c0c */ /* 0x004fc6000c7c1270 */
[----:B------:R-:W2:Y:S01]  /*299c0*/  LDL.LU R102, [R1+0x5a4] ;  /* 0x0005a40001667983 */ /* 0x000ea20000300800 */
[----:B---3--:R-:W-:-:S03]  /*299d0*/  ISETP.LT.AND P2, PT, R100, UR15, !P0 ;  /* 0x0000000f64007c0c */ /* 0x008fc6000c741270 */
[----:B------:R-:W3:Y:S04]  /*299e0*/  LDL.LU R100, [R1+0x5a0] ;  /* 0x0005a00001647983 */ /* 0x000ee80000300800 */
[----:B------:R-:W3:Y:S01]  /*299f0*/  LDL.LU R3, [R1+0x59c] ;  /* 0x00059c0001037983 */ /* 0x000ee20000300800 */
[----:B----4-:R-:W-:Y:S02]  /*29a00*/  ISETP.LT.AND P5, PT, R113, UR15, !P0 ;  /* 0x0000000f71007c0c */ /* 0x010fe4000c7a1270 */
[----:B-----5:R-:W-:Y:S01]  /*29a10*/  ISETP.LT.AND P3, PT, R112, UR15, !P0 ;  /* 0x0000000f70007c0c */ /* 0x020fe2000c761270 */
[----:B------:R-:W-:Y:S01]  /*29a20*/  @P6 STG.E desc[UR22][R74.64], R7 ;  /* 0x000000074a006986 */ /* 0x000fe2000c101916 */
[----:B------:R-:W-:-:S03]  /*29a30*/  ISETP.LT.AND P1, PT, R111, UR15, !P0 ;  /* 0x0000000f6f007c0c */ /* 0x000fc6000c721270 */
[----:B------:R-:W-:Y:S01]  /*29a40*/  @P2 STG.E desc[UR22][R76.64], R8 ;  /* 0x000000084c002986 */ /* 0x000fe2000c101916 */
[----:B------:R-:W-:-:S03]  /*29a50*/  ISETP.LT.AND P4, PT, R110, UR15, !P0 ;  /* 0x0000000f6e007c0c */ /* 0x000fc6000c781270 */
[----:B-1----:R-:W4:Y:S01]  /*29a60*/  LDL.LU R71, [R1+0x598] ;  /* 0x0005980001477983 */ /* 0x002f220000300800 */
[----:B------:R-:W-:-:S03]  /*29a70*/  ISETP.LT.AND P6, PT, R109, UR15, !P0 ;  /* 0x0000000f6d007c0c */ /* 0x000fc6000c7c1270 */
[----:B------:R-:W5:Y:S01]  /*29a80*/  LDL.LU R70, [R1+0x594] ;  /* 0x0005940001467983 */ /* 0x000f620000300800 */
[----:B------:R-:W-:-:S03]  /*29a90*/  ISETP.LT.AND P2, PT, R108, UR15, !P0 ;  /* 0x0000000f6c007c0c */ /* 0x000fc6000c741270 */
[----:B------:R-:W-:Y:S01]  /*29aa0*/  @P5 STG.E desc[UR22][R78.64], R9 ;  /* 0x000000094e005986 */ /* 0x000fe2000c101916 */
[----:B------:R-:W-:-:S03]  /*29ab0*/  ISETP.LT.AND P5, PT, R107, UR15, !P0 ;  /* 0x0000000f6b007c0c */ /* 0x000fc6000c7a1270 */
[----:B------:R-:W-:Y:S01]  /*29ac0*/  @P3 STG.E desc[UR22][R80.64], R10 ;  /* 0x0000000a50003986 */ /* 0x000fe2000c101916 */
[----:B------:R-:W-:-:S03]  /*29ad0*/  ISETP.LT.AND P3, PT, R106, UR15, !P0 ;  /* 0x0000000f6a007c0c */ /* 0x000fc6000c761270 */
[----:B------:R-:W-:Y:S01]  /*29ae0*/  @P1 STG.E desc[UR22][R82.64], R11 ;  /* 0x0000000b52001986 */ /* 0x000fe2000c101916 */
[----:B------:R-:W-:-:S03]  /*29af0*/  ISETP.LT.AND P1, PT, R105, UR15, !P0 ;  /* 0x0000000f69007c0c */ /* 0x000fc6000c721270 */
[----:B------:R-:W-:Y:S01]  /*29b00*/  @P4 STG.E desc[UR22][R84.64], R12 ;  /* 0x0000000c54004986 */ /* 0x000fe2000c101916 */
[----:B------:R-:W-:-:S03]  /*29b10*/  ISETP.LT.AND P4, PT, R104, UR15, !P0 ;  /* 0x0000000f68007c0c */ /* 0x000fc6000c781270 */
[----:B------:R-:W5:Y:S04]  /*29b20*/  LDL.LU R69, [R1+0x590] ;  /* 0x0005900001457983 */ /* 0x000f680000300800 */
[----:B------:R-:W-:Y:S04]  /*29b30*/  @P6 STG.E desc[UR22][R86.64], R13 ;  /* 0x0000000d56006986 */ /* 0x000fe8000c101916 */
[----:B------:R-:W5:Y:S04]  /*29b40*/  LDL.LU R68, [R1+0x58c] ;  /* 0x00058c0001447983 */ /* 0x000f680000300800 */
[----:B------:R1:W-:Y:S04]  /*29b50*/  @P2 STG.E desc[UR22][R88.64], R14 ;  /* 0x0000000e58002986 */ /* 0x0003e8000c101916 */
[----:B------:R-:W-:Y:S04]  /*29b60*/  @P5 STG.E desc[UR22][R90.64], R15 ;  /* 0x0000000f5a005986 */ /* 0x000fe8000c101916 */
[----:B-1----:R-:W5:Y:S04]  /*29b70*/  LDL.LU R14, [R1+0x588] ;  /* 0x00058800010e7983 */ /* 0x002f680000300800 */
[----:B------:R-:W5:Y:S04]  /*29b80*/  LDL.LU R12, [R1+0x584] ;  /* 0x00058400010c7983 */ /* 0x000f680000300800 */
[----:B------:R-:W-:Y:S04]  /*29b90*/  @P3 STG.E desc[UR22][R92.64], R16 ;  /* 0x000000105c003986 */ /* 0x000fe8000c101916 */
[----:B------:R-:W-:Y:S04]  /*29ba0*/  @P1 STG.E desc[UR22][R94.64], R17 ;  /* 0x000000115e001986 */ /* 0x000fe8000c101916 */
[----:B------:R1:W-:Y:S04]  /*29bb0*/  @P4 STG.E desc[UR22][R96.64], R18 ;  /* 0x0000001260004986 */ /* 0x0003e8000c101916 */
[----:B-1----:R-:W5:Y:S04]  /*29bc0*/  LDL.LU R18, [R1+0x580] ;  /* 0x0005800001127983 */ /* 0x002f680000300800 */
[----:B------:R-:W5:Y:S04]  /*29bd0*/  LDL.LU R17, [R1+0x57c] ;  /* 0x00057c0001117983 */ /* 0x000f680000300800 */
[----:B------:R-:W5:Y:S01]  /*29be0*/  LDL.LU R16, [R1+0x578] ;  /* 0x0005780001107983 */ /* 0x000f620000300800 */
[----:B------:R-:W-:Y:S01]  /*29bf0*/  ISETP.LT.AND P6, PT, R103, UR15, !P0 ;  /* 0x0000000f67007c0c */ /* 0x000fe2000c7c1270 */
[----:B------:R-:W-:-:S02]  /*29c00*/  VIADD R101, R101, UR7 ;  /* 0x0000000765657c36 */ /* 0x000fc40008000000 */
[----:B------:R-:W5:Y:S03]  /*29c10*/  LDL.LU R15, [R1+0x574] ;  /* 0x00057400010f7983 */ /* 0x000f660000300800 */
[----:B------:R-:W-:-:S04]  /*29c20*/  LEA R4, P1, R101, R2, 0x2 ;  /* 0x0000000265047211 */ /* 0x000fc800078210ff */
[----:B------:R-:W-:-:S03]  /*29c30*/  LEA.HI.X.SX32 R5, R101, R0, 0x2, P1 ;  /* 0x0000000065057211 */ /* 0x000fc600008f16ff */
[----:B------:R-:W-:Y:S01]  /*29c40*/  @P6 STG.E desc[UR22][R98.64], R19 ;  /* 0x0000001362006986 */ /* 0x000fe2000c101916 */
[----:B--2---:R-:W-:Y:S02]  /*29c50*/  ISETP.LT.AND P2, PT, R102, UR15, !P0 ;  /* 0x0000000f66007c0c */ /* 0x004fe4000c741270 */
[----:B---3--:R-:W-:Y:S01]  /*29c60*/  ISETP.LT.AND P3, PT, R3, UR15, !P0 ;  /* 0x0000000f03007c0c */ /* 0x008fe2000c761270 */
[----:B------:R-:W-:Y:S01]  /*29c70*/  VIADD R3, R101, UR7 ;  /* 0x0000000765037c36 */ /* 0x000fe20008000000 */
[----:B------:R-:W-:-:S03]  /*29c80*/  ISETP.LT.AND P5, PT, R100, UR15, !P0 ;  /* 0x0000000f64007c0c */ /* 0x000fc6000c7a1270 */
[C---:B------:R-:W-:Y:S01]  /*29c90*/  VIADD R9, R3.reuse, UR7 ;  /* 0x0000000703097c36 */ /* 0x040fe20008000000 */
[----:B------:R-:W-:-:S05]  /*29ca0*/  LEA R6, P6, R3, R2, 0x2 ;  /* 0x0000000203067211 */ /* 0x000fca00078c10ff */
[----:B------:R1:W-:Y:S01]  /*29cb0*/  @P2 STG.E desc[UR22][R4.64], R20 ;  /* 0x0000001404002986 */ /* 0x0003e2000c101916 */
[----:B------:R-:W-:Y:S02]  /*29cc0*/  LEA.HI.X.SX32 R7, R3, R0, 0x2, P6 ;  /* 0x0000000003077211 */ /* 0x000fe400030f16ff */
[C---:B------:R-:W-:Y:S02]  /*29cd0*/  LEA R8, P2, R9.reuse, R2, 0x2 ;  /* 0x0000000209087211 */ /* 0x040fe400078410ff */
[C---:B------:R-:W-:Y:S02]  /*29ce0*/  IADD3 R3, PT, PT, R9.reuse, UR7, RZ ;  /* 0x0000000709037c10 */ /* 0x040fe4000fffe0ff */
[----:B------:R-:W-:Y:S02]  /*29cf0*/  LEA.HI.X.SX32 R9, R9, R0, 0x2, P2 ;  /* 0x0000000009097211 */ /* 0x000fe400010f16ff */
[C---:B------:R-:W-:Y:S01]  /*29d00*/  LEA R10, P6, R3.reuse, R2, 0x2 ;  /* 0x00000002030a7211 */ /* 0x040fe200078c10ff */
[----:B------:R-:W-:Y:S01]  /*29d10*/  VIADD R13, R3, UR7 ;  /* 0x00000007030d7c36 */ /* 0x000fe20008000000 */
[----:B----4-:R-:W-:Y:S01]  /*29d20*/  ISETP.LT.AND P4, PT, R71, UR15, !P0 ;  /* 0x0000000f47007c0c */ /* 0x010fe2000c781270 */
[----:B------:R2:W-:Y:S01]  /*29d30*/  @P5 STG.E desc[UR22][R6.64], R21 ;  /* 0x0000001506005986 */ /* 0x0005e2000c101916 */
[----:B------:R-:W-:Y:S01]  /*29d40*/  LEA.HI.X.SX32 R11, R3, R0, 0x2, P6 ;  /* 0x00000000030b7211 */ /* 0x000fe200030f16ff */
[C---:B------:R-:W-:Y:S01]  /*29d50*/  VIADD R3, R13.reuse, UR7 ;  /* 0x000000070d037c36 */ /* 0x040fe20008000000 */
[----:B-----5:R-:W-:Y:S01]  /*29d60*/  ISETP.LT.AND P1, PT, R70, UR15, !P0 ;  /* 0x0000000f46007c0c */ /* 0x020fe2000c721270 */
[----:B------:R3:W-:Y:S01]  /*29d70*/  @P3 STG.E desc[UR22][R8.64], R22 ;  /* 0x0000001608003986 */ /* 0x0007e2000c101916 */
[----:B-1----:R-:W-:-:S04]  /*29d80*/  LEA R4, P3, R13, R2, 0x2 ;  /* 0x000000020d047211 */ /* 0x002fc800078610ff */
[----:B------:R-:W-:Y:S01]  /*29d90*/  LEA.HI.X.SX32 R5, R13, R0, 0x2, P3 ;  /* 0x000000000d057211 */ /* 0x000fe200018f16ff */
[C---:B------:R-:W-:Y:S01]  /*29da0*/  VIADD R13, R3.reuse, UR7 ;  /* 0x00000007030d7c36 */ /* 0x040fe20008000000 */
[----:B--2---:R-:W-:Y:S01]  /*29db0*/  LEA R6, P6, R3, R2, 0x2 ;  /* 0x0000000203067211 */ /* 0x004fe200078c10ff */
[----:B------:R1:W-:Y:S01]  /*29dc0*/  @P4 STG.E desc[UR22][R10.64], R23 ;  /* 0x000000170a004986 */ /* 0x0003e2000c101916 */
[----:B------:R-:W-:Y:S02]  /*29dd0*/  ISETP.LT.AND P5, PT, R69, UR15, !P0 ;  /* 0x0000000f45007c0c */ /* 0x000fe4000c7a1270 */
[----:B------:R-:W-:Y:S01]  /*29de0*/  LEA.HI.X.SX32 R7, R3, R0, 0x2, P6 ;  /* 0x0000000003077211 */ /* 0x000fe200030f16ff */
[C---:B------:R-:W-:Y:S01]  /*29df0*/  VIADD R3, R13.reuse, UR7 ;  /* 0x000000070d037c36 */ /* 0x040fe20008000000 */
[----:B------:R2:W-:Y:S01]  /*29e00*/  @P1 STG.E desc[UR22][R4.64], R24 ;  /* 0x0000001804001986 */ /* 0x0005e2000c101916 */
[----:B------:R-:W-:Y:S02]  /*29e10*/  ISETP.LT.AND P2, PT, R68, UR15, !P0 ;  /* 0x0000000f44007c0c */ /* 0x000fe4000c741270 */
[----:B---3--:R-:W-:-:S02]  /*29e20*/  LEA R8, P1, R13, R2, 0x2 ;  /* 0x000000020d087211 */ /* 0x008fc400078210ff */
[----:B-1----:R-:W-:Y:S02]  /*29e30*/  LEA R10, P6, R3, R2, 0x2 ;  /* 0x00000002030a7211 */ /* 0x002fe400078c10ff */
[-C--:B------:R-:W-:Y:S02]  /*29e40*/  LEA.HI.X.SX32 R9, R13, R0.reuse, 0x2, P1 ;  /* 0x000000000d097211 */ /* 0x080fe400008f16ff */
[----:B------:R-:W-:Y:S02]  /*29e50*/  LEA.HI.X.SX32 R11, R3, R0, 0x2, P6 ;  /* 0x00000000030b7211 */ /* 0x000fe400030f16ff */
[----:B------:R-:W-:Y:S02]  /*29e60*/  ISETP.LT.AND P4, PT, R14, UR15, !P0 ;  /* 0x0000000f0e007c0c */ /* 0x000fe4000c781270 */
[----:B------:R-:W3:Y:S01]  /*29e70*/  LDL.LU R14, [R1+0x570] ;  /* 0x00057000010e7983 */ /* 0x000ee20000300800 */
[----:B------:R-:W-:-:S03]  /*29e80*/  ISETP.LT.AND P3, PT, R12, UR15, !P0 ;  /* 0x0000000f0c007c0c */ /* 0x000fc6000c761270 */
[----:B------:R-:W4:Y:S04]  /*29e90*/  LDL.LU R12, [R1+0x56c] ;  /* 0x00056c00010c7983 */ /* 0x000f280000300800 */
[----:B------:R1:W-:Y:S04]  /*29ea0*/  @P5 STG.E desc[UR22][R6.64], R25 ;  /* 0x0000001906005986 */ /* 0x0003e8000c101916 */
[----:B------:R5:W-:Y:S04]  /*29eb0*/  @P2 STG.E desc[UR22][R8.64], R26 ;  /* 0x0000001a08002986 */ /* 0x000be8000c101916 */
[----:B------:R1:W-:Y:S01]  /*29ec0*/  @P4 STG.E desc[UR22][R10.64], R27 ;  /* 0x0000001b0a004986 */ /* 0x0003e2000c101916 */
[----:B------:R-:W-:-:S03]  /*29ed0*/  ISETP.LT.AND P5, PT, R18, UR15, !P0 ;  /* 0x0000000f12007c0c */ /* 0x000fc6000c7a1270 */
[----:B------:R-:W4:Y:S01]  /*29ee0*/  LDL.LU R18, [R1+0x568] ;  /* 0x0005680001127983 */ /* 0x000f220000300800 */
[----:B------:R-:W-:-:S03]  /*29ef0*/  ISETP.LT.AND P1, PT, R17, UR15, !P0 ;  /* 0x0000000f11007c0c */ /* 0x000fc6000c721270 */
[----:B------:R-:W4:Y:S01]  /*29f00*/  LDL.LU R17, [R1+0x564] ;  /* 0x0005640001117983 */ /* 0x000f220000300800 */
[----:B------:R-:W-:-:S03]  /*29f10*/  ISETP.LT.AND P4, PT, R16, UR15, !P0 ;  /* 0x0000000f10007c0c */ /* 0x000fc6000c781270 */
[----:B------:R-:W4:Y:S01]  /*29f20*/  LDL.LU R16, [R1+0x560] ;  /* 0x0005600001107983 */ /* 0x000f220000300800 */
[----:B------:R-:W-:-:S04]  /*29f30*/  IADD3 R13, PT, PT, R3, UR7, RZ ;  /* 0x00000007030d7c10 */ /* 0x000fc8000fffe0ff */
[C---:B--2---:R-:W-:Y:S01]  /*29f40*/  LEA R4, P2, R13.reuse, R2, 0x2 ;  /* 0x000000020d047211 */ /* 0x044fe200078410ff */
[----:B------:R-:W-:-:S03]  /*29f50*/  VIADD R3, R13, UR7 ;  /* 0x000000070d037c36 */ /* 0x000fc60008000000 */
[----:B------:R-:W-:Y:S01]  /*29f60*/  LEA.HI.X.SX32 R5, R13, R0, 0x2, P2 ;  /* 0x000000000d057211 */ /* 0x000fe200010f16ff */
[C---:B------:R-:W-:Y:S01]  /*29f70*/  VIADD R13, R3.reuse, UR7 ;  /* 0x00000007030d7c36 */ /* 0x040fe20008000000 */
[----:B-1----:R-:W-:-:S03]  /*29f80*/  LEA R6, P6, R3, R2, 0x2 ;  /* 0x0000000203067211 */ /* 0x002fc600078c10ff */
[----:B------:R1:W-:Y:S01]  /*29f90*/  @P3 STG.E desc[UR22][R4.64], R28 ;  /* 0x0000001c04003986 */ /* 0x0003e2000c101916 */
[----:B------:R-:W-:Y:S01]  /*29fa0*/  LEA.HI.X.SX32 R7, R3, R0, 0x2, P6 ;  /* 0x0000000003077211 */ /* 0x000fe200030f16ff */
[C---:B------:R-:W-:Y:S01]  /*29fb0*/  VIADD R3, R13.reuse, UR7 ;  /* 0x000000070d037c36 */ /* 0x040fe20008000000 */
[----:B-----5:R-:W-:Y:S02]  /*29fc0*/  LEA R8, P3, R13, R2, 0x2 ;  /* 0x000000020d087211 */ /* 0x020fe400078610ff */
[----:B------:R-:W-:Y:S02]  /*29fd0*/  ISETP.LT.AND P2, PT, R15, UR15, !P0 ;  /* 0x0000000f0f007c0c */ /* 0x000fe4000c741270 */
[----:B------:R-:W-:Y:S01]  /*29fe0*/  LEA.HI.X.SX32 R9, R13, R0, 0x2, P3 ;  /* 0x000000000d097211 */ /* 0x000fe200018f16ff */
[C---:B------:R-:W-:Y:S01]  /*29ff0*/  VIADD R13, R3.reuse, UR7 ;  /* 0x00000007030d7c36 */ /* 0x040fe20008000000 */
[C---:B------:R-:W-:Y:S01]  /*2a000*/  LEA R10, P6, R3.reuse, R2, 0x2 ;  /* 0x00000002030a7211 */ /* 0x040fe200078c10ff */
[----:B------:R-:W2:Y:S03]  /*2a010*/  LDL.LU R15, [R1+0x55c] ;  /* 0x00055c00010f7983 */ /* 0x000ea60000300800 */
[----:B------:R-:W-:Y:S01]  /*2a020*/  LEA.HI.X.SX32 R11, R3, R0, 0x2, P6 ;  /* 0x00000000030b7211 */ /* 0x000fe200030f16ff */
[----:B------:R5:W-:Y:S01]  /*2a030*/  @P5 STG.E desc[UR22][R6.64], R29 ;  /* 0x0000001d06005986 */ /* 0x000be2000c101916 */
[----:B------:R-:W-:-:S03]  /*2a040*/  IADD3 R3, PT, PT, R13, UR7, RZ ;  /* 0x000000070d037c10 */ /* 0x000fc6000fffe0ff */
[----:B------:R3:W-:Y:S01]  /*2a050*/  @P1 STG.E desc[UR22][R8.64], R30 ;  /* 0x0000001e08001986 */ /* 0x0007e2000c101916 */
[----:B-1----:R-:W-:-:S04]  /*2a060*/  LEA R4, P1, R13, R2, 0x2 ;  /* 0x000000020d047211 */ /* 0x002fc800078210ff */
[----:B------:R-:W-:Y:S02]  /*2a070*/  LEA.HI.X.SX32 R5, R13, R0, 0x2, P1 ;  /* 0x000000000d057211 */ /* 0x000fe400008f16ff */
[C---:B-----5:R-:W-:Y:S01]  /*2a080*/  LEA R6, P6, R3.reuse, R2, 0x2 ;  /* 0x0000000203067211 */ /* 0x060fe200078c10ff */
[----:B------:R1:W-:Y:S03]  /*2a090*/  @P4 STG.E desc[UR22][R10.64], R31 ;  /* 0x0000001f0a004986 */ /* 0x0003e6000c101916 */
[----:B------:R-:W-:Y:S01]  /*2a0a0*/  LEA.HI.X.SX32 R7, R3, R0, 0x2, P6 ;  /* 0x0000000003077211 */ /* 0x000fe200030f16ff */
[----:B------:R5:W-:Y:S01]  /*2a0b0*/  @P2 STG.E desc[UR22][R4.64], R32 ;  /* 0x0000002004002986 */ /* 0x000be2000c101916 */
[----:B---3--:R-:W-:-:S03]  /*2a0c0*/  ISETP.LT.AND P5, PT, R14, UR15, !P0 ;  /* 0x0000000f0e007c0c */ /* 0x008fc6000c7a1270 */
[----:B------:R-:W3:Y:S01]  /*2a0d0*/  LDL.LU R14, [R1+0x558] ;  /* 0x00055800010e7983 */ /* 0x000ee20000300800 */
[----:B----4-:R-:W-:-:S03]  /*2a0e0*/  ISETP.LT.AND P3, PT, R12, UR15, !P0 ;  /* 0x0000000f0c007c0c */ /* 0x010fc6000c761270 */
[----:B------:R-:W4:Y:S06]  /*2a0f0*/  LDL.LU R12, [R1+0x554] ;  /* 0x00055400010c7983 */ /* 0x000f2c0000300800 */
[----:B------:R1:W-:Y:S01]  /*2a100*/  @P5 STG.E desc[UR22][R6.64], R33 ;  /* 0x0000002106005986 */ /* 0x0003e2000c101916 */
[----:B------:R-:W-:-:S03]  /*2a110*/  ISETP.LT.AND P4, PT, R18, UR15, !P0 ;  /* 0x0000000f12007c0c */ /* 0x000fc6000c781270 */
[----:B------:R-:W4:Y:S01]  /*2a120*/  LDL.LU R18, [R1+0x550] ;  /* 0x0005500001127983 */ /* 0x000f220000300800 */
[----:B------:R-:W-:-:S03]  /*2a130*/  ISETP.LT.AND P1, PT, R17, UR15, !P0 ;  /* 0x0000000f11007c0c */ /* 0x000fc6000c721270 */
[----:B------:R-:W4:Y:S01]  /*2a140*/  LDL.LU R17, [R1+0x54c] ;  /* 0x00054c0001117983 */ /* 0x000f220000300800 */
[----:B------:R-:W-:-:S03]  /*2a150*/  ISETP.LT.AND P5, PT, R16, UR15, !P0 ;  /* 0x0000000f10007c0c */ /* 0x000fc6000c7a1270 */
[----:B------:R-:W4:Y:S01]  /*2a160*/  LDL.LU R16, [R1+0x548] ;  /* 0x0005480001107983 */ /* 0x000f220000300800 */
[----:B------:R-:W-:-:S04]  /*2a170*/  VIADD R13, R3, UR7 ;  /* 0x00000007030d7c36 */ /* 0x000fc80008000000 */
[C---:B------:R-:W-:Y:S01]  /*2a180*/  VIADD R3, R13.reuse, UR7 ;  /* 0x000000070d037c36 */ /* 0x040fe20008000000 */
[----:B------:R-:W-:-:S04]  /*2a190*/  LEA R8, P2, R13, R2, 0x2 ;  /* 0x000000020d087211 */ /* 0x000fc800078410ff */
[----:B------:R-:W-:Y:S01]  /*2a1a0*/  LEA.HI.X.SX32 R9, R13, R0, 0x2, P2 ;  /* 0x000000000d097211 */ /* 0x000fe200010f16ff */
[C---:B------:R-:W-:Y:S01]  /*2a1b0*/  VIADD R13, R3.reuse, UR7 ;  /* 0x00000007030d7c36 */ /* 0x040fe20008000000 */
[----:B-1----:R-:W-:-:S03]  /*2a1c0*/  LEA R10, P6, R3, R2, 0x2 ;  /* 0x00000002030a7211 */ /* 0x002fc600078c10ff */
[----:B------:R1:W-:Y:S01]  /*2a1d0*/  @P3 STG.E desc[UR22][R8.64], R34 ;  /* 0x0000002208003986 */ /* 0x0003e2000c101916 */
[----:B------:R-:W-:Y:S01]  /*2a1e0*/  LEA.HI.X.SX32 R11, R3, R0, 0x2, P6 ;  /* 0x00000000030b7211 */ /* 0x000fe200030f16ff */
[C---:B------:R-:W-:Y:S01]  /*2a1f0*/  VIADD R3, R13.reuse, UR7 ;  /* 0x000000070d037c36 */ /* 0x040fe20008000000 */
[----:B-----5:R-:W-:-:S04]  /*2a200*/  LEA R4, P3, R13, R2, 0x2 ;  /* 0x000000020d047211 */ /* 0x020fc800078610ff */
[----:B------:R-:W-:Y:S02]  /*2a210*/  LEA.HI.X.SX32 R5, R13, R0, 0x2, P3 ;  /* 0x000000000d057211 */ /* 0x000fe400018f16ff */
[C---:B------:R-:W-:Y:S02]  /*2a220*/  LEA R6, P6, R3.reuse, R2, 0x2 ;  /* 0x0000000203067211 */ /* 0x040fe400078c10ff */
[----:B------:R-:W-:Y:S02]  /*2a230*/  IADD3 R13, PT, PT, R3, UR7, RZ ;  /* 0x00000007030d7c10 */ /* 0x000fe4000fffe0ff */
[----:B--2---:R-:W-:Y:S02]  /*2a240*/  ISETP.LT.AND P2, PT, R15, UR15, !P0 ;  /* 0x0000000f0f007c0c */ /* 0x004fe4000c741270 */
[----:B------:R-:W2:Y:S01]  /*2a250*/  LDL.LU R15, [R1+0x544] ;  /* 0x00054400010f7983 */ /* 0x000ea20000300800 */
[----:B------:R-:W-:Y:S01]  /*2a260*/  LEA.HI.X.SX32 R7, R3, R0, 0x2, P6 ;  /* 0x0000000003077211 */ /* 0x000fe200030f16ff */
[----:B------:R-:W-:-:S02]  /*2a270*/  VIADD R3, R13, UR7 ;  /* 0x000000070d037c36 */ /* 0x000fc40008000000 */
[----:B------:R5:W-:Y:S04]  /*2a280*/  @P4 STG.E desc[UR22][R10.64], R35 ;  /* 0x000000230a004986 */ /* 0x000be8000c101916 */
        /* <DEDUP_REMOVED lines=25> */
[----:B------:R-:W-:Y:S02]  /*2a420*/  LEA.HI.X.SX32 R7, R3, R0, 0x2, P6 ;  /* 0x0000000003077211 */ /* 0x000fe400030f16ff */
[C---:B-----5:R-:W-:Y:S02]  /*2a430*/  LEA R8, P3, R13.reuse, R2, 0x2 ;  /* 0x000000020d087211 */ /* 0x060fe400078610ff */
[C---:B------:R-:W-:Y:S02]  /*2a440*/  IADD3 R3, PT, PT, R13.reuse, UR7, RZ ;  /* 0x000000070d037c10 */ /* 0x040fe4000fffe0ff */
[----:B------:R-:W-:Y:S02]  /*2a450*/  LEA.HI.X.SX32 R9, R13, R0, 0x2, P3 ;  /* 0x000000000d097211 */ /* 0x000fe400018f16ff */
[C---:B------:R-:W-:Y:S01]  /*2a460*/  LEA R10, P6, R3.reuse, R2, 0x2 ;  /* 0x00000002030a7211 */ /* 0x040fe200078c10ff */
[----:B------:R-:W-:Y:S01]  /*2a470*/  VIADD R13, R3, UR7 ;  /* 0x00000007030d7c36 */ /* 0x000fe20008000000 */
[----:B--2---:R-:W-:-:S02]  /*2a480*/  ISETP.LT.AND P2, PT, R15, UR15, !P0 ;  /* 0x0000000f0f007c0c */ /* 0x004fc4000c741270 */
[----:B------:R-:W2:Y:S01]  /*2a490*/  LDL.LU R15, [R1+0x52c] ;  /* 0x00052c00010f7983 */ /* 0x000ea20000300800 */
[----:B------:R-:W-:Y:S01]  /*2a4a0*/  LEA.HI.X.SX32 R11, R3, R0, 0x2, P6 ;  /* 0x00000000030b7211 */ /* 0x000fe200030f16ff */
[C---:B------:R-:W-:Y:S02]  /*2a4b0*/  VIADD R3, R13.reuse, UR7 ;  /* 0x000000070d037c36 */ /* 0x040fe40008000000 */
        /* <DEDUP_REMOVED lines=22> */
[----:B------:R-:W-:Y:S02]  /*2a620*/  LEA.HI.X.SX32 R9, R13, R0, 0x2, P2 ;  /* 0x000000000d097211 */ /* 0x000fe400010f16ff */
[C---:B-1----:R-:W-:Y:S02]  /*2a630*/  LEA R10, P6, R3.reuse, R2, 0x2 ;  /* 0x00000002030a7211 */ /* 0x042fe400078c10ff */
[C---:B------:R-:W-:Y:S01]  /*2a640*/  IADD3 R13, PT, PT, R3.reuse, UR7, RZ ;  /* 0x00000007030d7c10 */ /* 0x040fe2000fffe0ff */
[----:B------:R1:W-:Y:S01]  /*2a650*/  @P3 STG.E desc[UR22][R8.64], R46 ;  /* 0x0000002e08003986 */ /* 0x0003e2000c101916 */
[----:B------:R-:W-:Y:S02]  /*2a660*/  LEA.HI.X.SX32 R11, R3, R0, 0x2, P6 ;  /* 0x00000000030b7211 */ /* 0x000fe400030f16ff */
[C---:B-----5:R-:W-:Y:S01]  /*2a670*/  LEA R4, P3, R13.reuse, R2, 0x2 ;  /* 0x000000020d047211 */ /* 0x060fe200078610ff */
[----:B------:R-:W-:-:S03]  /*2a680*/  VIADD R3, R13, UR7 ;  /* 0x000000070d037c36 */ /* 0x000fc60008000000 */
[----:B------:R-:W-:Y:S01]  /*2a690*/  LEA.HI.X.SX32 R5, R13, R0, 0x2, P3 ;  /* 0x000000000d057211 */ /* 0x000fe200018f16ff */
[C---:B------:R-:W-:Y:S01]  /*2a6a0*/  VIADD R13, R3.reuse, UR7 ;  /* 0x00000007030d7c36 */ /* 0x040fe20008000000 */
[----:B------:R-:W-:Y:S02]  /*2a6b0*/  LEA R6, P6, R3, R2, 0x2 ;  /* 0x0000000203067211 */ /* 0x000fe400078c10ff */
[----:B--2---:R-:W-:Y:S02]  /*2a6c0*/  ISETP.LT.AND P2, PT, R15, UR15, !P0 ;  /* 0x0000000f0f007c0c */ /* 0x004fe4000c741270 */
        /* <DEDUP_REMOVED lines=22> */
[----:B------:R-:W-:-:S05]  /*2a830*/  VIADD R13, R3, UR7 ;  /* 0x00000007030d7c36 */ /* 0x000fca0008000000 */
[C---:B------:R-:W-:Y:S02]  /*2a840*/  LEA R4, P2, R13.reuse, R2, 0x2 ;  /* 0x000000020d047211 */ /* 0x040fe400078410ff */
[C---:B------:R-:W-:Y:S02]  /*2a850*/  IADD3 R3, PT, PT, R13.reuse, UR7, RZ ;  /* 0x000000070d037c10 */ /* 0x040fe4000fffe0ff */
[----:B------:R-:W-:Y:S02]  /*2a860*/  LEA.HI.X.SX32 R5, R13, R0, 0x2, P2 ;  /* 0x000000000d057211 */ /* 0x000fe400010f16ff */
[C---:B-1----:R-:W-:Y:S01]  /*2a870*/  LEA R6, P6, R3.reuse, R2, 0x2 ;  /* 0x0000000203067211 */ /* 0x042fe200078c10ff */
[C---:B------:R-:W-:Y:S02]  /*2a880*/  VIADD R13, R3.reuse, UR7 ;  /* 0x00000007030d7c36 */ /* 0x040fe40008000000 */
[----:B------:R1:W-:Y:S01]  /*2a890*/  @P3 STG.E desc[UR22][R4.64], R52 ;  /* 0x0000003404003986 */ /* 0x0003e2000c101916 */
[----:B------:R-:W-:Y:S01]  /*2a8a0*/  LEA.HI.X.SX32 R7, R3, R0, 0x2, P6 ;  /* 0x0000000003077211 */ /* 0x000fe200030f16ff */
[C---:B------:R-:W-:Y:S01]  /*2a8b0*/  VIADD R3, R13.reuse, UR7 ;  /* 0x000000070d037c36 */ /* 0x040fe20008000000 */
[----:B-----5:R-:W-:-:S04]  /*2a8c0*/  LEA R8, P3, R13, R2, 0x2 ;  /* 0x000000020d087211 */ /* 0x020fc800078610ff */
[----:B------:R-:W-:Y:S01]  /*2a8d0*/  LEA.HI.X.SX32 R9, R13, R0, 0x2, P3 ;  /* 0x000000000d097211 */ /* 0x000fe200018f16ff */
[C---:B------:R-:W-:Y:S01]  /*2a8e0*/  VIADD R13, R3.reuse, UR7 ;  /* 0x00000007030d7c36 */ /* 0x040fe20008000000 */
[----:B------:R-:W-:Y:S01]  /*2a8f0*/  LEA R10, P6, R3, R2, 0x2 ;  /* 0x00000002030a7211 */ /* 0x000fe200078c10ff */
[----:B------:R-:W-:Y:S01]  /*2a900*/  @P5 STG.E desc[UR22][R6.64], R53 ;  /* 0x0000003506005986 */ /* 0x000fe2000c101916 */
[----:B--2---:R-:W-:-:S03]  /*2a910*/  ISETP.LT.AND P2, PT, R15, UR15, !P0 ;  /* 0x0000000f0f007c0c */ /* 0x004fc6000c741270 */
[----:B------:R2:W-:Y:S01]  /*2a920*/  @P1 STG.E desc[UR22][R8.64], R54 ;  /* 0x0000003608001986 */ /* 0x0005e2000c101916 */
[----:B------:R-:W-:Y:S01]  /*2a930*/  LEA.HI.X.SX32 R11, R3, R0, 0x2, P6 ;  /* 0x00000000030b7211 */ /* 0x000fe200030f16ff */
[C---:B------:R-:W-:Y:S01]  /*2a940*/  VIADD R3, R13.reuse, UR7 ;  /* 0x000000070d037c36 */ /* 0x040fe20008000000 */
[C---:B-1----:R-:W-:Y:S01]  /*2a950*/  LEA R4, P1, R13.reuse, R2, 0x2 ;  /* 0x000000020d047211 */ /* 0x042fe200078210ff */
[----:B------:R-:W5:Y:S03]  /*2a960*/  LDL.LU R15, [R1+0x4fc] ;  /* 0x0004fc00010f7983 */ /* 0x000f660000300800 */
[----:B------:R-:W-:Y:S02]  /*2a970*/  LEA.HI.X.SX32 R5, R13, R0, 0x2, P1 ;  /* 0x000000000d057211 */ /* 0x000fe400008f16ff */
[----:B------:R-:W-:Y:S01]  /*2a980*/  IADD3 R13, PT, PT, R3, UR7, RZ ;  /* 0x00000007030d7c10 */ /* 0x000fe2000fffe0ff */
[----:B------:R1:W-:Y:S04]  /*2a990*/  @P4 STG.E desc[UR22][R10.64], R55 ;  /* 0x000000370a004986 */ /* 0x0003e8000c101916 */
[----:B------:R1:W-:Y:S01]  /*2a9a0*/  @P2 STG.E desc[UR22][R4.64], R56 ;  /* 0x0000003804002986 */ /* 0x0003e2000c101916 */
[----:B--2---:R-:W-:-:S04]  /*2a9b0*/  LEA R8, P2, R13, R2, 0x2 ;  /* 0x000000020d087211 */ /* 0x004fc800078410ff */
[----:B------:R-:W-:Y:S02]  /*2a9c0*/  LEA.HI.X.SX32 R9, R13, R0, 0x2, P2 ;  /* 0x000000000d097211 */ /* 0x000fe400010f16ff */
[----:B---3--:R-:W-:Y:S02]  /*2a9d0*/  ISETP.LT.AND P5, PT, R14, UR15, !P0 ;  /* 0x0000000f0e007c0c */ /* 0x008fe4000c7a1270 */
[----:B------:R-:W2:Y:S01]  /*2a9e0*/  LDL.LU R14, [R1+0x4f8] ;  /* 0x0004f800010e7983 */ /* 0x000ea20000300800 */
[----:B----4-:R-:W-:-:S03]  /*2a9f0*/  ISETP.LT.AND P3, PT, R12, UR15, !P0 ;  /* 0x0000000f0c007c0c */ /* 0x010fc6000c761270 */
[----:B------:R-:W3:Y:S04]  /*2aa00*/  LDL.LU R12, [R1+0x4f4] ;  /* 0x0004f400010c7983 */ /* 0x000ee80000300800 */
[----:B------:R-:W4:Y:S01]  /*2aa10*/  LDL.LU R19, [R1+0x4f0] ;  /* 0x0004f00001137983 */ /* 0x000f220000300800 */
[----:B------:R-:W-:-:S03]  /*2aa20*/  ISETP.LT.AND P4, PT, R18, UR15, !P0 ;  /* 0x0000000f12007c0c */ /* 0x000fc6000c781270 */
[----:B------:R-:W4:Y:S01]  /*2aa30*/  LDL.LU R18, [R1+0x4ec] ;  /* 0x0004ec0001127983 */ /* 0x000f220000300800 */
[----:B------:R-:W-:-:S03]  /*2aa40*/  ISETP.LT.AND P2, PT, R16, UR15, !P0 ;  /* 0x0000000f10007c0c */ /* 0x000fc6000c741270 */
[----:B------:R-:W4:Y:S01]  /*2aa50*/  LDL.LU R16, [R1+0x4e8] ;  /* 0x0004e80001107983 */ /* 0x000f220000300800 */
[----:B------:R-:W-:-:S04]  /*2aa60*/  LEA R6, P6, R3, R2, 0x2 ;  /* 0x0000000203067211 */ /* 0x000fc800078c10ff */
[----:B------:R-:W-:Y:S01]  /*2aa70*/  LEA.HI.X.SX32 R7, R3, R0, 0x2, P6 ;  /* 0x0000000003077211 */ /* 0x000fe200030f16ff */
[----:B------:R-:W-:-:S04]  /*2aa80*/  VIADD R3, R13, UR7 ;  /* 0x000000070d037c36 */ /* 0x000fc80008000000 */
[C---:B------:R-:W-:Y:S01]  /*2aa90*/  VIADD R13, R3.reuse, UR7 ;  /* 0x00000007030d7c36 */ /* 0x040fe20008000000 */
[C---:B-1----:R-:W-:Y:S01]  /*2aaa0*/  LEA R10, P6, R3.reuse, R2, 0x2 ;  /* 0x00000002030a7211 */ /* 0x042fe200078c10ff */
[----:B------:R1:W-:Y:S03]  /*2aab0*/  @P5 STG.E desc[UR22][R6.64], R57 ;  /* 0x0000003906005986 */ /* 0x0003e6000c101916 */
[----:B------:R-:W-:Y:S01]  /*2aac0*/  LEA.HI.X.SX32 R11, R3, R0, 0x2, P6 ;  /* 0x00000000030b7211 */ /* 0x000fe200030f16ff */
[----:B------:R5:W-:Y:S01]  /*2aad0*/  @P3 STG.E desc[UR22][R8.64], R58 ;  /* 0x0000003a08003986 */ /* 0x000be2000c101916 */
[C---:B------:R-:W-:Y:S01]  /*2aae0*/  LEA R4, P3, R13.reuse, R2, 0x2 ;  /* 0x000000020d047211 */ /* 0x040fe200078610ff */
[----:B------:R-:W-:Y:S01]  /*2aaf0*/  VIADD R3, R13, UR7 ;  /* 0x000000070d037c36 */ /* 0x000fe20008000000 */
[----:B------:R-:W-:Y:S02]  /*2ab00*/  ISETP.LT.AND P1, PT, R17, UR15, !P0 ;  /* 0x0000000f11007c0c */ /* 0x000fe4000c721270 */
[----:B------:R-:W-:Y:S01]  /*2ab10*/  LEA.HI.X.SX32 R5, R13, R0, 0x2, P3 ;  /* 0x000000000d057211 */ /* 0x000fe200018f16ff */
[C---:B------:R-:W-:Y:S01]  /*2ab20*/  VIADD R13, R3.reuse, UR7 ;  /* 0x00000007030d7c36 */ /* 0x040fe20008000000 */
[----:B-1----:R-:W-:-:S04]  /*2ab30*/  LEA R6, P6, R3, R2, 0x2 ;  /* 0x0000000203067211 */ /* 0x002fc800078c10ff */
[----:B------:R-:W-:Y:S02]  /*2ab40*/  LEA.HI.X.SX32 R7, R3, R0, 0x2, P6 ;  /* 0x0000000003077211 */ /* 0x000fe400030f16ff */
[----:B------:R-:W-:Y:S02]  /*2ab50*/  IADD3 R3, PT, PT, R13, UR7, RZ ;  /* 0x000000070d037c10 */ /* 0x000fe4000fffe0ff */
[----:B-----5:R-:W-:Y:S01]  /*2ab60*/  ISETP.LT.AND P5, PT, R15, UR15, !P0 ;  /* 0x0000000f0f007c0c */ /* 0x020fe2000c7a1270 */
[----:B------:R1:W-:Y:S02]  /*2ab70*/  @P4 STG.E desc[UR22][R10.64], R59 ;  /* 0x0000003b0a004986 */ /* 0x0003e4000c101916 */
[----:B------:R-:W-:Y:S02]  /*2ab80*/  VIADD R15, R3, UR7 ;  /* 0x00000007030f7c36 */ /* 0x000fe40008000000 */
[----:B------:R-:W-:Y:S01]  /*2ab90*/  @P1 STG.E desc[UR22][R4.64], R60 ;  /* 0x0000003c04001986 */ /* 0x000fe2000c101916 */
[----:B------:R-:W-:Y:S01]  /*2aba0*/  LEA R8, P1, R13, R2, 0x2 ;  /* 0x000000020d087211 */ /* 0x000fe200078210ff */
[----:B------:R-:W-:-:S03]  /*2abb0*/  VIADD R17, R15, UR7 ;  /* 0x000000070f117c36 */ /* 0x000fc60008000000 */
[----:B------:R-:W-:Y:S02]  /*2abc0*/  LEA.HI.X.SX32 R9, R13, R0, 0x2, P1 ;  /* 0x000000000d097211 */ /* 0x000fe400008f16ff */
[----:B-1----:R-:W-:-:S04]  /*2abd0*/  LEA R10, P6, R3, R2, 0x2 ;  /* 0x00000002030a7211 */ /* 0x002fc800078c10ff */
[----:B------:R-:W-:Y:S01]  /*2abe0*/  LEA.HI.X.SX32 R11, R3, R0, 0x2, P6 ;  /* 0x00000000030b7211 */ /* 0x000fe200030f16ff */
[----:B------:R-:W-:Y:S01]  /*2abf0*/  VIADD R3, R17, UR7 ;  /* 0x0000000711037c36 */ /* 0x000fe20008000000 */
[----:B------:R1:W-:Y:S03]  /*2ac00*/  @P2 STG.E desc[UR22][R6.64], R61 ;  /* 0x0000003d06002986 */ /* 0x0003e6000c101916 */
[----:B-1----:R-:W-:Y:S01]  /*2ac10*/  VIADD R7, R3, UR7 ;  /* 0x0000000703077c36 */ /* 0x002fe20008000000 */
[----:B------:R1:W-:Y:S01]  /*2ac20*/  @P5 STG.E desc[UR22][R8.64], R62 ;  /* 0x0000003e08005986 */ /* 0x0003e2000c101916 */
[----:B--2---:R-:W-:Y:S02]  /*2ac30*/  ISETP.LT.AND P4, PT, R14, UR15, !P0 ;  /* 0x0000000f0e007c0c */ /* 0x004fe4000c781270 */
[----:B------:R-:W-:Y:S02]  /*2ac40*/  LEA R14, P6, R17, R2, 0x2 ;  /* 0x00000002110e7211 */ /* 0x000fe400078c10ff */
[----:B---3--:R-:W-:-:S02]  /*2ac50*/  ISETP.LT.AND P3, PT, R12, UR15, !P0 ;  /* 0x0000000f0c007c0c */ /* 0x008fc4000c761270 */
[----:B------:R-:W-:Y:S02]  /*2ac60*/  LEA R12, P1, R15, R2, 0x2 ;  /* 0x000000020f0c7211 */ /* 0x000fe400078210ff */
[----:B----4-:R-:W-:Y:S02]  /*2ac70*/  ISETP.LT.AND P2, PT, R19, UR15, !P0 ;  /* 0x0000000f13007c0c */ /* 0x010fe4000c741270 */
[-C--:B------:R-:W-:Y:S02]  /*2ac80*/  LEA.HI.X.SX32 R13, R15, R0.reuse, 0x2, P1 ;  /* 0x000000000f0d7211 */ /* 0x080fe400008f16ff */
[----:B------:R-:W-:Y:S02]  /*2ac90*/  LEA.HI.X.SX32 R15, R17, R0, 0x2, P6 ;  /* 0x00000000110f7211 */ /* 0x000fe400030f16ff */
[----:B------:R-:W-:-:S04]  /*2aca0*/  LEA R4, P6, R3, R2, 0x2 ;  /* 0x0000000203047211 */ /* 0x000fc800078c10ff */
[----:B------:R-:W-:Y:S02]  /*2acb0*/  LEA.HI.X.SX32 R5, R3, R0, 0x2, P6 ;  /* 0x0000000003057211 */ /* 0x000fe400030f16ff */
[C---:B------:R-:W-:Y:S02]  /*2acc0*/  LEA R2, P6, R7.reuse, R2, 0x2 ;  /* 0x0000000207027211 */ /* 0x040fe400078c10ff */
[----:B------:R-:W-:Y:S02]  /*2acd0*/  ISETP.LT.AND P1, PT, R18, UR15, !P0 ;  /* 0x0000000f12007c0c */ /* 0x000fe4000c721270 */
[----:B------:R-:W-:Y:S01]  /*2ace0*/  ISETP.LT.AND P0, PT, R16, UR15, !P0 ;  /* 0x0000000f10007c0c */ /* 0x000fe2000c701270 */
[----:B------:R1:W-:Y:S01]  /*2acf0*/  @P4 STG.E desc[UR22][R10.64], R63 ;  /* 0x0000003f0a004986 */ /* 0x0003e2000c101916 */
[----:B------:R-:W-:-:S03]  /*2ad00*/  LEA.HI.X.SX32 R3, R7, R0, 0x2, P6 ;  /* 0x0000000007037211 */ /* 0x000fc600030f16ff */
[----:B------:R1:W-:Y:S04]  /*2ad10*/  @P3 STG.E desc[UR22][R12.64], R64 ;  /* 0x000000400c003986 */ /* 0x0003e8000c101916 */
[----:B------:R1:W-:Y:S04]  /*2ad20*/  @P2 STG.E desc[UR22][R14.64], R65 ;  /* 0x000000410e002986 */ /* 0x0003e8000c101916 */
[----:B------:R1:W-:Y:S04]  /*2ad30*/  @P1 STG.E desc[UR22][R4.64], R66 ;  /* 0x0000004204001986 */ /* 0x0003e8000c101916 */
[----:B------:R1:W-:Y:S01]  /*2ad40*/  @P0 STG.E desc[UR22][R2.64], R67 ;  /* 0x0000004302000986 */ /* 0x0003e2000c101916 */
[----:B------:R-:W-:Y:S06]  /*2ad50*/  BAR.SYNC.DEFER_BLOCKING 0x0 ;  /* 0x0000000000007b1d */ /* 0x000fec0000010000 */
[----:B------:R-:W-:Y:S05]  /*2ad60*/  BRA.U UP0, `(.L_x_14) ;  /* 0x0000000100a07547 */ /* 0x000fea000b800000 */
[----:B------:R-:W2:Y:S01]  /*2ad70*/  S2UR UR5, SR_CgaCtaId ;  /* 0x00000000000579c3 */ /* 0x000ea20000008800 */
[----:B------:R-:W-:Y:S01]  /*2ad80*/  NOP ;  /* 0x0000000000007918 */ /* 0x000fe20000000000 */
[----:B------:R-:W-:Y:S01]  /*2ad90*/  UMOV UR4, 0x50 ;  /* 0x0000005000047882 */ /* 0x000fe20000000000 */
[----:B------:R-:W-:Y:S01]  /*2ada0*/  MOV R0, UR10 ;  /* 0x0000000a00007c02 */ /* 0x000fe20008000f00 */
[----:B-1----:R-:W-:Y:S02]  /*2adb0*/  IMAD.MOV.U32 R3, RZ, RZ, 0xff ;  /* 0x000000ffff037424 */ /* 0x002fe400078e00ff */
[----:B------:R-:W-:Y:S01]  /*2adc0*/  IMAD.MOV.U32 R7, RZ, RZ, 0x1 ;  /* 0x00000001ff077424 */ /* 0x000fe200078e00ff */
[----:B------:R-:W-:-:S04]  /*2add0*/  LOP3.LUT R0, R0, 0xffff, RZ, 0xc0, !PT ;  /* 0x0000ffff00007812 */ /* 0x000fc800078ec0ff */
[----:B------:R-:W-:-:S05]  /*2ade0*/  SHF.R.U32.HI R0, RZ, 0x5, R0 ;  /* 0x00000005ff007819 */ /* 0x000fca0000011600 */
[----:B------:R-:W-:Y:S01]  /*2adf0*/  VIADD R2, R0, 0x10 ;  /* 0x0000001000027836 */ /* 0x000fe20000000000 */
[----:B------:R-:W-:Y:S01]  /*2ae00*/  SHF.L.U32 R0, R3, R0, RZ ;  /* 0x0000000003007219 */ /* 0x000fe200000006ff */
[----:B--2---:R-:W-:-:S03]  /*2ae10*/  ULEA UR6, UR5, UR4, 0x18 ;  /* 0x0000000405067291 */ /* 0x004fc6000f8ec0ff */
[----:B------:R-:W-:-:S04]  /*2ae20*/  SHF.L.U32 R3, R7, R2, RZ ;  /* 0x0000000207037219 */ /* 0x000fc800000006ff */
[----:B------:R-:W-:Y:S02]  /*2ae30*/  LOP3.LUT R0, R3, R0, RZ, 0xfc, !PT ;  /* 0x0000000003007212 */ /* 0x000fe400078efcff */
[----:B------:R-:W1:Y:S02]  /*2ae40*/  LDS R5, [UR6] ;  /* 0x00000006ff057984 */ /* 0x000e640008000800 */
[C---:B------:R-:W-:Y:S02]  /*2ae50*/  LOP3.LUT R2, R0.reuse, 0xffff, RZ, 0xc0, !PT ;  /* 0x0000ffff00027812 */ /* 0x040fe400078ec0ff */
[----:B-1----:R-:W-:-:S04]  /*2ae60*/  LOP3.LUT R3, R0, 0xffff, R5, 0x80, !PT ;  /* 0x0000ffff00037812 */ /* 0x002fc800078e8005 */
[----:B------:R-:W-:-:S13]  /*2ae70*/  ISETP.NE.AND P0, PT, R3, R2, PT ;  /* 0x000000020300720c */ /* 0x000fda0003f05270 */
[----:B------:R-:W-:Y:S05]  /*2ae80*/  @P0 BRA `(.L_x_15) ;  /* 0x0000000000500947 */ /* 0x000fea0003800000 */
[----:B------:R-:W-:Y:S02]  /*2ae90*/  SHF.R.U32.HI R5, RZ, 0x10, R5 ;  /* 0x00000010ff057819 */ /* 0x000fe40000011605 */
[----:B------:R-:W-:-:S04]  /*2aea0*/  SHF.R.U32.HI R2, RZ, 0x10, R0 ;  /* 0x00000010ff027819 */ /* 0x000fc80000011600 */
[----:B------:R-:W-:-:S04]  /*2aeb0*/  LOP3.LUT R5, R5, R2, RZ, 0xc0, !PT ;  /* 0x0000000205057212 */ /* 0x000fc800078ec0ff */
[----:B------:R-:W-:-:S13]  /*2aec0*/  ISETP.NE.AND P0, PT, R5, R2, PT ;  /* 0x000000020500720c */ /* 0x000fda0003f05270 */
[----:B------:R-:W-:Y:S05]  /*2aed0*/  @P0 BRA `(.L_x_16) ;  /* 0x0000000000300947 */ /* 0x000fea0003800000 */
[----:B------:R-:W-:Y:S01]  /*2aee0*/  R2UR UR4, R0 ;  /* 0x00000000000472ca */ /* 0x000fe200000e0000 */
[----:B------:R-:W-:Y:S01]  /*2aef0*/  VOTEU.ANY UR5, UPT, PT ;  /* 0x0000000000057886 */ /* 0x000fe200038e0100 */
[----:B------:R-:W1:Y:S01]  /*2af00*/  S2R R0, SR_LANEID ;  /* 0x0000000000007919 */ /* 0x000e620000000000 */
[----:B------:R-:W-:-:S10]  /*2af10*/  UFLO.U32 UR5, UR5 ;  /* 0x00000005000572bd */ /* 0x000fd400080e0000 */
[----:B------:R-:W-:-:S06]  /*2af20*/  ULOP3.LUT UR4, URZ, UR4, URZ, 0x33, !UPT ;  /* 0x00000004ff047292 */ /* 0x000fcc000f8e33ff */
[----:B------:R-:W-:-:S04]  /*2af30*/  IMAD.U32 R2, RZ, RZ, UR4 ;  /* 0x00000004ff027e24 */ /* 0x000fc8000f8e00ff */
[----:B------:R-:W2:Y:S02]  /*2af40*/  REDUX UR7, R2 ;  /* 0x00000000020773c4 */ /* 0x000ea40000000000 */
[----:B------:R3:W-:Y:S01]  /*2af50*/  UTCATOMSWS.AND URZ, UR4 ;  /* 0x0000000400ff79e3 */ /* 0x0007e20008000000 */
[----:B-1----:R-:W-:Y:S02]  /*2af60*/  ISETP.EQ.U32.AND P0, PT, R0, UR5, PT ;  /* 0x0000000500007c0c */ /* 0x002fe4000bf02070 */
[----:B--2---:R-:W-:-:S11]  /*2af70*/  MOV R0, UR7 ;  /* 0x0000000700007c02 */ /* 0x004fd60008000f00 */
[----:B------:R3:W-:Y:S01]  /*2af80*/  @P0 ATOMS.AND RZ, [UR6], R0 ;  /* 0x00000000ffff098c */ /* 0x0007e2000a800006 */
[----:B------:R-:W-:Y:S05]  /*2af90*/  BRA `(.L_x_14) ;  /* 0x0000000000147947 */ /* 0x000fea0003800000 */
.L_x_16:
[----:B------:R-:W-:-:S07]  /*2afa0*/  MOV R2, 0x2afc0 ;  /* 0x0002afc000027802 */ /* 0x000fce0000000f00 */
[----:B------:R-:W-:Y:S05]  /*2afb0*/  CALL.REL.NOINC `($__internal_0_$__cuda_sm10x_tcgen05_guardrail_trap_col_being_dealloced_not_returned_by_alloc) ;  /* 0x00000000002c7944 */ /* 0x000fea0003c00000 */
[----:B------:R-:W-:Y:S05]  /*2afc0*/  BRA `(.L_x_14) ;  /* 0x0000000000087947 */ /* 0x000fea0003800000 */
.L_x_15:
[----:B------:R-:W-:-:S07]  /*2afd0*/  MOV R2, 0x2aff0 ;  /* 0x0002aff000027802 */ /* 0x000fce0000000f00 */
[----:B------:R-:W-:Y:S05]  /*2afe0*/  CALL.REL.NOINC `($__internal_2_$__cuda_sm10x_tcgen05_guardrail_trap_unallocated_columns_being_dealloced) ;  /* 0x0000000000387944 */ /* 0x000fea0003c00000 */
.L_x_14:
[----:B------:R-:W-:Y:S01]  /*2aff0*/  NOP ;  /* 0x0000000000007918 */ /* 0x000fe20000000000 */
[----:B---3--:R-:W-:Y:S05]  /*2b000*/  EXIT ;  /* 0x000000000000794d */ /* 0x008fea0003800000 */
.L_x_9:
[----:B------:R-:W2:Y:S02]  /*2b010*/  SYNCS.PHASECHK.TRANS64.TRYWAIT P1, [UR4], R4 ;  /* 0x00000004ff0075a7 */ /* 0x000ea40008021104 */
[----:B--2---:R-:W-:Y:S05]  /*2b020*/  @!P1 BRA `(.L_x_9) ;  /* 0xfffffffc00f89947 */ /* 0x004fea000383ffff */
[----:B------:R-:W-:Y:S05]  /*2b030*/  BRA `(.L_x_17) ;  /* 0xffffff5800a07947 */ /* 0x000fea000383ffff */
.L_x_13:
[----:B------:R-:W1:Y:S02]  /*2b040*/  SYNCS.PHASECHK.TRANS64.TRYWAIT P5, [UR4], R4 ;  /* 0x00000004ff0075a7 */ /* 0x000e6400080a1104 */
[----:B-1----:R-:W-:Y:S05]  /*2b050*/  @!P5 BRA `(.L_x_13) ;  /* 0xfffffffc00f8d947 */ /* 0x002fea000383ffff */
[----:B------:R-:W-:Y:S05]  /*2b060*/  BRA `(.L_x_12) ;  /* 0xffffffe400407947 */ /* 0x000fea000383ffff */
        .weak           $__internal_0_$__cuda_sm10x_tcgen05_guardrail_trap_col_being_dealloced_not_returned_by_alloc
        .type           $__internal_0_$__cuda_sm10x_tcgen05_guardrail_trap_col_being_dealloced_not_returned_by_alloc,@function
        .size           $__internal_0_$__cuda_sm10x_tcgen05_guardrail_trap_col_being_dealloced_not_returned_by_alloc,($__internal_1_$__cuda_sm10x_tcgen05_guardrail_trap_phase_invalid_during_alloc - $__internal_0_$__cuda_sm10x_tcgen05_guardrail_trap_col_being_dealloced_not_returned_by_alloc)
$__internal_0_$__cuda_sm10x_tcgen05_guardrail_trap_col_being_dealloced_not_returned_by_alloc:
[----:B------:R-:W-:Y:S05]  /*2b070*/  BPT.TRAP 0x1 ;  /* 0x000000040000795c */ /* 0x000fea0000300000 */
[----:B------:R-:W-:-:S04]  /*2b080*/  IMAD.MOV.U32 R3, RZ, RZ, 0x0 ;  /* 0x00000000ff037424 */ /* 0x000fc800078e00ff */
[----:B------:R-:W-:Y:S05]  /*2b090*/  RET.REL.NODEC R2 `(matmul_kernel) ;  /* 0xfffffd4c02d87950 */ /* 0x000fea0003c3ffff */
        .weak           $__internal_1_$__cuda_sm10x_tcgen05_guardrail_trap_phase_invalid_during_alloc
        .type           $__internal_1_$__cuda_sm10x_tcgen05_guardrail_trap_phase_invalid_during_alloc,@function
        .size           $__internal_1_$__cuda_sm10x_tcgen05_guardrail_trap_phase_invalid_during_alloc,($__internal_2_$__cuda_sm10x_tcgen05_guardrail_trap_unallocated_columns_being_dealloced - $__internal_1_$__cuda_sm10x_tcgen05_guardrail_trap_phase_invalid_during_alloc)
$__internal_1_$__cuda_sm10x_tcgen05_guardrail_trap_phase_invalid_during_alloc:
[----:B------:R-:W-:Y:S05]  /*2b0a0*/  BPT.TRAP 0x1 ;  /* 0x000000040000795c */ /* 0x000fea0000300000 */
[----:B------:R-:W-:-:S04]  /*2b0b0*/  IMAD.MOV.U32 R3, RZ, RZ, 0x0 ;  /* 0x00000000ff037424 */ /* 0x000fc800078e00ff */
[----:B------:R-:W-:Y:S05]  /*2b0c0*/  RET.REL.NODEC R2 `(matmul_kernel) ;  /* 0xfffffd4c02cc7950 */ /* 0x000fea0003c3ffff */
        .weak           $__internal_2_$__cuda_sm10x_tcgen05_guardrail_trap_unallocated_columns_being_dealloced
        .type           $__internal_2_$__cuda_sm10x_tcgen05_guardrail_trap_unallocated_columns_being_dealloced,@function
        .size           $__internal_2_$__cuda_sm10x_tcgen05_guardrail_trap_unallocated_columns_being_dealloced,(.L_x_21 - $__internal_2_$__cuda_sm10x_tcgen05_guardrail_trap_unallocated_columns_being_dealloced)
$__internal_2_$__cuda_sm10x_tcgen05_guardrail_trap_unallocated_columns_being_dealloced:
[----:B------:R-:W-:Y:S05]  /*2b0d0*/  BPT.TRAP 0x1 ;  /* 0x000000040000795c */ /* 0x000fea0000300000 */
[----:B------:R-:W-:-:S04]  /*2b0e0*/  IMAD.MOV.U32 R3, RZ, RZ, 0x0 ;  /* 0x00000000ff037424 */ /* 0x000fc800078e00ff */
[----:B------:R-:W-:Y:S05]  /*2b0f0*/  RET.REL.NODEC R2 `(matmul_kernel) ;  /* 0xfffffd4c02c07950 */ /* 0x000fea0003c3ffff */
.L_x_18:
[----:B------:R-:W-:-:S00]  /*2b100*/  BRA `(.L_x_18) ;  /* 0xfffffffc00fc7947 */ /* 0x000fc0000383ffff */
[----:B------:R-:W-:-:S00]  /*2b110*/  NOP ;  /* 0x0000000000007918 */ /* 0x000fc00000000000 */
        /* <DEDUP_REMOVED lines=14> */
.L_x_21:


//--------------------- .nv.shared.matmul_kernel  --------------------------
	.section	.nv.shared.matmul_kernel,"aw",@nobits
	.sectionflags	@""
	.align	16
	.zero		1024


//--------------------- .nv.shared.reserved.0     --------------------------
	.section	.nv.shared.reserved.0,"aw",@nobits
	.align	8
	.weak		__nv_reservedSMEM_offset_0_alias
	.size		__nv_reservedSMEM_offset_0_alias, 0, 64
	.other		__nv_reservedSMEM_offset_0_alias,@"STO_CUDA_RESERVED_SHARED STV_DEFAULT"
__nv_reservedSMEM_offset_0_alias:
	.zero		0
.nv.shared.reserved.0:
	.zero		64
	.weak		__nv_reservedSMEM_allocation_phase
	.type		__nv_reservedSMEM_allocation_phase,@object
	.size		__nv_reservedSMEM_allocation_phase,(.L_0 - __nv_reservedSMEM_allocation_phase)
__nv_reservedSMEM_allocation_phase:
	.zero		1
.L_0:
	.zero		7
	.weak		__nv_reservedSMEM_devtool_atexit_pc
	.type		__nv_reservedSMEM_devtool_atexit_pc,@object
	.size		__nv_reservedSMEM_devtool_atexit_pc,(__nv_reservedSMEM_allocation_mask - __nv_reservedSMEM_devtool_atexit_pc)
__nv_reservedSMEM_devtool_atexit_pc:
	.zero		8
	.weak		__nv_reservedSMEM_allocation_mask
	.type		__nv_reservedSMEM_allocation_mask,@object
	.size		__nv_reservedSMEM_allocation_mask,(.L_2 - __nv_reservedSMEM_allocation_mask)
__nv_reservedSMEM_allocation_mask:
	.zero		4
.L_2:


//--------------------- .nv.constant0.matmul_kernel --------------------------
	.section	.nv.constant0.matmul_kernel,"a",@progbits
	.sectionflags	@""
	.align	4
.nv.constant0.matmul_kernel:
	.zero		976


//--------------------- SYMBOLS --------------------------

	.type		.nv.reservedSmem.offset0,@object
	.size		.nv.reservedSmem.offset0,0x4
	.type		.nv.reservedSmem.cap,@object
	.size		.nv.reservedSmem.cap,0x4
